	.headerflags	@"EF_CUDA_TEXMODE_UNIFIED EF_CUDA_64BIT_ADDRESS EF_CUDA_SM89 EF_CUDA_VIRTUAL_SM(EF_CUDA_SM89)"
	.elftype	@"ET_EXEC"


//--------------------- .nv.info                  --------------------------
	.section	.nv.info,"",@"SHT_CUDA_INFO"
	.align	4


	//----- nvinfo : EIATTR_REGCOUNT
	.align		4
        /*0000*/ 	.byte	0x04, 0x2f
        /*0002*/ 	.short	(.L_1 - .L_0)
	.align		4
.L_0:
        /*0004*/ 	.word	index@(_fwd_kernel)
        /*0008*/ 	.word	0x000000ff


	//----- nvinfo : EIATTR_MIN_STACK_SIZE
	.align		4
.L_1:
        /*000c*/ 	.byte	0x04, 0x12
        /*000e*/ 	.short	(.L_3 - .L_2)
	.align		4
.L_2:
        /*0010*/ 	.word	index@(_fwd_kernel)
        /*0014*/ 	.word	0x00000228


	//----- nvinfo : EIATTR_FRAME_SIZE
	.align		4
.L_3:
        /*0018*/ 	.byte	0x04, 0x11
        /*001a*/ 	.short	(.L_5 - .L_4)
	.align		4
.L_4:
        /*001c*/ 	.word	index@(_fwd_kernel)
        /*0020*/ 	.word	0x00000228


	//----- nvinfo : EIATTR_MIN_STACK_SIZE
	.align		4
.L_5:
        /*0024*/ 	.byte	0x04, 0x12
        /*0026*/ 	.short	(.L_7 - .L_6)
	.align		4
.L_6:
        /*0028*/ 	.word	index@(_fwd_kernel)
        /*002c*/ 	.word	0x00000228
.L_7:


//--------------------- .nv.info._fwd_kernel      --------------------------
	.section	.nv.info._fwd_kernel,"",@"SHT_CUDA_INFO"
	.sectionflags	@""
	.align	4


	//----- nvinfo : EIATTR_CUDA_API_VERSION
	.align		4
        /*0000*/ 	.byte	0x04, 0x37
        /*0002*/ 	.short	(.L_9 - .L_8)
.L_8:
        /*0004*/ 	.word	0x0000007c


	//----- nvinfo : EIATTR_PARAM_CBANK
	.align		4
.L_9:
        /*0008*/ 	.byte	0x04, 0x0a
        /*000a*/ 	.short	(.L_11 - .L_10)
	.align		4
.L_10:
        /*000c*/ 	.word	index@(.nv.constant0._fwd_kernel)
        /*0010*/ 	.short	0x0160
        /*0012*/ 	.short	0x009c


	//----- nvinfo : EIATTR_CBANK_PARAM_SIZE
	.align		4
.L_11:
        /*0014*/ 	.byte	0x03, 0x19
        /*0016*/ 	.short	0x009c


	//----- nvinfo : EIATTR_KPARAM_INFO
	.align		4
        /*0018*/ 	.byte	0x04, 0x17
        /*001a*/ 	.short	(.L_13 - .L_12)
.L_12:
        /*001c*/ 	.word	0x00000000
        /*0020*/ 	.short	0x001a
        /*0022*/ 	.short	0x0098
        /*0024*/ 	.byte	0x00, 0xf0, 0x11, 0x00


	//----- nvinfo : EIATTR_KPARAM_INFO
	.align		4
.L_13:
        /*0028*/ 	.byte	0x04, 0x17
        /*002a*/ 	.short	(.L_15 - .L_14)
.L_14:
        /*002c*/ 	.word	0x00000000
        /*0030*/ 	.short	0x0019
        /*0032*/ 	.short	0x0094
        /*0034*/ 	.byte	0x00, 0xf0, 0x11, 0x00


	//----- nvinfo : EIATTR_KPARAM_INFO
	.align		4
.L_15:
        /*0038*/ 	.byte	0x04, 0x17
        /*003a*/ 	.short	(.L_17 - .L_16)
.L_16:
        /*003c*/ 	.word	0x00000000
        /*0040*/ 	.short	0x0018
        /*0042*/ 	.short	0x0090
        /*0044*/ 	.byte	0x00, 0xf0, 0x11, 0x00


	//----- nvinfo : EIATTR_KPARAM_INFO
	.align		4
.L_17:
        /*0048*/ 	.byte	0x04, 0x17
        /*004a*/ 	.short	(.L_19 - .L_18)
.L_18:
        /*004c*/ 	.word	0x00000000
        /*0050*/ 	.short	0x0017
        /*0052*/ 	.short	0x008c
        /*0054*/ 	.byte	0x00, 0xf0, 0x11, 0x00


	//----- nvinfo : EIATTR_KPARAM_INFO
	.align		4
.L_19:
        /*0058*/ 	.byte	0x04, 0x17
        /*005a*/ 	.short	(.L_21 - .L_20)
.L_20:
        /*005c*/ 	.word	0x00000000
        /*0060*/ 	.short	0x0016
        /*0062*/ 	.short	0x0088
        /*0064*/ 	.byte	0x00, 0xf0, 0x11, 0x00


	//----- nvinfo : EIATTR_KPARAM_INFO
	.align		4
.L_21:
        /*0068*/ 	.byte	0x04, 0x17
        /*006a*/ 	.short	(.L_23 - .L_22)
.L_22:
        /*006c*/ 	.word	0x00000000
        /*0070*/ 	.short	0x0015
        /*0072*/ 	.short	0x0084
        /*0074*/ 	.byte	0x00, 0xf0, 0x11, 0x00


	//----- nvinfo : EIATTR_KPARAM_INFO
	.align		4
.L_23:
        /*0078*/ 	.byte	0x04, 0x17
        /*007a*/ 	.short	(.L_25 - .L_24)
.L_24:
        /*007c*/ 	.word	0x00000000
        /*0080*/ 	.short	0x0014
        /*0082*/ 	.short	0x0080
        /*0084*/ 	.byte	0x00, 0xf0, 0x11, 0x00


	//----- nvinfo : EIATTR_KPARAM_INFO
	.align		4
.L_25:
        /*0088*/ 	.byte	0x04, 0x17
        /*008a*/ 	.short	(.L_27 - .L_26)
.L_26:
        /*008c*/ 	.word	0x00000000
        /*0090*/ 	.short	0x0013
        /*0092*/ 	.short	0x007c
        /*0094*/ 	.byte	0x00, 0xf0, 0x11, 0x00


	//----- nvinfo : EIATTR_KPARAM_INFO
	.align		4
.L_27:
        /*0098*/ 	.byte	0x04, 0x17
        /*009a*/ 	.short	(.L_29 - .L_28)
.L_28:
        /*009c*/ 	.word	0x00000000
        /*00a0*/ 	.short	0x0012
        /*00a2*/ 	.short	0x0078
        /*00a4*/ 	.byte	0x00, 0xf0, 0x11, 0x00


	//----- nvinfo : EIATTR_KPARAM_INFO
	.align		4
.L_29:
        /*00a8*/ 	.byte	0x04, 0x17
        /*00aa*/ 	.short	(.L_31 - .L_30)
.L_30:
        /*00ac*/ 	.word	0x00000000
        /*00b0*/ 	.short	0x0011
        /*00b2*/ 	.short	0x0074
        /*00b4*/ 	.byte	0x00, 0xf0, 0x11, 0x00


	//----- nvinfo : EIATTR_KPARAM_INFO
	.align		4
.L_31:
        /*00b8*/ 	.byte	0x04, 0x17
        /*00ba*/ 	.short	(.L_33 - .L_32)
.L_32:
        /*00bc*/ 	.word	0x00000000
        /*00c0*/ 	.short	0x0010
        /*00c2*/ 	.short	0x0070
        /*00c4*/ 	.byte	0x00, 0xf0, 0x11, 0x00


	//----- nvinfo : EIATTR_KPARAM_INFO
	.align		4
.L_33:
        /*00c8*/ 	.byte	0x04, 0x17
        /*00ca*/ 	.short	(.L_35 - .L_34)
.L_34:
        /*00cc*/ 	.word	0x00000000
        /*00d0*/ 	.short	0x000f
        /*00d2*/ 	.short	0x006c
        /*00d4*/ 	.byte	0x00, 0xf0, 0x11, 0x00


	//----- nvinfo : EIATTR_KPARAM_INFO
	.align		4
.L_35:
        /*00d8*/ 	.byte	0x04, 0x17
        /*00da*/ 	.short	(.L_37 - .L_36)
.L_36:
        /*00dc*/ 	.word	0x00000000
        /*00e0*/ 	.short	0x000e
        /*00e2*/ 	.short	0x0068
        /*00e4*/ 	.byte	0x00, 0xf0, 0x11, 0x00


	//----- nvinfo : EIATTR_KPARAM_INFO
	.align		4
.L_37:
        /*00e8*/ 	.byte	0x04, 0x17
        /*00ea*/ 	.short	(.L_39 - .L_38)
.L_38:
        /*00ec*/ 	.word	0x00000000
        /*00f0*/ 	.short	0x000d
        /*00f2*/ 	.short	0x0064
        /*00f4*/ 	.byte	0x00, 0xf0, 0x11, 0x00


	//----- nvinfo : EIATTR_KPARAM_INFO
	.align		4
.L_39:
        /*00f8*/ 	.byte	0x04, 0x17
        /*00fa*/ 	.short	(.L_41 - .L_40)
.L_40:
        /*00fc*/ 	.word	0x00000000
        /*0100*/ 	.short	0x000c
        /*0102*/ 	.short	0x0060
        /*0104*/ 	.byte	0x00, 0xf0, 0x11, 0x00


	//----- nvinfo : EIATTR_KPARAM_INFO
	.align		4
.L_41:
        /*0108*/ 	.byte	0x04, 0x17
        /*010a*/ 	.short	(.L_43 - .L_42)
.L_42:
        /*010c*/ 	.word	0x00000000
        /*0110*/ 	.short	0x000b
        /*0112*/ 	.short	0x0058
        /*0114*/ 	.byte	0x00, 0xf4, 0x21, 0x00


	//----- nvinfo : EIATTR_KPARAM_INFO
	.align		4
.L_43:
        /*0118*/ 	.byte	0x04, 0x17
        /*011a*/ 	.short	(.L_45 - .L_44)
.L_44:
        /*011c*/ 	.word	0x00000000
        /*0120*/ 	.short	0x000a
        /*0122*/ 	.short	0x0050
        /*0124*/ 	.byte	0x00, 0xf4, 0x21, 0x00


	//----- nvinfo : EIATTR_KPARAM_INFO
	.align		4
.L_45:
        /*0128*/ 	.byte	0x04, 0x17
        /*012a*/ 	.short	(.L_47 - .L_46)
.L_46:
        /*012c*/ 	.word	0x00000000
        /*0130*/ 	.short	0x0009
        /*0132*/ 	.short	0x0048
        /*0134*/ 	.byte	0x00, 0xf4, 0x21, 0x00


	//----- nvinfo : EIATTR_KPARAM_INFO
	.align		4
.L_47:
        /*0138*/ 	.byte	0x04, 0x17
        /*013a*/ 	.short	(.L_49 - .L_48)
.L_48:
        /*013c*/ 	.word	0x00000000
        /*0140*/ 	.short	0x0008
        /*0142*/ 	.short	0x0040
        /*0144*/ 	.byte	0x00, 0xf4, 0x21, 0x00


	//----- nvinfo : EIATTR_KPARAM_INFO
	.align		4
.L_49:
        /*0148*/ 	.byte	0x04, 0x17
        /*014a*/ 	.short	(.L_51 - .L_50)
.L_50:
        /*014c*/ 	.word	0x00000000
        /*0150*/ 	.short	0x0007
        /*0152*/ 	.short	0x0038
        /*0154*/ 	.byte	0x00, 0xf4, 0x21, 0x00


	//----- nvinfo : EIATTR_KPARAM_INFO
	.align		4
.L_51:
        /*0158*/ 	.byte	0x04, 0x17
        /*015a*/ 	.short	(.L_53 - .L_52)
.L_52:
        /*015c*/ 	.word	0x00000000
        /*0160*/ 	.short	0x0006
        /*0162*/ 	.short	0x0030
        /*0164*/ 	.byte	0x00, 0xf0, 0x11, 0x00


	//----- nvinfo : EIATTR_KPARAM_INFO
	.align		4
.L_53:
        /*0168*/ 	.byte	0x04, 0x17
        /*016a*/ 	.short	(.L_55 - .L_54)
.L_54:
        /*016c*/ 	.word	0x00000000
        /*0170*/ 	.short	0x0005
        /*0172*/ 	.short	0x0028
        /*0174*/ 	.byte	0x00, 0xf4, 0x21, 0x00


	//----- nvinfo : EIATTR_KPARAM_INFO
	.align		4
.L_55:
        /*0178*/ 	.byte	0x04, 0x17
        /*017a*/ 	.short	(.L_57 - .L_56)
.L_56:
        /*017c*/ 	.word	0x00000000
        /*0180*/ 	.short	0x0004
        /*0182*/ 	.short	0x0020
        /*0184*/ 	.byte	0x00, 0xf4, 0x21, 0x00


	//----- nvinfo : EIATTR_KPARAM_INFO
	.align		4
.L_57:
        /*0188*/ 	.byte	0x04, 0x17
        /*018a*/ 	.short	(.L_59 - .L_58)
.L_58:
        /*018c*/ 	.word	0x00000000
        /*0190*/ 	.short	0x0003
        /*0192*/ 	.short	0x0018
        /*0194*/ 	.byte	0x00, 0xf4, 0x21, 0x00


	//----- nvinfo : EIATTR_KPARAM_INFO
	.align		4
.L_59:
        /*0198*/ 	.byte	0x04, 0x17
        /*019a*/ 	.short	(.L_61 - .L_60)
.L_60:
        /*019c*/ 	.word	0x00000000
        /*01a0*/ 	.short	0x0002
        /*01a2*/ 	.short	0x0010
        /*01a4*/ 	.byte	0x00, 0xf4, 0x21, 0x00


	//----- nvinfo : EIATTR_KPARAM_INFO
	.align		4
.L_61:
        /*01a8*/ 	.byte	0x04, 0x17
        /*01aa*/ 	.short	(.L_63 - .L_62)
.L_62:
        /*01ac*/ 	.word	0x00000000
        /*01b0*/ 	.short	0x0001
        /*01b2*/ 	.short	0x0008
        /*01b4*/ 	.byte	0x00, 0xf4, 0x21, 0x00


	//----- nvinfo : EIATTR_KPARAM_INFO
	.align		4
.L_63:
        /*01b8*/ 	.byte	0x04, 0x17
        /*01ba*/ 	.short	(.L_65 - .L_64)
.L_64:
        /*01bc*/ 	.word	0x00000000
        /*01c0*/ 	.short	0x0000
        /*01c2*/ 	.short	0x0000
        /*01c4*/ 	.byte	0x00, 0xf4, 0x21, 0x00


	//----- nvinfo : EIATTR_MAXREG_COUNT
	.align		4
.L_65:
        /*01c8*/ 	.byte	0x03, 0x1b
        /*01ca*/ 	.short	0x00ff


	//----- nvinfo : EIATTR_COOP_GROUP_MASK_REGIDS
	.align		4
        /*01cc*/ 	.byte	0x04, 0x29
        /*01ce*/ 	.short	(.L_67 - .L_66)


	//   ....[0]....
.L_66:
        /*01d0*/ 	.word	0xffffffff


	//   ....[1]....
        /*01d4*/ 	.word	0xffffffff


	//   ....[2]....
        /*01d8*/ 	.word	0xffffffff


	//   ....[3]....
        /*01dc*/ 	.word	0xffffffff


	//   ....[4]....
        /*01e0*/ 	.word	0xffffffff


	//   ....[5]....
        /*01e4*/ 	.word	0xffffffff


	//   ....[6]....
        /*01e8*/ 	.word	0xffffffff


	//   ....[7]....
        /*01ec*/ 	.word	0xffffffff


	//   ....[8]....
        /*01f0*/ 	.word	0xffffffff


	//   ....[9]....
        /*01f4*/ 	.word	0xffffffff


	//   ....[10]....
        /*01f8*/ 	.word	0xffffffff


	//   ....[11]....
        /*01fc*/ 	.word	0xffffffff


	//   ....[12]....
        /*0200*/ 	.word	0xffffffff


	//   ....[13]....
        /*0204*/ 	.word	0xffffffff


	//   ....[14]....
        /*0208*/ 	.word	0xffffffff


	//   ....[15]....
        /*020c*/ 	.word	0xffffffff


	//   ....[16]....
        /*0210*/ 	.word	0xffffffff


	//   ....[17]....
        /*0214*/ 	.word	0xffffffff


	//   ....[18]....
        /*0218*/ 	.word	0xffffffff


	//   ....[19]....
        /*021c*/ 	.word	0xffffffff


	//   ....[20]....
        /*0220*/ 	.word	0xffffffff


	//   ....[21]....
        /*0224*/ 	.word	0xffffffff


	//   ....[22]....
        /*0228*/ 	.word	0xffffffff


	//   ....[23]....
        /*022c*/ 	.word	0xffffffff


	//   ....[24]....
        /*0230*/ 	.word	0xffffffff


	//   ....[25]....
        /*0234*/ 	.word	0xffffffff


	//   ....[26]....
        /*0238*/ 	.word	0xffffffff


	//   ....[27]....
        /*023c*/ 	.word	0xffffffff


	//   ....[28]....
        /*0240*/ 	.word	0xffffffff


	//   ....[29]....
        /*0244*/ 	.word	0xffffffff


	//   ....[30]....
        /*0248*/ 	.word	0xffffffff


	//   ....[31]....
        /*024c*/ 	.word	0xffffffff


	//   ....[32]....
        /*0250*/ 	.word	0xffffffff


	//   ....[33]....
        /*0254*/ 	.word	0xffffffff


	//   ....[34]....
        /*0258*/ 	.word	0xffffffff


	//   ....[35]....
        /*025c*/ 	.word	0xffffffff


	//   ....[36]....
        /*0260*/ 	.word	0xffffffff


	//   ....[37]....
        /*0264*/ 	.word	0xffffffff


	//   ....[38]....
        /*0268*/ 	.word	0xffffffff


	//   ....[39]....
        /*026c*/ 	.word	0xffffffff


	//   ....[40]....
        /*0270*/ 	.word	0xffffffff


	//   ....[41]....
        /*0274*/ 	.word	0xffffffff


	//   ....[42]....
        /*0278*/ 	.word	0xffffffff


	//   ....[43]....
        /*027c*/ 	.word	0xffffffff


	//   ....[44]....
        /*0280*/ 	.word	0xffffffff


	//   ....[45]....
        /*0284*/ 	.word	0xffffffff


	//   ....[46]....
        /*0288*/ 	.word	0xffffffff


	//   ....[47]....
        /*028c*/ 	.word	0xffffffff


	//   ....[48]....
        /*0290*/ 	.word	0xffffffff


	//   ....[49]....
        /*0294*/ 	.word	0xffffffff


	//   ....[50]....
        /*0298*/ 	.word	0xffffffff


	//   ....[51]....
        /*029c*/ 	.word	0xffffffff


	//   ....[52]....
        /*02a0*/ 	.word	0xffffffff


	//   ....[53]....
        /*02a4*/ 	.word	0xffffffff


	//   ....[54]....
        /*02a8*/ 	.word	0xffffffff


	//   ....[55]....
        /*02ac*/ 	.word	0xffffffff


	//   ....[56]....
        /*02b0*/ 	.word	0xffffffff


	//   ....[57]....
        /*02b4*/ 	.word	0xffffffff


	//   ....[58]....
        /*02b8*/ 	.word	0xffffffff


	//   ....[59]....
        /*02bc*/ 	.word	0xffffffff


	//   ....[60]....
        /*02c0*/ 	.word	0xffffffff


	//   ....[61]....
        /*02c4*/ 	.word	0xffffffff


	//   ....[62]....
        /*02c8*/ 	.word	0xffffffff


	//   ....[63]....
        /*02cc*/ 	.word	0xffffffff


	//   ....[64]....
        /*02d0*/ 	.word	0xffffffff


	//   ....[65]....
        /*02d4*/ 	.word	0xffffffff


	//   ....[66]....
        /*02d8*/ 	.word	0xffffffff


	//   ....[67]....
        /*02dc*/ 	.word	0xffffffff


	//   ....[68]....
        /*02e0*/ 	.word	0xffffffff


	//   ....[69]....
        /*02e4*/ 	.word	0xffffffff


	//   ....[70]....
        /*02e8*/ 	.word	0xffffffff


	//   ....[71]....
        /*02ec*/ 	.word	0xffffffff


	//   ....[72]....
        /*02f0*/ 	.word	0xffffffff


	//   ....[73]....
        /*02f4*/ 	.word	0xffffffff


	//   ....[74]....
        /*02f8*/ 	.word	0xffffffff


	//   ....[75]....
        /*02fc*/ 	.word	0xffffffff


	//   ....[76]....
        /*0300*/ 	.word	0xffffffff


	//   ....[77]....
        /*0304*/ 	.word	0xffffffff


	//   ....[78]....
        /*0308*/ 	.word	0xffffffff


	//   ....[79]....
        /*030c*/ 	.word	0xffffffff


	//   ....[80]....
        /*0310*/ 	.word	0xffffffff


	//   ....[81]....
        /*0314*/ 	.word	0xffffffff


	//   ....[82]....
        /*0318*/ 	.word	0xffffffff


	//   ....[83]....
        /*031c*/ 	.word	0xffffffff


	//   ....[84]....
        /*0320*/ 	.word	0xffffffff


	//   ....[85]....
        /*0324*/ 	.word	0xffffffff


	//   ....[86]....
        /*0328*/ 	.word	0xffffffff


	//   ....[87]....
        /*032c*/ 	.word	0xffffffff


	//   ....[88]....
        /*0330*/ 	.word	0xffffffff


	//   ....[89]....
        /*0334*/ 	.word	0xffffffff


	//   ....[90]....
        /*0338*/ 	.word	0xffffffff


	//   ....[91]....
        /*033c*/ 	.word	0xffffffff


	//   ....[92]....
        /*0340*/ 	.word	0xffffffff


	//   ....[93]....
        /*0344*/ 	.word	0xffffffff


	//   ....[94]....
        /*0348*/ 	.word	0xffffffff


	//   ....[95]....
        /*034c*/ 	.word	0xffffffff


	//----- nvinfo : EIATTR_COOP_GROUP_INSTR_OFFSETS
	.align		4
.L_67:
        /*0350*/ 	.byte	0x04, 0x28
        /*0352*/ 	.short	(.L_69 - .L_68)


	//   ....[0]....
.L_68:
        /*0354*/ 	.word	0x000039b0


	//   ....[1]....
        /*0358*/ 	.word	0x000039d0


	//   ....[2]....
        /*035c*/ 	.word	0x00003ad0


	//   ....[3]....
        /*0360*/ 	.word	0x00003b30


	//   ....[4]....
        /*0364*/ 	.word	0x00003db0


	//   ....[5]....
        /*0368*/ 	.word	0x00003e30


	//   ....[6]....
        /*036c*/ 	.word	0x00003f70


	//   ....[7]....
        /*0370*/ 	.word	0x00003fd0


	//   ....[8]....
        /*0374*/ 	.word	0x00004310


	//   ....[9]....
        /*0378*/ 	.word	0x000043c0


	//   ....[10]....
        /*037c*/ 	.word	0x000043e0


	//   ....[11]....
        /*0380*/ 	.word	0x00004460


	//   ....[12]....
        /*0384*/ 	.word	0x000044c0


	//   ....[13]....
        /*0388*/ 	.word	0x000045b0


	//   ....[14]....
        /*038c*/ 	.word	0x000045c0


	//   ....[15]....
        /*0390*/ 	.word	0x000045e0


	//   ....[16]....
        /*0394*/ 	.word	0x00006480


	//   ....[17]....
        /*0398*/ 	.word	0x000064a0


	//   ....[18]....
        /*039c*/ 	.word	0x000065e0


	//   ....[19]....
        /*03a0*/ 	.word	0x00006670


	//   ....[20]....
        /*03a4*/ 	.word	0x00006690


	//   ....[21]....
        /*03a8*/ 	.word	0x000066e0


	//   ....[22]....
        /*03ac*/ 	.word	0x00006a90


	//   ....[23]....
        /*03b0*/ 	.word	0x00006ab0


	//   ....[24]....
        /*03b4*/ 	.word	0x00006bc0


	//   ....[25]....
        /*03b8*/ 	.word	0x00006c00


	//   ....[26]....
        /*03bc*/ 	.word	0x00006e30


	//   ....[27]....
        /*03c0*/ 	.word	0x00006f10


	//   ....[28]....
        /*03c4*/ 	.word	0x00006fa0


	//   ....[29]....
        /*03c8*/ 	.word	0x00006fe0


	//   ....[30]....
        /*03cc*/ 	.word	0x00007160


	//   ....[31]....
        /*03d0*/ 	.word	0x000071e0


	//   ....[32]....
        /*03d4*/ 	.word	0x000096e0


	//   ....[33]....
        /*03d8*/ 	.word	0x00009700


	//   ....[34]....
        /*03dc*/ 	.word	0x00009720


	//   ....[35]....
        /*03e0*/ 	.word	0x00009740


	//   ....[36]....
        /*03e4*/ 	.word	0x00009760


	//   ....[37]....
        /*03e8*/ 	.word	0x00009780


	//   ....[38]....
        /*03ec*/ 	.word	0x000097a0


	//   ....[39]....
        /*03f0*/ 	.word	0x000097c0


	//   ....[40]....
        /*03f4*/ 	.word	0x00009f20


	//   ....[41]....
        /*03f8*/ 	.word	0x00009fb0


	//   ....[42]....
        /*03fc*/ 	.word	0x0000a000


	//   ....[43]....
        /*0400*/ 	.word	0x0000a0e0


	//   ....[44]....
        /*0404*/ 	.word	0x0000a290


	//   ....[45]....
        /*0408*/ 	.word	0x0000a2a0


	//   ....[46]....
        /*040c*/ 	.word	0x0000a8e0


	//   ....[47]....
        /*0410*/ 	.word	0x0000a940


	//   ....[48]....
        /*0414*/ 	.word	0x0000c6c0


	//   ....[49]....
        /*0418*/ 	.word	0x0000c6e0


	//   ....[50]....
        /*041c*/ 	.word	0x0000c7c0


	//   ....[51]....
        /*0420*/ 	.word	0x0000c840


	//   ....[52]....
        /*0424*/ 	.word	0x0000cae0


	//   ....[53]....
        /*0428*/ 	.word	0x0000cb40


	//   ....[54]....
        /*042c*/ 	.word	0x0000cc50


	//   ....[55]....
        /*0430*/ 	.word	0x0000ccc0


	//   ....[56]....
        /*0434*/ 	.word	0x0000d1e0


	//   ....[57]....
        /*0438*/ 	.word	0x0000d200


	//   ....[58]....
        /*043c*/ 	.word	0x0000d210


	//   ....[59]....
        /*0440*/ 	.word	0x0000d220


	//   ....[60]....
        /*0444*/ 	.word	0x0000d270


	//   ....[61]....
        /*0448*/ 	.word	0x0000d280


	//   ....[62]....
        /*044c*/ 	.word	0x0000d290


	//   ....[63]....
        /*0450*/ 	.word	0x0000d2a0


	//   ....[64]....
        /*0454*/ 	.word	0x0000f8d0


	//   ....[65]....
        /*0458*/ 	.word	0x0000f900


	//   ....[66]....
        /*045c*/ 	.word	0x0000fa00


	//   ....[67]....
        /*0460*/ 	.word	0x0000fa80


	//   ....[68]....
        /*0464*/ 	.word	0x0000fd10


	//   ....[69]....
        /*0468*/ 	.word	0x0000fd80


	//   ....[70]....
        /*046c*/ 	.word	0x0000fec0


	//   ....[71]....
        /*0470*/ 	.word	0x0000ff30


	//   ....[72]....
        /*0474*/ 	.word	0x00010270


	//   ....[73]....
        /*0478*/ 	.word	0x000102e0


	//   ....[74]....
        /*047c*/ 	.word	0x00010300


	//   ....[75]....
        /*0480*/ 	.word	0x00010380


	//   ....[76]....
        /*0484*/ 	.word	0x00010580


	//   ....[77]....
        /*0488*/ 	.word	0x000107a0


	//   ....[78]....
        /*048c*/ 	.word	0x00010930


	//   ....[79]....
        /*0490*/ 	.word	0x00010970


	//   ....[80]....
        /*0494*/ 	.word	0x00017200


	//   ....[81]....
        /*0498*/ 	.word	0x00017330


	//   ....[82]....
        /*049c*/ 	.word	0x000178b0


	//   ....[83]....
        /*04a0*/ 	.word	0x000178d0


	//   ....[84]....
        /*04a4*/ 	.word	0x00018590


	//   ....[85]....
        /*04a8*/ 	.word	0x00018610


	//   ....[86]....
        /*04ac*/ 	.word	0x00018a40


	//   ....[87]....
        /*04b0*/ 	.word	0x00018a60


	//   ....[88]....
        /*04b4*/ 	.word	0x0001b140


	//   ....[89]....
        /*04b8*/ 	.word	0x0001b150


	//   ....[90]....
        /*04bc*/ 	.word	0x0001b2e0


	//   ....[91]....
        /*04c0*/ 	.word	0x0001b2f0


	//   ....[92]....
        /*04c4*/ 	.word	0x0001b3b0


	//   ....[93]....
        /*04c8*/ 	.word	0x0001b3c0


	//   ....[94]....
        /*04cc*/ 	.word	0x0001b3e0


	//   ....[95]....
        /*04d0*/ 	.word	0x0001b3f0


	//----- nvinfo : EIATTR_EXIT_INSTR_OFFSETS
	.align		4
.L_69:
        /*04d4*/ 	.byte	0x04, 0x1c
        /*04d6*/ 	.short	(.L_71 - .L_70)


	//   ....[0]....
.L_70:
        /*04d8*/ 	.word	0x0001e2a0


	//   ....[1]....
        /*04dc*/ 	.word	0x0001e300


	//----- nvinfo : EIATTR_CTAIDZ_USED
	.align		4
.L_71:
        /*04e0*/ 	.byte	0x01, 0x04
	.zero		2


	//----- nvinfo : EIATTR_REQNTID
	.align		4
        /*04e4*/ 	.byte	0x04, 0x10
        /*04e6*/ 	.short	(.L_73 - .L_72)
.L_72:
        /*04e8*/ 	.word	0x00000080
        /*04ec*/ 	.word	0x00000001
        /*04f0*/ 	.word	0x00000001
.L_73:


//--------------------- .nv.callgraph             --------------------------
	.section	.nv.callgraph,"",@"SHT_CUDA_CALLGRAPH"
	.align	4
	.sectionentsize	8
	.align		4
        /*0000*/ 	.word	0x00000000
	.align		4
        /*0004*/ 	.word	0xffffffff
	.align		4
        /*0008*/ 	.word	0x00000000
	.align		4
        /*000c*/ 	.word	0xfffffffe
	.align		4
        /*0010*/ 	.word	0x00000000
	.align		4
        /*0014*/ 	.word	0xfffffffd
	.align		4
        /*0018*/ 	.word	0x00000000
	.align		4
        /*001c*/ 	.word	0xfffffffc


//--------------------- .nv.rel.action            --------------------------
	.section	.nv.rel.action,"",@"SHT_CUDA_RELOCINFO"
	.align	8
	.sectionentsize	8
        /*0000*/ 	.byte	0x73, 0x00, 0x00, 0x00, 0x00, 0x00, 0x00, 0x00, 0x00, 0x00, 0x00, 0x11, 0x25, 0x00, 0x05, 0x36


//--------------------- .nv.constant0._fwd_kernel --------------------------
	.section	.nv.constant0._fwd_kernel,"a",@progbits
	.sectionflags	@""
	.align	4
.nv.constant0._fwd_kernel:
	.zero		508


//--------------------- .text._fwd_kernel         --------------------------
	.section	.text._fwd_kernel,"ax",@progbits
	.sectionflags	@"SHF_BARRIERS=1"
	.sectioninfo	@"SHI_REGISTERS=255"
	.align	128
        .global         _fwd_kernel
        .type           _fwd_kernel,@function
        .size           _fwd_kernel,(.L_x_27 - _fwd_kernel)
        .other          _fwd_kernel,@"STO_CUDA_ENTRY STV_DEFAULT"
_fwd_kernel:
.text._fwd_kernel:
[----:B------:R-:W-:-:S03]  /*0000*/  IMAD.MOV.U32 R1, RZ, RZ, c[0x0][0x28] ;  /* 0x00000a00ff017624 */ /* 0x000fc600078e00ff */
[----:B------:R-:W0:Y:S01]  /*0010*/  S2UR UR8, SR_CTAID.X ;  /* 0x00000000000879c3 */ /* 0x000e220000002500 */
[----:B------:R-:W-:Y:S01]  /*0020*/  UMOV UR9, 0x4 ;  /* 0x0000000400097882 */ /* 0x000fe20000000000 */
[----:B------:R-:W-:Y:S01]  /*0030*/  IADD3 R1, R1, -0x228, RZ ;  /* 0xfffffdd801017810 */ /* 0x000fe20007ffe0ff */
[----:B------:R-:W-:Y:S02]  /*0040*/  ULDC.64 UR4, c[0x0][0x1a8] ;  /* 0x00006a0000047ab9 */ /* 0x000fe40000000a00 */
[----:B------:R-:W-:Y:S02]  /*0050*/  ULDC.64 UR16, c[0x0][0x118] ;  /* 0x0000460000107ab9 */ /* 0x000fe40000000a00 */
[----:B0-----:R-:W-:-:S06]  /*0060*/  UIMAD.WIDE UR4, UR8, UR9, UR4 ;  /* 0x00000009080472a5 */ /* 0x001fcc000f8e0204 */
[----:B------:R-:W-:Y:S01]  /*0070*/  IMAD.U32 R2, RZ, RZ, UR4 ;  /* 0x00000004ff027e24 */ /* 0x000fe2000f8e00ff */
[----:B------:R-:W-:-:S05]  /*0080*/  MOV R3, UR5 ;  /* 0x0000000500037c02 */ /* 0x000fca0008000f00 */
[----:B------:R0:W2:Y:S01]  /*0090*/  LDG.E R8, [R2.64] ;  /* 0x0000001002087981 */ /* 0x0000a2000c1e1900 */
[----:B------:R-:W1:Y:S03]  /*00a0*/  S2UR UR14, SR_CTAID.Z ;  /* 0x00000000000e79c3 */ /* 0x000e660000002700 */
[----:B------:R0:W3:Y:S01]  /*00b0*/  LDG.E R9, [R2.64+0x4] ;  /* 0x0000041002097981 */ /* 0x0000e2000c1e1900 */
[----:B------:R-:W-:Y:S01]  /*00c0*/  IMAD.MOV.U32 R72, RZ, RZ, 0x2 ;  /* 0x00000002ff487424 */ /* 0x000fe200078e00ff */
[----:B------:R-:W-:Y:S01]  /*00d0*/  CS2R R28, SRZ ;  /* 0x00000000001c7805 */ /* 0x000fe2000001ff00 */
[----:B------:R-:W-:Y:S01]  /*00e0*/  CS2R R30, SRZ ;  /* 0x00000000001e7805 */ /* 0x000fe2000001ff00 */
[----:B------:R-:W0:Y:S01]  /*00f0*/  S2R R142, SR_TID.X ;  /* 0x00000000008e7919 */ /* 0x000e220000002100 */
[----:B------:R-:W4:Y:S01]  /*0100*/  S2UR UR18, SR_CTAID.Y ;  /* 0x00000000001279c3 */ /* 0x000f220000002600 */
[----:B------:R-:W-:Y:S01]  /*0110*/  LOP3.LUT R0, R0, 0xfffffffb, RZ, 0xc0, !PT ;  /* 0xfffffffb00007812 */ /* 0x000fe200078ec0ff */
[----:B------:R-:W-:Y:S01]  /*0120*/  CS2R R4, SRZ ;  /* 0x0000000000047805 */ /* 0x000fe2000001ff00 */
[----:B------:R-:W-:Y:S01]  /*0130*/  CS2R R6, SRZ ;  /* 0x0000000000067805 */ /* 0x000fe2000001ff00 */
[----:B-1----:R-:W-:-:S06]  /*0140*/  USHF.L.U32 UR14, UR14, 0x7, URZ ;  /* 0x000000070e0e7899 */ /* 0x002fcc000800063f */
[----:B------:R-:W-:Y:S01]  /*0150*/  IMAD.U32 R73, RZ, RZ, UR14 ;  /* 0x0000000eff497e24 */ /* 0x000fe2000f8e00ff */
[----:B0-----:R-:W-:Y:S01]  /*0160*/  SHF.R.U32.HI R2, RZ, 0x4, R142 ;  /* 0x00000004ff027819 */ /* 0x001fe2000001168e */
[----:B------:R-:W-:Y:S01]  /*0170*/  IMAD.U32 R74, RZ, RZ, UR14 ;  /* 0x0000000eff4a7e24 */ /* 0x000fe2000f8e00ff */
[----:B----4-:R-:W-:Y:S01]  /*0180*/  MOV R66, UR18 ;  /* 0x0000001200427c02 */ /* 0x010fe20008000f00 */
[----:B------:R-:W-:Y:S01]  /*0190*/  IMAD.SHL.U32 R144, R142, 0x8, RZ ;  /* 0x000000088e907824 */ /* 0x000fe200078e00ff */
[----:B------:R-:W-:-:S04]  /*01a0*/  SGXT.U32 R140, R2, 0x3 ;  /* 0x00000003028c781a */ /* 0x000fc80000000000 */
[----:B------:R-:W-:Y:S02]  /*01b0*/  LOP3.LUT R84, R140, UR14, RZ, 0xfc, !PT ;  /* 0x0000000e8c547c12 */ /* 0x000fe4000f8efcff */
[--C-:B------:R-:W-:Y:S02]  /*01c0*/  LOP3.LUT R73, R73, 0x8, R140.reuse, 0xfe, !PT ;  /* 0x0000000849497812 */ /* 0x100fe400078efe8c */
[----:B------:R-:W-:Y:S02]  /*01d0*/  LOP3.LUT R74, R74, 0x10, R140, 0xfe, !PT ;  /* 0x000000104a4a7812 */ /* 0x000fe400078efe8c */
[----:B------:R-:W-:Y:S01]  /*01e0*/  LOP3.LUT R88, R144, 0x78, RZ, 0xc0, !PT ;  /* 0x0000007890587812 */ /* 0x000fe200078ec0ff */
[----:B--2---:R-:W0:Y:S08]  /*01f0*/  R2UR UR11, R8 ;  /* 0x00000000080b73c2 */ /* 0x004e3000000e0000 */
[----:B---3--:R-:W1:Y:S01]  /*0200*/  R2UR UR4, R9 ;  /* 0x00000000090473c2 */ /* 0x008e6200000e0000 */
[----:B------:R-:W-:Y:S01]  /*0210*/  MOV R75, UR14 ;  /* 0x0000000e004b7c02 */ /* 0x000fe20008000f00 */
[----:B------:R-:W-:Y:S01]  /*0220*/  IMAD R66, R66, c[0x0][0x1c8], R88 ;  /* 0x0000720042427a24 */ /* 0x000fe200078e0258 */
[----:B0-----:R-:W-:Y:S01]  /*0230*/  IADD3 R13, R84, UR11, RZ ;  /* 0x0000000b540d7c10 */ /* 0x001fe2000fffe0ff */
[----:B------:R-:W-:Y:S01]  /*0240*/  IMAD.U32 R76, RZ, RZ, UR14 ;  /* 0x0000000eff4c7e24 */ /* 0x000fe2000f8e00ff */
[----:B------:R-:W-:Y:S01]  /*0250*/  IADD3 R12, R73, UR11, RZ ;  /* 0x0000000b490c7c10 */ /* 0x000fe2000fffe0ff */
[----:B------:R-:W-:Y:S01]  /*0260*/  IMAD.U32 R77, RZ, RZ, UR14 ;  /* 0x0000000eff4d7e24 */ /* 0x000fe2000f8e00ff */
[----:B------:R-:W-:Y:S01]  /*0270*/  IADD3 R11, R74, UR11, RZ ;  /* 0x0000000b4a0b7c10 */ /* 0x000fe2000fffe0ff */
[----:B------:R-:W-:Y:S01]  /*0280*/  STL [R1+0x17c], R13 ;  /* 0x00017c0d01007387 */ /* 0x000fe20000100800 */
[----:B------:R-:W-:Y:S01]  /*0290*/  MOV R78, UR14 ;  /* 0x0000000e004e7c02 */ /* 0x000fe20008000f00 */
[----:B------:R-:W-:Y:S01]  /*02a0*/  IMAD R2, R13, c[0x0][0x1c4], R66 ;  /* 0x000071000d027a24 */ /* 0x000fe200078e0242 */
[----:B-1----:R-:W-:Y:S01]  /*02b0*/  UIADD3 UR12, -UR11, UR4, URZ ;  /* 0x000000040b0c7290 */ /* 0x002fe2000fffe13f */
[----:B------:R0:W-:Y:S01]  /*02c0*/  STL [R1+0x178], R12 ;  /* 0x0001780c01007387 */ /* 0x0001e20000100800 */
[----:B------:R-:W-:Y:S01]  /*02d0*/  LOP3.LUT R75, R75, 0x18, R140, 0xfe, !PT ;  /* 0x000000184b4b7812 */ /* 0x000fe200078efe8c */
[--C-:B------:R-:W-:Y:S01]  /*02e0*/  IMAD R14, R11, c[0x0][0x1c4], R66.reuse ;  /* 0x000071000b0e7a24 */ /* 0x100fe200078e0242 */
[----:B------:R-:W-:Y:S01]  /*02f0*/  CS2R R8, SRZ ;  /* 0x0000000000087805 */ /* 0x000fe2000001ff00 */
[----:B------:R1:W-:Y:S01]  /*0300*/  STL [R1+0x174], R11 ;  /* 0x0001740b01007387 */ /* 0x0003e20000100800 */
[----:B------:R-:W-:Y:S01]  /*0310*/  ISETP.GE.AND P2, PT, R84, UR12, PT ;  /* 0x0000000c54007c0c */ /* 0x000fe2000bf46270 */
[----:B------:R-:W-:Y:S01]  /*0320*/  IMAD.WIDE R2, R2, R72, c[0x0][0x160] ;  /* 0x0000580002027625 */ /* 0x000fe200078e0248 */
[----:B------:R-:W-:Y:S01]  /*0330*/  ISETP.GE.AND P1, PT, R73, UR12, PT ;  /* 0x0000000c49007c0c */ /* 0x000fe2000bf26270 */
[----:B------:R-:W2:Y:S01]  /*0340*/  LDL.LU R71, [R1+0x40] ;  /* 0x0000400001477983 */ /* 0x000ea20000300800 */
[----:B------:R-:W-:Y:S01]  /*0350*/  ISETP.GE.AND P3, PT, R75, UR12, PT ;  /* 0x0000000c4b007c0c */ /* 0x000fe2000bf66270 */
[----:B0-----:R-:W-:Y:S01]  /*0360*/  IMAD R12, R12, c[0x0][0x1c4], R66 ;  /* 0x000071000c0c7a24 */ /* 0x001fe200078e0242 */
[----:B------:R-:W-:-:S02]  /*0370*/  LOP3.LUT R76, R76, 0x20, R140, 0xfe, !PT ;  /* 0x000000204c4c7812 */ /* 0x000fc400078efe8c */
[----:B------:R-:W-:Y:S01]  /*0380*/  ISETP.GE.AND P0, PT, R74, UR12, PT ;  /* 0x0000000c4a007c0c */ /* 0x000fe2000bf06270 */
[----:B------:R-:W-:-:S04]  /*0390*/  IMAD.WIDE R12, R12, R72, c[0x0][0x160] ;  /* 0x000058000c0c7625 */ /* 0x000fc800078e0248 */
[----:B------:R-:W-:Y:S01]  /*03a0*/  @P2 LOP3.LUT R0, R0, 0x4, RZ, 0xfc, !PT ;  /* 0x0000000400002812 */ /* 0x000fe200078efcff */
[----:B------:R0:W3:Y:S01]  /*03b0*/  @!P2 LDG.E.128 R28, [R2.64] ;  /* 0x00000010021ca981 */ /* 0x0000e2000c1e1d00 */
[----:B------:R-:W-:Y:S02]  /*03c0*/  ISETP.GE.AND P2, PT, R76, UR12, PT ;  /* 0x0000000c4c007c0c */ /* 0x000fe4000bf46270 */
[----:B------:R-:W-:Y:S01]  /*03d0*/  LOP3.LUT R0, R0, 0xfffffffd, RZ, 0xc0, !PT ;  /* 0xfffffffd00007812 */ /* 0x000fe200078ec0ff */
[----:B------:R4:W5:Y:S01]  /*03e0*/  @!P1 LDG.E.128 R4, [R12.64] ;  /* 0x000000100c049981 */ /* 0x000962000c1e1d00 */
[----:B------:R-:W-:Y:S02]  /*03f0*/  LOP3.LUT R77, R77, 0x28, R140, 0xfe, !PT ;  /* 0x000000284d4d7812 */ /* 0x000fe400078efe8c */
[----:B------:R-:W-:Y:S01]  /*0400*/  @P1 LOP3.LUT R0, R0, 0x2, RZ, 0xfc, !PT ;  /* 0x0000000200001812 */ /* 0x000fe200078efcff */
[----:B-1----:R-:W-:Y:S01]  /*0410*/  CS2R R10, SRZ ;  /* 0x00000000000a7805 */ /* 0x002fe2000001ff00 */
[----:B------:R-:W-:Y:S01]  /*0420*/  ISETP.GE.AND P1, PT, R77, UR12, PT ;  /* 0x0000000c4d007c0c */ /* 0x000fe2000bf26270 */
[----:B------:R-:W-:Y:S01]  /*0430*/  IMAD.WIDE R14, R14, R72, c[0x0][0x160] ;  /* 0x000058000e0e7625 */ /* 0x000fe200078e0248 */
[----:B------:R-:W-:-:S02]  /*0440*/  LOP3.LUT R0, R0, 0xfffffffe, RZ, 0xc0, !PT ;  /* 0xfffffffe00007812 */ /* 0x000fc400078ec0ff */
[----:B------:R-:W-:Y:S02]  /*0450*/  LOP3.LUT R78, R78, 0x30, R140, 0xfe, !PT ;  /* 0x000000304e4e7812 */ /* 0x000fe400078efe8c */
[----:B------:R-:W-:Y:S01]  /*0460*/  @P0 LOP3.LUT R0, R0, 0x1, RZ, 0xfc, !PT ;  /* 0x0000000100000812 */ /* 0x000fe200078efcff */
[----:B------:R1:W3:Y:S01]  /*0470*/  @!P0 LDG.E.128 R8, [R14.64] ;  /* 0x000000100e088981 */ /* 0x0002e2000c1e1d00 */
[C---:B------:R-:W-:Y:S02]  /*0480*/  IADD3 R32, R78.reuse, UR11, RZ ;  /* 0x0000000b4e207c10 */ /* 0x040fe4000fffe0ff */
[----:B------:R-:W-:Y:S01]  /*0490*/  ISETP.GE.AND P0, PT, R78, UR12, PT ;  /* 0x0000000c4e007c0c */ /* 0x000fe2000bf06270 */
[----:B------:R-:W-:Y:S01]  /*04a0*/  IMAD.U32 R79, RZ, RZ, UR14 ;  /* 0x0000000eff4f7e24 */ /* 0x000fe2000f8e00ff */
[----:B------:R-:W-:Y:S01]  /*04b0*/  IADD3 R35, R75, UR11, RZ ;  /* 0x0000000b4b237c10 */ /* 0x000fe2000fffe0ff */
[----:B------:R-:W-:Y:S01]  /*04c0*/  IMAD R40, R32, c[0x0][0x1c4], R66 ;  /* 0x0000710020287a24 */ /* 0x000fe200078e0242 */
[----:B----4-:R-:W-:Y:S01]  /*04d0*/  CS2R R12, SRZ ;  /* 0x00000000000c7805 */ /* 0x010fe2000001ff00 */
[----:B-1----:R-:W-:-:S02]  /*04e0*/  CS2R R14, SRZ ;  /* 0x00000000000e7805 */ /* 0x002fc4000001ff00 */
[----:B0-----:R-:W-:Y:S01]  /*04f0*/  IMAD R2, R35, c[0x0][0x1c4], R66 ;  /* 0x0000710023027a24 */ /* 0x001fe200078e0242 */
[----:B------:R-:W-:Y:S01]  /*0500*/  LOP3.LUT R79, R79, 0x38, R140, 0xfe, !PT ;  /* 0x000000384f4f7812 */ /* 0x000fe200078efe8c */
[-C--:B------:R-:W-:Y:S01]  /*0510*/  IMAD.WIDE R40, R40, R72.reuse, c[0x0][0x160] ;  /* 0x0000580028287625 */ /* 0x080fe200078e0248 */
[----:B------:R-:W-:Y:S01]  /*0520*/  CS2R R24, SRZ ;  /* 0x0000000000187805 */ /* 0x000fe2000001ff00 */
[----:B------:R-:W-:Y:S01]  /*0530*/  CS2R R26, SRZ ;  /* 0x00000000001a7805 */ /* 0x000fe2000001ff00 */
[----:B------:R-:W-:Y:S01]  /*0540*/  IADD3 R34, R76, UR11, RZ ;  /* 0x0000000b4c227c10 */ /* 0x000fe2000fffe0ff */
[----:B------:R0:W-:Y:S01]  /*0550*/  STL [R1+0x170], R35 ;  /* 0x0001702301007387 */ /* 0x0001e20000100800 */
[----:B------:R-:W-:Y:S01]  /*0560*/  IADD3 R33, R77, UR11, RZ ;  /* 0x0000000b4d217c10 */ /* 0x000fe2000fffe0ff */
[----:B------:R-:W-:Y:S02]  /*0570*/  IMAD.WIDE R2, R2, R72, c[0x0][0x160] ;  /* 0x0000580002027625 */ /* 0x000fe400078e0248 */
[----:B------:R1:W4:Y:S02]  /*0580*/  @!P0 LDG.E.128 R12, [R40.64] ;  /* 0x00000010280c8981 */ /* 0x000324000c1e1d00 */
[----:B------:R-:W-:Y:S01]  /*0590*/  IMAD R38, R33, c[0x0][0x1c4], R66 ;  /* 0x0000710021267a24 */ /* 0x000fe200078e0242 */
[----:B0-----:R-:W-:Y:S01]  /*05a0*/  IADD3 R35, R79, UR11, RZ ;  /* 0x0000000b4f237c10 */ /* 0x001fe2000fffe0ff */
[----:B------:R-:W-:Y:S01]  /*05b0*/  STL [R1+0x16c], R34 ;  /* 0x00016c2201007387 */ /* 0x000fe20000100800 */
[----:B------:R-:W-:-:S03]  /*05c0*/  IMAD.U32 R80, RZ, RZ, UR14 ;  /* 0x0000000eff507e24 */ /* 0x000fc6000f8e00ff */
[----:B------:R0:W3:Y:S01]  /*05d0*/  @!P3 LDG.E.128 R24, [R2.64] ;  /* 0x000000100218b981 */ /* 0x0000e2000c1e1d00 */
[----:B------:R-:W-:Y:S01]  /*05e0*/  CS2R R16, SRZ ;  /* 0x0000000000107805 */ /* 0x000fe2000001ff00 */
[----:B------:R-:W-:Y:S02]  /*05f0*/  CS2R R18, SRZ ;  /* 0x0000000000127805 */ /* 0x000fe4000001ff00 */
[----:B------:R-:W-:Y:S01]  /*0600*/  STL [R1+0x168], R33 ;  /* 0x0001682101007387 */ /* 0x000fe20000100800 */
[--C-:B------:R-:W-:Y:S01]  /*0610*/  IMAD R36, R34, c[0x0][0x1c4], R66.reuse ;  /* 0x0000710022247a24 */ /* 0x100fe200078e0242 */
[----:B------:R-:W-:Y:S02]  /*0620*/  MOV R46, UR14 ;  /* 0x0000000e002e7c02 */ /* 0x000fe40008000f00 */
[----:B------:R1:W-:Y:S01]  /*0630*/  STL [R1+0x164], R32 ;  /* 0x0001642001007387 */ /* 0x0003e20000100800 */
[----:B0-----:R-:W-:-:S03]  /*0640*/  IMAD R2, R35, c[0x0][0x1c4], R66 ;  /* 0x0000710023027a24 */ /* 0x001fc600078e0242 */
[----:B------:R0:W-:Y:S01]  /*0650*/  STL [R1+0x160], R35 ;  /* 0x0001602301007387 */ /* 0x0001e20000100800 */
[----:B------:R-:W-:Y:S01]  /*0660*/  IMAD.WIDE R38, R38, R72, c[0x0][0x160] ;  /* 0x0000580026267625 */ /* 0x000fe200078e0248 */
[----:B------:R-:W-:-:S03]  /*0670*/  LOP3.LUT R80, R80, 0x40, R140, 0xfe, !PT ;  /* 0x0000004050507812 */ /* 0x000fc600078efe8c */
[-C--:B------:R-:W-:Y:S01]  /*0680*/  IMAD.WIDE R2, R2, R72.reuse, c[0x0][0x160] ;  /* 0x0000580002027625 */ /* 0x080fe200078e0248 */
[----:B-1----:R-:W-:Y:S01]  /*0690*/  CS2R R32, SRZ ;  /* 0x0000000000207805 */ /* 0x002fe2000001ff00 */
[----:B------:R-:W-:Y:S01]  /*06a0*/  LOP3.LUT R46, R46, 0x48, R140, 0xfe, !PT ;  /* 0x000000482e2e7812 */ /* 0x000fe200078efe8c */
[----:B------:R1:W3:Y:S01]  /*06b0*/  @!P1 LDG.E.128 R16, [R38.64] ;  /* 0x0000001026109981 */ /* 0x0002e2000c1e1d00 */
[----:B0-----:R-:W-:Y:S01]  /*06c0*/  CS2R R34, SRZ ;  /* 0x0000000000227805 */ /* 0x001fe2000001ff00 */
[----:B------:R-:W-:Y:S01]  /*06d0*/  IMAD.U32 R48, RZ, RZ, UR14 ;  /* 0x0000000eff307e24 */ /* 0x000fe2000f8e00ff */
[----:B------:R-:W-:Y:S01]  /*06e0*/  CS2R R20, SRZ ;  /* 0x0000000000147805 */ /* 0x000fe2000001ff00 */
[----:B------:R-:W-:Y:S01]  /*06f0*/  CS2R R22, SRZ ;  /* 0x0000000000167805 */ /* 0x000fe2000001ff00 */
[----:B------:R-:W-:Y:S01]  /*0700*/  IMAD.WIDE R36, R36, R72, c[0x0][0x160] ;  /* 0x0000580024247625 */ /* 0x000fe200078e0248 */
[----:B------:R-:W-:Y:S02]  /*0710*/  ISETP.GE.AND P6, PT, R46, UR12, PT ;  /* 0x0000000c2e007c0c */ /* 0x000fe4000bfc6270 */
[----:B-1----:R-:W-:-:S02]  /*0720*/  IADD3 R38, R80, UR11, RZ ;  /* 0x0000000b50267c10 */ /* 0x002fc4000fffe0ff */
[----:B------:R0:W3:Y:S01]  /*0730*/  @!P2 LDG.E.128 R20, [R36.64] ;  /* 0x000000102414a981 */ /* 0x0000e2000c1e1d00 */
[----:B------:R-:W-:-:S03]  /*0740*/  LOP3.LUT R48, R48, 0x50, R140, 0xfe, !PT ;  /* 0x0000005030307812 */ /* 0x000fc600078efe8c */
[----:B------:R1:W-:Y:S01]  /*0750*/  STL [R1+0x15c], R38 ;  /* 0x00015c2601007387 */ /* 0x0003e20000100800 */
[--C-:B------:R-:W-:Y:S01]  /*0760*/  IMAD R44, R38, c[0x0][0x1c4], R66.reuse ;  /* 0x00007100262c7a24 */ /* 0x100fe200078e0242 */
[C---:B------:R-:W-:Y:S01]  /*0770*/  IADD3 R47, R48.reuse, UR11, RZ ;  /* 0x0000000b302f7c10 */ /* 0x040fe2000fffe0ff */
[----:B------:R-:W-:Y:S01]  /*0780*/  CS2R R40, SRZ ;  /* 0x0000000000287805 */ /* 0x000fe2000001ff00 */
[----:B------:R-:W-:Y:S01]  /*0790*/  ISETP.GE.AND P5, PT, R48, UR12, PT ;  /* 0x0000000c30007c0c */ /* 0x000fe2000bfa6270 */
[----:B------:R-:W-:Y:S01]  /*07a0*/  IMAD.WIDE R44, R44, R72, c[0x0][0x160] ;  /* 0x000058002c2c7625 */ /* 0x000fe200078e0248 */
[----:B0-----:R-:W-:Y:S01]  /*07b0*/  CS2R R36, SRZ ;  /* 0x0000000000247805 */ /* 0x001fe2000001ff00 */
[----:B------:R-:W-:Y:S01]  /*07c0*/  CS2R R42, SRZ ;  /* 0x00000000002a7805 */ /* 0x000fe2000001ff00 */
[----:B-1----:R-:W-:Y:S01]  /*07d0*/  CS2R R38, SRZ ;  /* 0x0000000000267805 */ /* 0x002fe2000001ff00 */
[----:B------:R-:W-:Y:S02]  /*07e0*/  IMAD.U32 R52, RZ, RZ, UR14 ;  /* 0x0000000eff347e24 */ /* 0x000fe4000f8e00ff */
[----:B------:R-:W-:Y:S01]  /*07f0*/  IMAD R49, R47, c[0x0][0x1c4], R66 ;  /* 0x000071002f317a24 */ /* 0x000fe200078e0242 */
[----:B------:R-:W-:-:S02]  /*0800*/  MOV R58, UR14 ;  /* 0x0000000e003a7c02 */ /* 0x000fc40008000f00 */
[--C-:B------:R-:W-:Y:S02]  /*0810*/  LOP3.LUT R52, R52, 0x58, R140.reuse, 0xfe, !PT ;  /* 0x0000005834347812 */ /* 0x100fe400078efe8c */
[----:B------:R-:W-:Y:S01]  /*0820*/  LOP3.LUT R58, R58, 0x60, R140, 0xfe, !PT ;  /* 0x000000603a3a7812 */ /* 0x000fe200078efe8c */
[----:B------:R-:W-:Y:S01]  /*0830*/  IMAD.U32 R60, RZ, RZ, UR14 ;  /* 0x0000000eff3c7e24 */ /* 0x000fe2000f8e00ff */
[----:B------:R-:W-:Y:S01]  /*0840*/  IADD3 R50, R52, UR11, RZ ;  /* 0x0000000b34327c10 */ /* 0x000fe2000fffe0ff */
[----:B------:R-:W-:-:S03]  /*0850*/  IMAD.U32 R64, RZ, RZ, UR14 ;  /* 0x0000000eff407e24 */ /* 0x000fc6000f8e00ff */
[--C-:B------:R-:W-:Y:S02]  /*0860*/  LOP3.LUT R60, R60, 0x68, R140.reuse, 0xfe, !PT ;  /* 0x000000683c3c7812 */ /* 0x100fe400078efe8c */
[----:B------:R-:W-:Y:S02]  /*0870*/  LOP3.LUT R64, R64, 0x70, R140, 0xfe, !PT ;  /* 0x0000007040407812 */ /* 0x000fe400078efe8c */
[----:B------:R-:W-:Y:S01]  /*0880*/  IADD3 R59, R60, UR11, RZ ;  /* 0x0000000b3c3b7c10 */ /* 0x000fe2000fffe0ff */
[----:B------:R-:W-:Y:S01]  /*0890*/  CS2R R54, SRZ ;  /* 0x0000000000367805 */ /* 0x000fe2000001ff00 */
[----:B------:R-:W-:Y:S02]  /*08a0*/  ISETP.GE.AND P4, PT, R52, UR12, PT ;  /* 0x0000000c34007c0c */ /* 0x000fe4000bf86270 */
[----:B------:R-:W-:Y:S01]  /*08b0*/  CS2R R52, SRZ ;  /* 0x0000000000347805 */ /* 0x000fe2000001ff00 */
[----:B------:R-:W-:Y:S01]  /*08c0*/  IADD3 R62, R64, UR11, RZ ;  /* 0x0000000b403e7c10 */ /* 0x000fe2000fffe0ff */
[----:B------:R-:W-:Y:S01]  /*08d0*/  IMAD R61, R59, c[0x0][0x1c4], R66 ;  /* 0x000071003b3d7a24 */ /* 0x000fe200078e0242 */
[----:B------:R-:W-:-:S03]  /*08e0*/  ULDC.64 UR4, c[0x0][0x1b0] ;  /* 0x00006c0000047ab9 */ /* 0x000fc60000000a00 */
[----:B------:R-:W-:Y:S01]  /*08f0*/  IMAD R68, R62, c[0x0][0x1c4], R66 ;  /* 0x000071003e447a24 */ /* 0x000fe200078e0242 */
[----:B------:R-:W-:-:S03]  /*0900*/  UIMAD.WIDE UR4, UR8, UR9, UR4 ;  /* 0x00000009080472a5 */ /* 0x000fc6000f8e0204 */
[----:B------:R-:W-:-:S04]  /*0910*/  IMAD.WIDE R68, R68, R72, c[0x0][0x160] ;  /* 0x0000580044447625 */ /* 0x000fc800078e0248 */
[----:B------:R-:W-:-:S04]  /*0920*/  IMAD R56, R50, c[0x0][0x1c4], R66 ;  /* 0x0000710032387a24 */ /* 0x000fc800078e0242 */
[----:B------:R-:W-:Y:S01]  /*0930*/  IMAD.WIDE R56, R56, R72, c[0x0][0x160] ;  /* 0x0000580038387625 */ /* 0x000fe200078e0248 */
[----:B------:R-:W-:-:S04]  /*0940*/  MOV R70, UR14 ;  /* 0x0000000e00467c02 */ /* 0x000fc80008000f00 */
[----:B------:R-:W-:Y:S02]  /*0950*/  LOP3.LUT R70, R70, 0x78, R140, 0xfe, !PT ;  /* 0x0000007846467812 */ /* 0x000fe400078efe8c */
[----:B--2---:R-:W-:-:S04]  /*0960*/  LOP3.LUT R71, R71, 0x7fffffff, RZ, 0xc0, !PT ;  /* 0x7fffffff47477812 */ /* 0x004fc800078ec0ff */
[----:B------:R-:W-:-:S04]  /*0970*/  @P3 LOP3.LUT R71, R71, 0x80000000, RZ, 0xfc, !PT ;  /* 0x8000000047473812 */ /* 0x000fc800078efcff */
[----:B------:R-:W-:-:S04]  /*0980*/  LOP3.LUT R71, R71, 0xbfffffff, RZ, 0xc0, !PT ;  /* 0xbfffffff47477812 */ /* 0x000fc800078ec0ff */
[----:B------:R-:W-:-:S04]  /*0990*/  @P2 LOP3.LUT R71, R71, 0x40000000, RZ, 0xfc, !PT ;  /* 0x4000000047472812 */ /* 0x000fc800078efcff */
[----:B------:R-:W-:-:S04]  /*09a0*/  LOP3.LUT R71, R71, 0xdfffffff, RZ, 0xc0, !PT ;  /* 0xdfffffff47477812 */ /* 0x000fc800078ec0ff */
[----:B------:R-:W-:-:S04]  /*09b0*/  @P1 LOP3.LUT R71, R71, 0x20000000, RZ, 0xfc, !PT ;  /* 0x2000000047471812 */ /* 0x000fc800078efcff */
[----:B------:R-:W-:-:S04]  /*09c0*/  LOP3.LUT R71, R71, 0xefffffff, RZ, 0xc0, !PT ;  /* 0xefffffff47477812 */ /* 0x000fc800078ec0ff */
[----:B------:R-:W-:Y:S02]  /*09d0*/  @P0 LOP3.LUT R71, R71, 0x10000000, RZ, 0xfc, !PT ;  /* 0x1000000047470812 */ /* 0x000fe400078efcff */
[----:B------:R-:W-:Y:S02]  /*09e0*/  ISETP.GE.AND P0, PT, R79, UR12, PT ;  /* 0x0000000c4f007c0c */ /* 0x000fe4000bf06270 */
[----:B------:R-:W-:-:S11]  /*09f0*/  LOP3.LUT R71, R71, 0xf7ffffff, RZ, 0xc0, !PT ;  /* 0xf7ffffff47477812 */ /* 0x000fd600078ec0ff */
[----:B------:R0:W2:Y:S01]  /*0a00*/  @!P0 LDG.E.128 R32, [R2.64] ;  /* 0x0000001002208981 */ /* 0x0000a2000c1e1d00 */
[----:B------:R-:W-:Y:S02]  /*0a10*/  @P0 LOP3.LUT R71, R71, 0x8000000, RZ, 0xfc, !PT ;  /* 0x0800000047470812 */ /* 0x000fe400078efcff */
[----:B------:R-:W-:Y:S02]  /*0a20*/  ISETP.GE.AND P0, PT, R80, UR12, PT ;  /* 0x0000000c50007c0c */ /* 0x000fe4000bf06270 */
[----:B0-----:R-:W-:-:S05]  /*0a30*/  IADD3 R2, R46, UR11, RZ ;  /* 0x0000000b2e027c10 */ /* 0x001fca000fffe0ff */
[----:B------:R0:W-:Y:S06]  /*0a40*/  STL [R1+0x158], R2 ;  /* 0x0001580201007387 */ /* 0x0001ec0000100800 */
[----:B------:R1:W2:Y:S01]  /*0a50*/  @!P0 LDG.E.128 R36, [R44.64] ;  /* 0x000000102c248981 */ /* 0x0002a2000c1e1d00 */
[----:B0-----:R-:W-:-:S04]  /*0a60*/  IMAD R2, R2, c[0x0][0x1c4], R66 ;  /* 0x0000710002027a24 */ /* 0x001fc800078e0242 */
[----:B------:R-:W-:Y:S01]  /*0a70*/  IMAD.WIDE R2, R2, R72, c[0x0][0x160] ;  /* 0x0000580002027625 */ /* 0x000fe200078e0248 */
[----:B------:R0:W-:Y:S01]  /*0a80*/  STL [R1+0x154], R47 ;  /* 0x0001542f01007387 */ /* 0x0001e20000100800 */
[----:B-1----:R-:W-:-:S03]  /*0a90*/  CS2R R44, SRZ ;  /* 0x00000000002c7805 */ /* 0x002fc6000001ff00 */
[----:B------:R1:W2:Y:S01]  /*0aa0*/  @!P6 LDG.E.128 R40, [R2.64] ;  /* 0x000000100228e981 */ /* 0x0002a2000c1e1d00 */
[----:B0-----:R-:W-:Y:S01]  /*0ab0*/  CS2R R46, SRZ ;  /* 0x00000000002e7805 */ /* 0x001fe2000001ff00 */
[----:B-1----:R-:W-:Y:S01]  /*0ac0*/  IMAD.WIDE R2, R49, R72, c[0x0][0x160] ;  /* 0x0000580031027625 */ /* 0x002fe200078e0248 */
[----:B------:R-:W-:-:S04]  /*0ad0*/  ISETP.GE.AND P3, PT, R58, UR12, PT ;  /* 0x0000000c3a007c0c */ /* 0x000fc8000bf66270 */
[----:B------:R0:W2:Y:S04]  /*0ae0*/  @!P5 LDG.E.128 R44, [R2.64] ;  /* 0x00000010022cd981 */ /* 0x0000a8000c1e1d00 */
[----:B------:R-:W-:Y:S01]  /*0af0*/  STL [R1+0x150], R50 ;  /* 0x0001503201007387 */ /* 0x000fe20000100800 */
[----:B0-----:R-:W-:-:S05]  /*0b00*/  IADD3 R2, R58, UR11, RZ ;  /* 0x0000000b3a027c10 */ /* 0x001fca000fffe0ff */
[----:B------:R0:W-:Y:S01]  /*0b10*/  STL [R1+0x14c], R2 ;  /* 0x00014c0201007387 */ /* 0x0001e20000100800 */
[----:B------:R-:W-:Y:S01]  /*0b20*/  ISETP.GE.AND P1, PT, R64, UR12, PT ;  /* 0x0000000c40007c0c */ /* 0x000fe2000bf26270 */
[----:B0-----:R-:W-:-:S04]  /*0b30*/  IMAD R2, R2, c[0x0][0x1c4], R66 ;  /* 0x0000710002027a24 */ /* 0x001fc800078e0242 */
[----:B------:R-:W-:Y:S01]  /*0b40*/  IMAD.WIDE R2, R2, R72, c[0x0][0x160] ;  /* 0x0000580002027625 */ /* 0x000fe200078e0248 */
[----:B------:R-:W-:Y:S01]  /*0b50*/  STL [R1+0x148], R59 ;  /* 0x0001483b01007387 */ /* 0x000fe20000100800 */
[----:B------:R-:W-:-:S03]  /*0b60*/  ISETP.GE.AND P2, PT, R60, UR12, PT ;  /* 0x0000000c3c007c0c */ /* 0x000fc6000bf46270 */
[----:B------:R0:W2:Y:S04]  /*0b70*/  @!P3 LDG.E.128 R52, [R2.64] ;  /* 0x000000100234b981 */ /* 0x0000a8000c1e1d00 */
[----:B------:R1:W-:Y:S01]  /*0b80*/  STL [R1+0x144], R62 ;  /* 0x0001443e01007387 */ /* 0x0003e20000100800 */
[----:B0-----:R-:W-:Y:S02]  /*0b90*/  IMAD.WIDE R2, R61, R72, c[0x0][0x160] ;  /* 0x000058003d027625 */ /* 0x001fe400078e0248 */
[----:B------:R-:W-:Y:S01]  /*0ba0*/  CS2R R60, SRZ ;  /* 0x00000000003c7805 */ /* 0x000fe2000001ff00 */
[----:B-1----:R-:W-:-:S06]  /*0bb0*/  CS2R R62, SRZ ;  /* 0x00000000003e7805 */ /* 0x002fcc000001ff00 */
[----:B------:R0:W2:Y:S02]  /*0bc0*/  @!P1 LDG.E.128 R60, [R68.64] ;  /* 0x00000010443c9981 */ /* 0x0000a4000c1e1d00 */
[----:B0-----:R-:W-:Y:S02]  /*0bd0*/  IMAD.U32 R68, RZ, RZ, UR4 ;  /* 0x00000004ff447e24 */ /* 0x001fe4000f8e00ff */
[----:B------:R-:W-:-:S05]  /*0be0*/  IMAD.U32 R69, RZ, RZ, UR5 ;  /* 0x00000005ff457e24 */ /* 0x000fca000f8e00ff */
[----:B------:R0:W2:Y:S01]  /*0bf0*/  LDG.E R82, [R68.64] ;  /* 0x0000001044527981 */ /* 0x0000a2000c1e1900 */
[----:B------:R-:W-:Y:S01]  /*0c00*/  CS2R R48, SRZ ;  /* 0x0000000000307805 */ /* 0x000fe2000001ff00 */
[----:B------:R-:W-:Y:S01]  /*0c10*/  CS2R R50, SRZ ;  /* 0x0000000000327805 */ /* 0x000fe2000001ff00 */
[----:B------:R-:W-:-:S05]  /*0c20*/  CS2R R58, SRZ ;  /* 0x00000000003a7805 */ /* 0x000fca000001ff00 */
[----:B------:R1:W2:Y:S01]  /*0c30*/  @!P4 LDG.E.128 R48, [R56.64] ;  /* 0x000000103830c981 */ /* 0x0002a2000c1e1d00 */
[----:B------:R-:W-:Y:S01]  /*0c40*/  LOP3.LUT R71, R71, 0xfbffffff, RZ, 0xc0, !PT ;  /* 0xfbffffff47477812 */ /* 0x000fe200078ec0ff */
[----:B-1----:R-:W-:-:S03]  /*0c50*/  CS2R R56, SRZ ;  /* 0x0000000000387805 */ /* 0x002fc6000001ff00 */
[----:B------:R-:W-:Y:S02]  /*0c60*/  @P0 LOP3.LUT R71, R71, 0x4000000, RZ, 0xfc, !PT ;  /* 0x0400000047470812 */ /* 0x000fe400078efcff */
[C---:B------:R-:W-:Y:S01]  /*0c70*/  ISETP.GE.AND P0, PT, R70.reuse, UR12, PT ;  /* 0x0000000c46007c0c */ /* 0x040fe2000bf06270 */
[----:B------:R1:W2:Y:S01]  /*0c80*/  @!P2 LDG.E.128 R56, [R2.64] ;  /* 0x000000100238a981 */ /* 0x0002a2000c1e1d00 */
[----:B------:R-:W-:Y:S01]  /*0c90*/  CS2R R64, SRZ ;  /* 0x0000000000407805 */ /* 0x000fe2000001ff00 */
[----:B-1----:R-:W-:-:S05]  /*0ca0*/  IADD3 R2, R70, UR11, RZ ;  /* 0x0000000b46027c10 */ /* 0x002fca000fffe0ff */
[----:B------:R1:W-:Y:S02]  /*0cb0*/  STL [R1+0x140], R2 ;  /* 0x0001400201007387 */ /* 0x0003e40000100800 */
[----:B-1----:R-:W-:Y:S02]  /*0cc0*/  IMAD R2, R2, c[0x0][0x1c4], R66 ;  /* 0x0000710002027a24 */ /* 0x002fe400078e0242 */
[----:B------:R-:W-:Y:S02]  /*0cd0*/  CS2R R66, SRZ ;  /* 0x0000000000427805 */ /* 0x000fe4000001ff00 */
[----:B------:R-:W-:-:S05]  /*0ce0*/  IMAD.WIDE R2, R2, R72, c[0x0][0x160] ;  /* 0x0000580002027625 */ /* 0x000fca00078e0248 */
[----:B------:R1:W2:Y:S01]  /*0cf0*/  @!P0 LDG.E.128 R64, [R2.64] ;  /* 0x0000001002408981 */ /* 0x0002a2000c1e1d00 */
[----:B------:R-:W-:-:S04]  /*0d00*/  LOP3.LUT R71, R71, 0xfdffffff, RZ, 0xc0, !PT ;  /* 0xfdffffff47477812 */ /* 0x000fc800078ec0ff */
[----:B------:R-:W-:-:S04]  /*0d10*/  @P6 LOP3.LUT R71, R71, 0x2000000, RZ, 0xfc, !PT ;  /* 0x0200000047476812 */ /* 0x000fc800078efcff */
[----:B------:R-:W-:-:S04]  /*0d20*/  LOP3.LUT R71, R71, 0xfeffffff, RZ, 0xc0, !PT ;  /* 0xfeffffff47477812 */ /* 0x000fc800078ec0ff */
[----:B------:R-:W-:-:S04]  /*0d30*/  @P5 LOP3.LUT R71, R71, 0x1000000, RZ, 0xfc, !PT ;  /* 0x0100000047475812 */ /* 0x000fc800078efcff */
[----:B------:R-:W-:-:S04]  /*0d40*/  LOP3.LUT R71, R71, 0xff7fffff, RZ, 0xc0, !PT ;  /* 0xff7fffff47477812 */ /* 0x000fc800078ec0ff */
[----:B------:R-:W-:-:S04]  /*0d50*/  @P4 LOP3.LUT R71, R71, 0x800000, RZ, 0xfc, !PT ;  /* 0x0080000047474812 */ /* 0x000fc800078efcff */
[----:B------:R-:W-:-:S04]  /*0d60*/  LOP3.LUT R71, R71, 0xffbfffff, RZ, 0xc0, !PT ;  /* 0xffbfffff47477812 */ /* 0x000fc800078ec0ff */
[----:B------:R-:W-:-:S04]  /*0d70*/  @P3 LOP3.LUT R71, R71, 0x400000, RZ, 0xfc, !PT ;  /* 0x0040000047473812 */ /* 0x000fc800078efcff */
[----:B------:R-:W-:-:S04]  /*0d80*/  LOP3.LUT R71, R71, 0xffdfffff, RZ, 0xc0, !PT ;  /* 0xffdfffff47477812 */ /* 0x000fc800078ec0ff */
[----:B------:R-:W-:Y:S01]  /*0d90*/  @P2 LOP3.LUT R71, R71, 0x200000, RZ, 0xfc, !PT ;  /* 0x0020000047472812 */ /* 0x000fe200078efcff */
[----:B------:R-:W-:-:S03]  /*0da0*/  UIMAD.WIDE UR4, UR18, 0x2aaaaaab, URZ ;  /* 0x2aaaaaab120478a5 */ /* 0x000fc6000f8e023f */
[----:B------:R-:W-:-:S04]  /*0db0*/  LOP3.LUT R71, R71, 0xffefffff, RZ, 0xc0, !PT ;  /* 0xffefffff47477812 */ /* 0x000fc800078ec0ff */
[----:B------:R-:W-:-:S04]  /*0dc0*/  @P1 LOP3.LUT R71, R71, 0x100000, RZ, 0xfc, !PT ;  /* 0x0010000047471812 */ /* 0x000fc800078efcff */
[----:B------:R-:W-:-:S04]  /*0dd0*/  LOP3.LUT R71, R71, 0xfff7ffff, RZ, 0xc0, !PT ;  /* 0xfff7ffff47477812 */ /* 0x000fc800078ec0ff */
[----:B------:R-:W-:Y:S02]  /*0de0*/  @P0 LOP3.LUT R71, R71, 0x80000, RZ, 0xfc, !PT ;  /* 0x0008000047470812 */ /* 0x000fe400078efcff */
[----:B------:R-:W-:Y:S02]  /*0df0*/  LOP3.LUT R70, R142, 0x20, RZ, 0xc0, !PT ;  /* 0x000000208e467812 */ /* 0x000fe400078ec0ff */
[--C-:B------:R-:W-:Y:S01]  /*0e00*/  SHF.R.U32.HI R72, RZ, 0x1, R142.reuse ;  /* 0x00000001ff487819 */ /* 0x100fe2000001168e */
[----:B------:R0:W-:Y:S01]  /*0e10*/  STL [R1+0x40], R71 ;  /* 0x0000404701007387 */ /* 0x0001e20000100800 */
[----:B------:R-:W-:Y:S02]  /*0e20*/  SHF.R.U32.HI R81, RZ, 0x1, R142 ;  /* 0x00000001ff517819 */ /* 0x000fe4000001168e */
[----:B------:R-:W-:Y:S02]  /*0e30*/  SHF.R.U32.HI R87, RZ, 0x1, R70 ;  /* 0x00000001ff577819 */ /* 0x000fe40000011646 */
[----:B------:R-:W-:-:S02]  /*0e40*/  LOP3.LUT R72, R88, 0x8, R72, 0x78, !PT ;  /* 0x0000000858487812 */ /* 0x000fc400078e7848 */
[----:B0-----:R-:W-:Y:S02]  /*0e50*/  LOP3.LUT R71, R142, 0x40, RZ, 0xc0, !PT ;  /* 0x000000408e477812 */ /* 0x001fe400078ec0ff */
[----:B------:R-:W-:Y:S02]  /*0e60*/  P2R R85, PR, RZ, 0x40 ;  /* 0x00000040ff557803 */ /* 0x000fe40000000000 */
[----:B------:R-:W-:Y:S02]  /*0e70*/  SHF.R.U32.HI R86, RZ, 0x1, R71 ;  /* 0x00000001ff567819 */ /* 0x000fe40000011647 */
[----:B-1----:R-:W-:Y:S02]  /*0e80*/  SGXT.U32 R2, R81, 0x4 ;  /* 0x000000045102781a */ /* 0x002fe40000000000 */
[----:B------:R-:W-:Y:S02]  /*0e90*/  ISETP.GE.AND P6, PT, R84, UR12, PT ;  /* 0x0000000c54007c0c */ /* 0x000fe4000bfc6270 */
[----:B------:R-:W-:-:S02]  /*0ea0*/  LOP3.LUT R72, R86, R72, R87, 0x96, !PT ;  /* 0x0000004856487212 */ /* 0x000fc400078e9657 */
[----:B------:R-:W-:Y:S02]  /*0eb0*/  SHF.R.U32.HI R3, RZ, 0x3, R144 ;  /* 0x00000003ff037819 */ /* 0x000fe40000011690 */
[----:B------:R-:W-:Y:S02]  /*0ec0*/  LOP3.LUT R2, R86, R2, R87, 0xfe, !PT ;  /* 0x0000000256027212 */ /* 0x000fe400078efe57 */
[----:B---3--:R-:W-:Y:S02]  /*0ed0*/  SEL R28, R28, RZ, !P6 ;  /* 0x000000ff1c1c7207 */ /* 0x008fe40007000000 */
[----:B------:R-:W-:Y:S02]  /*0ee0*/  SEL R29, R29, RZ, !P6 ;  /* 0x000000ff1d1d7207 */ /* 0x000fe40007000000 */
[----:B------:R-:W-:Y:S02]  /*0ef0*/  SEL R30, R30, RZ, !P6 ;  /* 0x000000ff1e1e7207 */ /* 0x000fe40007000000 */
[----:B------:R-:W-:Y:S01]  /*0f00*/  SEL R31, R31, RZ, !P6 ;  /* 0x000000ff1f1f7207 */ /* 0x000fe20007000000 */
[----:B------:R-:W-:Y:S01]  /*0f10*/  ULEA.HI UR10, UR5, UR5, URZ, 0x1 ;  /* 0x00000005050a7291 */ /* 0x000fe2000f8f083f */
[----:B------:R-:W-:Y:S01]  /*0f20*/  ISETP.GE.AND P6, PT, R73, UR12, PT ;  /* 0x0000000c49007c0c */ /* 0x000fe2000bfc6270 */
[----:B------:R-:W-:Y:S01]  /*0f30*/  IMAD R72, R140, 0x80, R72 ;  /* 0x000000808c487824 */ /* 0x000fe200078e0248 */
[----:B------:R-:W-:Y:S01]  /*0f40*/  SGXT.U32 R3, R3, 0x4 ;  /* 0x000000040303781a */ /* 0x000fe20000000000 */
[----:B------:R-:W-:Y:S01]  /*0f50*/  IMAD R68, R2, c[0x0][0x1f8], RZ ;  /* 0x00007e0002447a24 */ /* 0x000fe200078e02ff */
[----:B------:R-:W-:-:S02]  /*0f60*/  MOV R69, c[0x0][0x1f8] ;  /* 0x00007e0000457a02 */ /* 0x000fc40000000f00 */
[----:B-----5:R-:W-:Y:S02]  /*0f70*/  SEL R4, R4, RZ, !P6 ;  /* 0x000000ff04047207 */ /* 0x020fe40007000000 */
[----:B------:R-:W-:Y:S02]  /*0f80*/  SEL R5, R5, RZ, !P6 ;  /* 0x000000ff05057207 */ /* 0x000fe40007000000 */
[----:B------:R-:W-:Y:S02]  /*0f90*/  SEL R6, R6, RZ, !P6 ;  /* 0x000000ff06067207 */ /* 0x000fe40007000000 */
[----:B------:R-:W-:Y:S02]  /*0fa0*/  SEL R7, R7, RZ, !P6 ;  /* 0x000000ff07077207 */ /* 0x000fe40007000000 */
[----:B------:R-:W-:Y:S01]  /*0fb0*/  ISETP.GE.AND P6, PT, R75, UR12, PT ;  /* 0x0000000c4b007c0c */ /* 0x000fe2000bfc6270 */
[----:B------:R-:W-:Y:S01]  /*0fc0*/  IMAD R3, R3, c[0x0][0x1ec], RZ ;  /* 0x00007b0003037a24 */ /* 0x000fe200078e02ff */
[----:B------:R-:W-:Y:S01]  /*0fd0*/  MOV R70, UR10 ;  /* 0x0000000a00467c02 */ /* 0x000fe20008000f00 */
[----:B------:R-:W-:Y:S01]  /*0fe0*/  IMAD.U32 R71, RZ, RZ, UR10 ;  /* 0x0000000aff477e24 */ /* 0x000fe2000f8e00ff */
[----:B------:R-:W-:Y:S01]  /*0ff0*/  SHF.L.U32 R81, R72, 0x1, RZ ;  /* 0x0000000148517819 */ /* 0x000fe200000006ff */
[----:B------:R-:W-:Y:S01]  /*1000*/  IMAD.U32 R84, RZ, RZ, UR10 ;  /* 0x0000000aff547e24 */ /* 0x000fe2000f8e00ff */
[----:B------:R-:W-:Y:S01]  /*1010*/  SEL R24, R24, RZ, !P6 ;  /* 0x000000ff18187207 */ /* 0x000fe20007000000 */
[----:B------:R-:W-:Y:S01]  /*1020*/  IMAD R69, R69, 0x40, R68 ;  /* 0x0000004045457824 */ /* 0x000fe200078e0244 */
[----:B------:R-:W-:-:S02]  /*1030*/  SEL R25, R25, RZ, !P6 ;  /* 0x000000ff19197207 */ /* 0x000fc40007000000 */
[----:B------:R-:W-:Y:S02]  /*1040*/  SEL R26, R26, RZ, !P6 ;  /* 0x000000ff1a1a7207 */ /* 0x000fe40007000000 */
[----:B------:R-:W-:Y:S01]  /*1050*/  SEL R27, R27, RZ, !P6 ;  /* 0x000000ff1b1b7207 */ /* 0x000fe20007000000 */
[----:B------:R-:W-:Y:S01]  /*1060*/  IMAD R68, R71, c[0x0][0x1f4], R68 ;  /* 0x00007d0047447a24 */ /* 0x000fe200078e0244 */
[----:B------:R-:W-:Y:S01]  /*1070*/  P2R R83, PR, RZ, 0x20 ;  /* 0x00000020ff537803 */ /* 0x000fe20000000000 */
[----:B------:R-:W-:Y:S01]  /*1080*/  IMAD R141, R84, c[0x0][0x1e8], R3 ;  /* 0x00007a00548d7a24 */ /* 0x000fe200078e0203 */
[----:B------:R-:W-:Y:S01]  /*1090*/  ISETP.GE.AND P6, PT, R77, UR12, PT ;  /* 0x0000000c4d007c0c */ /* 0x000fe2000bfc6270 */
[----:B------:R-:W-:Y:S01]  /*10a0*/  IMAD R3, R70, c[0x0][0x1f4], R69 ;  /* 0x00007d0046037a24 */ /* 0x000fe200078e0245 */
[----:B------:R-:W-:Y:S01]  /*10b0*/  ISETP.GE.AND P5, PT, R74, UR12, PT ;  /* 0x0000000c4a007c0c */ /* 0x000fe2000bfa6270 */
[----:B------:R-:W-:Y:S01]  /*10c0*/  STS.128 [R81], R28 ;  /* 0x0000001c51007388 */ /* 0x000fe20000000c00 */
[----:B------:R-:W-:-:S02]  /*10d0*/  SEL R16, R16, RZ, !P6 ;  /* 0x000000ff10107207 */ /* 0x000fc40007000000 */
[----:B------:R-:W-:Y:S01]  /*10e0*/  SEL R17, R17, RZ, !P6 ;  /* 0x000000ff11117207 */ /* 0x000fe20007000000 */
[----:B------:R0:W-:Y:S01]  /*10f0*/  STS.128 [R81+0x800], R4 ;  /* 0x0008000451007388 */ /* 0x0001e20000000c00 */
[----:B------:R-:W-:Y:S02]  /*1100*/  SEL R18, R18, RZ, !P6 ;  /* 0x000000ff12127207 */ /* 0x000fe40007000000 */
[----:B------:R-:W-:Y:S01]  /*1110*/  SEL R19, R19, RZ, !P6 ;  /* 0x000000ff13137207 */ /* 0x000fe20007000000 */
[----:B------:R-:W-:Y:S01]  /*1120*/  STL [R1+0x74], R81 ;  /* 0x0000745101007387 */ /* 0x000fe20000100800 */
[----:B------:R-:W-:Y:S02]  /*1130*/  SEL R8, R8, RZ, !P5 ;  /* 0x000000ff08087207 */ /* 0x000fe40006800000 */
[----:B------:R-:W-:Y:S01]  /*1140*/  SEL R9, R9, RZ, !P5 ;  /* 0x000000ff09097207 */ /* 0x000fe20006800000 */
[----:B------:R-:W-:Y:S01]  /*1150*/  STL [R1+0x98], R68 ;  /* 0x0000984401007387 */ /* 0x000fe20000100800 */
[----:B------:R-:W-:-:S02]  /*1160*/  SEL R10, R10, RZ, !P5 ;  /* 0x000000ff0a0a7207 */ /* 0x000fc40006800000 */
[----:B------:R-:W-:Y:S02]  /*1170*/  SEL R11, R11, RZ, !P5 ;  /* 0x000000ff0b0b7207 */ /* 0x000fe40006800000 */
[----:B------:R-:W-:Y:S01]  /*1180*/  ISETP.GE.AND P6, PT, R78, UR12, PT ;  /* 0x0000000c4e007c0c */ /* 0x000fe2000bfc6270 */
[----:B0-----:R-:W-:Y:S01]  /*1190*/  IMAD.MOV.U32 R4, RZ, RZ, -0x800000 ;  /* 0xff800000ff047424 */ /* 0x001fe200078e00ff */
[----:B------:R-:W-:Y:S01]  /*11a0*/  ISETP.GE.AND P5, PT, R76, UR12, PT ;  /* 0x0000000c4c007c0c */ /* 0x000fe2000bfa6270 */
[----:B------:R0:W-:Y:S01]  /*11b0*/  STL [R1+0x94], R3 ;  /* 0x0000940301007387 */ /* 0x0001e20000100800 */
[----:B----4-:R-:W-:Y:S02]  /*11c0*/  SEL R12, R12, RZ, !P6 ;  /* 0x000000ff0c0c7207 */ /* 0x010fe40007000000 */
[----:B------:R-:W-:Y:S01]  /*11d0*/  SEL R13, R13, RZ, !P6 ;  /* 0x000000ff0d0d7207 */ /* 0x000fe20007000000 */
[----:B------:R1:W-:Y:S01]  /*11e0*/  STL [R1+0xa4], R4 ;  /* 0x0000a40401007387 */ /* 0x0003e20000100800 */
[----:B------:R-:W-:-:S02]  /*11f0*/  SEL R14, R14, RZ, !P6 ;  /* 0x000000ff0e0e7207 */ /* 0x000fc40007000000 */
[----:B------:R-:W-:Y:S02]  /*1200*/  SEL R15, R15, RZ, !P6 ;  /* 0x000000ff0f0f7207 */ /* 0x000fe40007000000 */
[----:B------:R-:W-:Y:S01]  /*1210*/  MOV R5, 0x3f800000 ;  /* 0x3f80000000057802 */ /* 0x000fe20000000f00 */
[----:B0-----:R-:W-:Y:S01]  /*1220*/  IMAD.MOV.U32 R3, RZ, RZ, 0x3f800000 ;  /* 0x3f800000ff037424 */ /* 0x001fe200078e00ff */
[----:B------:R-:W-:Y:S02]  /*1230*/  SEL R20, R20, RZ, !P5 ;  /* 0x000000ff14147207 */ /* 0x000fe40006800000 */
[----:B------:R-:W-:Y:S01]  /*1240*/  SEL R21, R21, RZ, !P5 ;  /* 0x000000ff15157207 */ /* 0x000fe20006800000 */
[----:B-1----:R-:W-:Y:S01]  /*1250*/  IMAD.MOV.U32 R4, RZ, RZ, 0x3f800000 ;  /* 0x3f800000ff047424 */ /* 0x002fe200078e00ff */
[----:B------:R-:W-:Y:S02]  /*1260*/  SEL R22, R22, RZ, !P5 ;  /* 0x000000ff16167207 */ /* 0x000fe40006800000 */
[----:B------:R-:W-:-:S02]  /*1270*/  SEL R23, R23, RZ, !P5 ;  /* 0x000000ff17177207 */ /* 0x000fc40006800000 */
[----:B------:R-:W-:Y:S02]  /*1280*/  ISETP.GE.AND P6, PT, R80, UR12, PT ;  /* 0x0000000c50007c0c */ /* 0x000fe4000bfc6270 */
[----:B------:R-:W-:Y:S01]  /*1290*/  ISETP.GE.AND P5, PT, R79, UR12, PT ;  /* 0x0000000c4f007c0c */ /* 0x000fe2000bfa6270 */
[----:B------:R-:W-:Y:S01]  /*12a0*/  STL [R1+0xf0], R3 ;  /* 0x0000f00301007387 */ /* 0x000fe20000100800 */
[----:B--2---:R-:W-:Y:S02]  /*12b0*/  SEL R36, R36, RZ, !P6 ;  /* 0x000000ff24247207 */ /* 0x004fe40007000000 */
[----:B------:R-:W-:Y:S01]  /*12c0*/  SEL R37, R37, RZ, !P6 ;  /* 0x000000ff25257207 */ /* 0x000fe20007000000 */
[----:B------:R0:W-:Y:S01]  /*12d0*/  STL [R1+0xe8], R5 ;  /* 0x0000e80501007387 */ /* 0x0001e20000100800 */
[----:B------:R-:W-:Y:S02]  /*12e0*/  SEL R38, R38, RZ, !P6 ;  /* 0x000000ff26267207 */ /* 0x000fe40007000000 */
[----:B------:R-:W-:Y:S01]  /*12f0*/  SEL R39, R39, RZ, !P6 ;  /* 0x000000ff27277207 */ /* 0x000fe20007000000 */
[----:B------:R1:W-:Y:S01]  /*1300*/  STL [R1+0xe4], R4 ;  /* 0x0000e40401007387 */ /* 0x0003e20000100800 */
[----:B------:R-:W-:-:S02]  /*1310*/  SEL R32, R32, RZ, !P5 ;  /* 0x000000ff20207207 */ /* 0x000fc40006800000 */
[----:B------:R-:W-:Y:S01]  /*1320*/  SEL R33, R33, RZ, !P5 ;  /* 0x000000ff21217207 */ /* 0x000fe20006800000 */
[----:B------:R2:W-:Y:S01]  /*1330*/  STL [R1+0xec], R3 ;  /* 0x0000ec0301007387 */ /* 0x0005e20000100800 */
[----:B------:R-:W-:Y:S01]  /*1340*/  SEL R34, R34, RZ, !P5 ;  /* 0x000000ff22227207 */ /* 0x000fe20006800000 */
[----:B0-----:R-:W-:Y:S01]  /*1350*/  IMAD.MOV.U32 R5, RZ, RZ, -0x800000 ;  /* 0xff800000ff057424 */ /* 0x001fe200078e00ff */
[----:B------:R-:W-:Y:S02]  /*1360*/  SEL R35, R35, RZ, !P5 ;  /* 0x000000ff23237207 */ /* 0x000fe40006800000 */
[----:B------:R-:W-:Y:S01]  /*1370*/  ISETP.NE.AND P6, PT, R85, RZ, PT ;  /* 0x000000ff5500720c */ /* 0x000fe20003fc5270 */
[----:B------:R-:W-:Y:S01]  /*1380*/  STS.128 [R81+0x1000], R8 ;  /* 0x0010000851007388 */ /* 0x000fe20000000c00 */
[----:B------:R-:W-:Y:S02]  /*1390*/  ISETP.NE.AND P5, PT, R83, RZ, PT ;  /* 0x000000ff5300720c */ /* 0x000fe40003fa5270 */
[----:B-1----:R-:W-:Y:S01]  /*13a0*/  MOV R4, 0xff800000 ;  /* 0xff80000000047802 */ /* 0x002fe20000000f00 */
[----:B--2---:R-:W-:Y:S01]  /*13b0*/  IMAD.MOV.U32 R3, RZ, RZ, -0x800000 ;  /* 0xff800000ff037424 */ /* 0x004fe200078e00ff */
[----:B------:R-:W-:Y:S01]  /*13c0*/  STS.128 [R81+0x1800], R24 ;  /* 0x0018001851007388 */ /* 0x000fe20000000c00 */
[----:B------:R-:W-:-:S02]  /*13d0*/  SEL R40, R40, RZ, !P6 ;  /* 0x000000ff28287207 */ /* 0x000fc40007000000 */
[----:B------:R-:W-:Y:S01]  /*13e0*/  SEL R41, R41, RZ, !P6 ;  /* 0x000000ff29297207 */ /* 0x000fe20007000000 */
[----:B------:R-:W-:Y:S01]  /*13f0*/  STS.128 [R81+0x2000], R20 ;  /* 0x0020001451007388 */ /* 0x000fe20000000c00 */
[----:B------:R-:W-:Y:S01]  /*1400*/  SEL R42, R42, RZ, !P6 ;  /* 0x000000ff2a2a7207 */ /* 0x000fe20007000000 */
[----:B------:R-:W0:Y:S01]  /*1410*/  R2UR UR4, R82 ;  /* 0x00000000520473c2 */ /* 0x000e2200000e0000 */
[----:B------:R-:W-:Y:S01]  /*1420*/  SEL R43, R43, RZ, !P6 ;  /* 0x000000ff2b2b7207 */ /* 0x000fe20007000000 */
[----:B------:R-:W-:Y:S01]  /*1430*/  STS.128 [R81+0x2800], R16 ;  /* 0x0028001051007388 */ /* 0x000fe20000000c00 */
[----:B0-----:R-:W-:-:S04]  /*1440*/  UIADD3 UR13, UR4, -UR12, URZ ;  /* 0x8000000c040d7290 */ /* 0x001fc8000fffe03f */
[----:B------:R-:W-:-:S04]  /*1450*/  UIADD3 UR4, UR13, 0xf, URZ ;  /* 0x0000000f0d047890 */ /* 0x000fc8000fffe03f */
[----:B------:R-:W-:-:S04]  /*1460*/  ULOP3.LUT UR15, UR4, 0xffffffc0, URZ, 0xc0, !UPT ;  /* 0xffffffc0040f7892 */ /* 0x000fc8000f8ec03f */
[----:B------:R-:W-:Y:S01]  /*1470*/  UISETP.GE.AND UP0, UPT, UR15, 0x1, UPT ;  /* 0x000000010f00788c */ /* 0x000fe2000bf06270 */
[----:B------:R-:W-:Y:S01]  /*1480*/  SEL R44, R44, RZ, !P5 ;  /* 0x000000ff2c2c7207 */ /* 0x000fe20006800000 */
[----:B------:R-:W-:Y:S01]  /*1490*/  STL [R1+0xa8], R5 ;  /* 0x0000a80501007387 */ /* 0x000fe20000100800 */
[----:B------:R-:W-:Y:S02]  /*14a0*/  SEL R45, R45, RZ, !P5 ;  /* 0x000000ff2d2d7207 */ /* 0x000fe40006800000 */
[----:B------:R-:W-:Y:S01]  /*14b0*/  SEL R46, R46, RZ, !P5 ;  /* 0x000000ff2e2e7207 */ /* 0x000fe20006800000 */
[----:B------:R-:W-:Y:S01]  /*14c0*/  STS.128 [R81+0x3000], R12 ;  /* 0x0030000c51007388 */ /* 0x000fe20000000c00 */
[----:B------:R-:W-:Y:S01]  /*14d0*/  SEL R47, R47, RZ, !P5 ;  /* 0x000000ff2f2f7207 */ /* 0x000fe20006800000 */
[----:B------:R-:W-:Y:S01]  /*14e0*/  ULDC UR5, c[0x0][0x1c0] ;  /* 0x0000700000057ab9 */ /* 0x000fe20000000800 */
[----:B------:R-:W-:Y:S01]  /*14f0*/  SEL R48, R48, RZ, !P4 ;  /* 0x000000ff30307207 */ /* 0x000fe20006000000 */
[----:B------:R-:W-:Y:S01]  /*1500*/  STL [R1+0xac], R4 ;  /* 0x0000ac0401007387 */ /* 0x000fe20000100800 */
[----:B------:R-:W-:-:S02]  /*1510*/  SEL R49, R49, RZ, !P4 ;  /* 0x000000ff31317207 */ /* 0x000fc40006000000 */
[----:B------:R-:W-:Y:S01]  /*1520*/  SEL R50, R50, RZ, !P4 ;  /* 0x000000ff32327207 */ /* 0x000fe20006000000 */
[----:B------:R-:W-:Y:S01]  /*1530*/  STS.128 [R81+0x3800], R32 ;  /* 0x0038002051007388 */ /* 0x000fe20000000c00 */
[----:B------:R-:W-:Y:S02]  /*1540*/  SEL R51, R51, RZ, !P4 ;  /* 0x000000ff33337207 */ /* 0x000fe40006000000 */
[----:B------:R-:W-:Y:S02]  /*1550*/  SEL R64, R64, RZ, !P0 ;  /* 0x000000ff40407207 */ /* 0x000fe40004000000 */
[----:B------:R-:W-:Y:S02]  /*1560*/  SEL R65, R65, RZ, !P0 ;  /* 0x000000ff41417207 */ /* 0x000fe40004000000 */
[----:B------:R-:W-:Y:S02]  /*1570*/  SEL R66, R66, RZ, !P0 ;  /* 0x000000ff42427207 */ /* 0x000fe40004000000 */
[----:B------:R-:W-:-:S02]  /*1580*/  SEL R67, R67, RZ, !P0 ;  /* 0x000000ff43437207 */ /* 0x000fc40004000000 */
[----:B------:R-:W-:Y:S01]  /*1590*/  PLOP3.LUT P0, PT, PT, PT, UP0, 0x40, 0x0 ;  /* 0x000000000000781c */ /* 0x000fe20003f0e808 */
[----:B------:R0:W-:Y:S01]  /*15a0*/  STL [R1+0xb0], R3 ;  /* 0x0000b00301007387 */ /* 0x0001e20000100800 */
[----:B------:R-:W-:Y:S02]  /*15b0*/  SEL R52, R52, RZ, !P3 ;  /* 0x000000ff34347207 */ /* 0x000fe40005800000 */
[----:B------:R-:W-:Y:S01]  /*15c0*/  SEL R53, R53, RZ, !P3 ;  /* 0x000000ff35357207 */ /* 0x000fe20005800000 */
[----:B------:R-:W-:Y:S01]  /*15d0*/  STS.128 [R81+0x4000], R36 ;  /* 0x0040002451007388 */ /* 0x000fe20000000c00 */
[----:B------:R-:W-:Y:S02]  /*15e0*/  SEL R54, R54, RZ, !P3 ;  /* 0x000000ff36367207 */ /* 0x000fe40005800000 */
[----:B------:R-:W-:Y:S01]  /*15f0*/  SEL R55, R55, RZ, !P3 ;  /* 0x000000ff37377207 */ /* 0x000fe20005800000 */
[----:B------:R-:W-:Y:S01]  /*1600*/  STS.128 [R81+0x4800], R40 ;  /* 0x0048002851007388 */ /* 0x000fe20000000c00 */
[----:B------:R-:W-:Y:S01]  /*1610*/  SEL R56, R56, RZ, !P2 ;  /* 0x000000ff38387207 */ /* 0x000fe20005000000 */
[----:B------:R-:W-:Y:S01]  /*1620*/  UIMAD UR5, UR8, UR5, URZ ;  /* 0x00000005080572a4 */ /* 0x000fe2000f8e023f */
[----:B------:R-:W-:-:S02]  /*1630*/  SEL R57, R57, RZ, !P2 ;  /* 0x000000ff39397207 */ /* 0x000fc40005000000 */
[----:B------:R-:W-:Y:S02]  /*1640*/  SEL R58, R58, RZ, !P2 ;  /* 0x000000ff3a3a7207 */ /* 0x000fe40005000000 */
[----:B------:R-:W-:Y:S02]  /*1650*/  SEL R59, R59, RZ, !P2 ;  /* 0x000000ff3b3b7207 */ /* 0x000fe40005000000 */
[----:B0-----:R-:W-:Y:S01]  /*1660*/  LOP3.LUT R3, R142, 0x1f, RZ, 0xc0, !PT ;  /* 0x0000001f8e037812 */ /* 0x001fe200078ec0ff */
[----:B------:R-:W-:Y:S01]  /*1670*/  STS.128 [R81+0x5000], R44 ;  /* 0x0050002c51007388 */ /* 0x000fe20000000c00 */
[----:B------:R-:W-:Y:S02]  /*1680*/  SEL R60, R60, RZ, !P1 ;  /* 0x000000ff3c3c7207 */ /* 0x000fe40004800000 */
[----:B------:R-:W-:Y:S02]  /*1690*/  SEL R61, R61, RZ, !P1 ;  /* 0x000000ff3d3d7207 */ /* 0x000fe40004800000 */
[----:B------:R-:W-:-:S02]  /*16a0*/  SEL R62, R62, RZ, !P1 ;  /* 0x000000ff3e3e7207 */ /* 0x000fc40004800000 */
[----:B------:R-:W-:Y:S02]  /*16b0*/  SEL R63, R63, RZ, !P1 ;  /* 0x000000ff3f3f7207 */ /* 0x000fe40004800000 */
[----:B------:R-:W-:Y:S01]  /*16c0*/  LOP3.LUT R33, R144, 0x8, RZ, 0xc0, !PT ;  /* 0x0000000890217812 */ /* 0x000fe200078ec0ff */
[----:B------:R-:W-:Y:S01]  /*16d0*/  STS.128 [R81+0x5800], R48 ;  /* 0x0058003051007388 */ /* 0x000fe20000000c00 */
[--C-:B------:R-:W-:Y:S01]  /*16e0*/  SHF.R.U32.HI R6, RZ, 0x3, R142.reuse ;  /* 0x00000003ff067819 */ /* 0x100fe2000001168e */
[----:B------:R-:W-:Y:S01]  /*16f0*/  ULDC.64 UR6, c[0x0][0x188] ;  /* 0x0000620000067ab9 */ /* 0x000fe20000000a00 */
[--C-:B------:R-:W-:Y:S01]  /*1700*/  SHF.R.U32.HI R4, RZ, 0x5, R142.reuse ;  /* 0x00000005ff047819 */ /* 0x100fe2000001168e */
[----:B------:R-:W-:Y:S01]  /*1710*/  STS.128 [R81+0x6000], R52 ;  /* 0x0060003451007388 */ /* 0x000fe20000000c00 */
[----:B------:R-:W-:Y:S01]  /*1720*/  SHF.R.U32.HI R7, RZ, 0x2, R142 ;  /* 0x00000002ff077819 */ /* 0x000fe2000001168e */
[----:B------:R-:W-:Y:S01]  /*1730*/  UIMAD.WIDE UR6, UR5, UR9, UR6 ;  /* 0x00000009050672a5 */ /* 0x000fe2000f8e0206 */
[----:B------:R-:W-:Y:S01]  /*1740*/  SHF.R.U32.HI R143, RZ, 0x4, R3 ;  /* 0x00000004ff8f7819 */ /* 0x000fe20000011603 */
[----:B------:R-:W-:Y:S01]  /*1750*/  STS.128 [R81+0x6800], R56 ;  /* 0x0068003851007388 */ /* 0x000fe20000000c00 */
[----:B------:R-:W-:-:S02]  /*1760*/  LOP3.LUT R5, R33, 0x1, RZ, 0xfc, !PT ;  /* 0x0000000121057812 */ /* 0x000fc400078efcff */
[C---:B------:R-:W-:Y:S01]  /*1770*/  LOP3.LUT R3, R33.reuse, 0x2, RZ, 0xfc, !PT ;  /* 0x0000000221037812 */ /* 0x040fe200078efcff */
[----:B------:R-:W-:Y:S01]  /*1780*/  STS.128 [R81+0x7000], R60 ;  /* 0x0070003c51007388 */ /* 0x000fe20000000c00 */
[----:B------:R-:W-:Y:S02]  /*1790*/  SGXT.U32 R34, R6, 0x1 ;  /* 0x000000010622781a */ /* 0x000fe40000000000 */
[C---:B------:R-:W-:Y:S01]  /*17a0*/  LOP3.LUT R5, R33.reuse, 0x3, RZ, 0xfc, !PT ;  /* 0x0000000321057812 */ /* 0x040fe200078efcff */
[----:B------:R0:W-:Y:S01]  /*17b0*/  STS.128 [R81+0x7800], R64 ;  /* 0x0078004051007388 */ /* 0x0001e20000000c00 */
[C---:B------:R-:W-:Y:S01]  /*17c0*/  LOP3.LUT R3, R33.reuse, 0x4, RZ, 0xfc, !PT ;  /* 0x0000000421037812 */ /* 0x040fe200078efcff */
[----:B------:R-:W-:Y:S01]  /*17d0*/  CS2R R24, SRZ ;  /* 0x0000000000187805 */ /* 0x000fe2000001ff00 */
[C---:B------:R-:W-:Y:S01]  /*17e0*/  LOP3.LUT R6, R33.reuse, 0x5, RZ, 0xfc, !PT ;  /* 0x0000000521067812 */ /* 0x040fe200078efcff */
[----:B------:R-:W-:Y:S01]  /*17f0*/  CS2R R26, SRZ ;  /* 0x00000000001a7805 */ /* 0x000fe2000001ff00 */
[C---:B------:R-:W-:Y:S01]  /*1800*/  LOP3.LUT R5, R33.reuse, 0x6, RZ, 0xfc, !PT ;  /* 0x0000000621057812 */ /* 0x040fe200078efcff */
[----:B------:R-:W-:Y:S01]  /*1810*/  CS2R R20, SRZ ;  /* 0x0000000000147805 */ /* 0x000fe2000001ff00 */
[----:B------:R-:W-:Y:S01]  /*1820*/  LOP3.LUT R3, R33, 0x7, RZ, 0xfc, !PT ;  /* 0x0000000721037812 */ /* 0x000fe200078efcff */
[----:B------:R-:W-:Y:S01]  /*1830*/  CS2R R22, SRZ ;  /* 0x0000000000167805 */ /* 0x000fe2000001ff00 */
        /* <DEDUP_REMOVED lines=34> */
[----:B0-----:R-:W-:Y:S01]  /*1a60*/  CS2R R80, SRZ ;  /* 0x0000000000507805 */ /* 0x001fe2000001ff00 */
        /* <DEDUP_REMOVED lines=25> */
[----:B------:R-:W-:Y:S01]  /*1c00*/  LOP3.LUT R35, R142, 0x7, RZ, 0xc0, !PT ;  /* 0x000000078e237812 */ /* 0x000fe200078ec0ff */
[----:B------:R-:W-:Y:S01]  /*1c10*/  IMAD.SHL.U32 R4, R4, 0x2, RZ ;  /* 0x0000000204047824 */ /* 0x000fe200078e00ff */
[----:B------:R-:W-:-:S02]  /*1c20*/  SGXT.U32 R7, R7, 0x1 ;  /* 0x000000010707781a */ /* 0x000fc40000000000 */
[----:B------:R-:W-:Y:S02]  /*1c30*/  LOP3.LUT R32, R142, 0x8, R144, 0x48, !PT ;  /* 0x000000088e207812 */ /* 0x000fe400078e4890 */
[----:B------:R-:W-:Y:S01]  /*1c40*/  SHF.L.U32 R33, R2, 0x5, RZ ;  /* 0x0000000502217819 */ /* 0x000fe200000006ff */
[----:B------:R-:W-:Y:S05]  /*1c50*/  @P0 BRA `(.L_x_0) ;  /* 0x0000cc2000000947 */ /* 0x000fea0003800000 */
[----:B------:R-:W-:Y:S01]  /*1c60*/  LOP3.LUT R2, R34, R7, RZ, 0x3c, !PT ;  /* 0x0000000722027212 */ /* 0x000fe200078e3cff */
[C-C-:B------:R-:W-:Y:S01]  /*1c70*/  IMAD R18, R143.reuse, 0x8, R35.reuse ;  /* 0x000000088f127824 */ /* 0x140fe200078e0223 */
[C---:B------:R-:W-:Y:S01]  /*1c80*/  IADD3 R8, R143.reuse, 0x6, RZ ;  /* 0x000000068f087810 */ /* 0x040fe20007ffe0ff */
[----:B------:R-:W-:Y:S01]  /*1c90*/  CS2R R24, SRZ ;  /* 0x0000000000187805 */ /* 0x000fe2000001ff00 */
[C---:B------:R-:W-:Y:S01]  /*1ca0*/  IADD3 R10, R143.reuse, 0x8, RZ ;  /* 0x000000088f0a7810 */ /* 0x040fe20007ffe0ff */
[----:B------:R-:W-:Y:S01]  /*1cb0*/  IMAD.SHL.U32 R3, R2, 0x10, RZ ;  /* 0x0000001002037824 */ /* 0x000fe200078e00ff */
[----:B------:R-:W-:Y:S01]  /*1cc0*/  LOP3.LUT R2, R34, 0x6, R4, 0xf8, !PT ;  /* 0x0000000622027812 */ /* 0x000fe200078ef804 */
[----:B------:R-:W-:Y:S01]  /*1cd0*/  CS2R R26, SRZ ;  /* 0x00000000001a7805 */ /* 0x000fe2000001ff00 */
[----:B------:R-:W-:Y:S01]  /*1ce0*/  SHF.L.U32 R6, R18, 0x5, RZ ;  /* 0x0000000512067819 */ /* 0x000fe200000006ff */
[----:B------:R-:W-:Y:S01]  /*1cf0*/  CS2R R20, SRZ ;  /* 0x0000000000147805 */ /* 0x000fe2000001ff00 */
[C---:B------:R-:W-:Y:S01]  /*1d00*/  IADD3 R4, R143.reuse, 0x2, RZ ;  /* 0x000000028f047810 */ /* 0x040fe20007ffe0ff */
[----:B------:R-:W-:Y:S01]  /*1d10*/  IMAD R2, R2, 0x8, R35 ;  /* 0x0000000802027824 */ /* 0x000fe200078e0223 */
[----:B------:R-:W-:Y:S01]  /*1d20*/  LOP3.LUT R3, R6, R3, RZ, 0xfc, !PT ;  /* 0x0000000306037212 */ /* 0x000fe200078efcff */
[----:B------:R-:W-:Y:S01]  /*1d30*/  CS2R R22, SRZ ;  /* 0x0000000000167805 */ /* 0x000fe2000001ff00 */
[C---:B------:R-:W-:Y:S01]  /*1d40*/  IADD3 R6, R143.reuse, 0x4, RZ ;  /* 0x000000048f067810 */ /* 0x040fe20007ffe0ff */
[----:B------:R-:W-:Y:S01]  /*1d50*/  IMAD.SHL.U32 R2, R2, 0x100, RZ ;  /* 0x0000010002027824 */ /* 0x000fe200078e00ff */
[C---:B------:R-:W-:Y:S01]  /*1d60*/  IADD3 R12, R143.reuse, 0xa, RZ ;  /* 0x0000000a8f0c7810 */ /* 0x040fe20007ffe0ff */
[----:B------:R0:W-:Y:S01]  /*1d70*/  STL [R1], R3 ;  /* 0x0000000301007387 */ /* 0x0001e20000100800 */
[C---:B------:R-:W-:Y:S01]  /*1d80*/  IADD3 R14, R143.reuse, 0xc, RZ ;  /* 0x0000000c8f0e7810 */ /* 0x040fe20007ffe0ff */
[----:B------:R-:W-:Y:S01]  /*1d90*/  CS2R R136, SRZ ;  /* 0x0000000000887805 */ /* 0x000fe2000001ff00 */
[----:B------:R-:W-:Y:S01]  /*1da0*/  IADD3 R16, R143, 0xe, RZ ;  /* 0x0000000e8f107810 */ /* 0x000fe20007ffe0ff */
[----:B------:R-:W-:Y:S01]  /*1db0*/  CS2R R138, SRZ ;  /* 0x00000000008a7805 */ /* 0x000fe2000001ff00 */
[--C-:B------:R-:W-:Y:S01]  /*1dc0*/  LOP3.LUT R5, R4, 0x7, R142.reuse, 0x78, !PT ;  /* 0x0000000704057812 */ /* 0x100fe200078e788e */
[----:B------:R-:W-:Y:S01]  /*1dd0*/  CS2R R132, SRZ ;  /* 0x0000000000847805 */ /* 0x000fe2000001ff00 */
[--C-:B------:R-:W-:Y:S01]  /*1de0*/  LOP3.LUT R7, R6, 0x7, R142.reuse, 0x78, !PT ;  /* 0x0000000706077812 */ /* 0x100fe200078e788e */
[----:B------:R-:W-:Y:S01]  /*1df0*/  CS2R R134, SRZ ;  /* 0x0000000000867805 */ /* 0x000fe2000001ff00 */
[--C-:B------:R-:W-:Y:S01]  /*1e00*/  LOP3.LUT R9, R8, 0x7, R142.reuse, 0x78, !PT ;  /* 0x0000000708097812 */ /* 0x100fe200078e788e */
[----:B------:R-:W-:Y:S01]  /*1e10*/  CS2R R128, SRZ ;  /* 0x0000000000807805 */ /* 0x000fe2000001ff00 */
[----:B------:R-:W-:Y:S01]  /*1e20*/  LOP3.LUT R11, R10, 0x7, R142, 0x78, !PT ;  /* 0x000000070a0b7812 */ /* 0x000fe200078e788e */
[----:B------:R-:W-:Y:S01]  /*1e30*/  IMAD R6, R7, 0x10, R2 ;  /* 0x0000001007067824 */ /* 0x000fe200078e0202 */
[--C-:B0-----:R-:W-:Y:S01]  /*1e40*/  LOP3.LUT R3, R143, 0x7, R142.reuse, 0x78, !PT ;  /* 0x000000078f037812 */ /* 0x101fe200078e788e */
[----:B------:R-:W-:Y:S01]  /*1e50*/  CS2R R130, SRZ ;  /* 0x0000000000827805 */ /* 0x000fe2000001ff00 */
[--C-:B------:R-:W-:Y:S01]  /*1e60*/  LOP3.LUT R13, R12, 0x7, R142.reuse, 0x78, !PT ;  /* 0x000000070c0d7812 */ /* 0x100fe200078e788e */
[----:B------:R-:W-:Y:S01]  /*1e70*/  CS2R R124, SRZ ;  /* 0x00000000007c7805 */ /* 0x000fe2000001ff00 */
[--C-:B------:R-:W-:Y:S01]  /*1e80*/  LOP3.LUT R15, R14, 0x7, R142.reuse, 0x78, !PT ;  /* 0x000000070e0f7812 */ /* 0x100fe200078e788e */
[----:B------:R-:W-:Y:S01]  /*1e90*/  CS2R R126, SRZ ;  /* 0x00000000007e7805 */ /* 0x000fe2000001ff00 */
[----:B------:R-:W-:Y:S01]  /*1ea0*/  LOP3.LUT R17, R16, 0x7, R142, 0x78, !PT ;  /* 0x0000000710117812 */ /* 0x000fe200078e788e */
[--C-:B------:R-:W-:Y:S01]  /*1eb0*/  IMAD R6, R13, 0x10, R2.reuse ;  /* 0x000000100d067824 */ /* 0x100fe200078e0202 */
[-C--:B------:R-:W-:Y:S01]  /*1ec0*/  LEA R4, R5, R2.reuse, 0x4 ;  /* 0x0000000205047211 */ /* 0x080fe200078e20ff */
[--C-:B------:R-:W-:Y:S01]  /*1ed0*/  IMAD R5, R9, 0x10, R2.reuse ;  /* 0x0000001009057824 */ /* 0x100fe200078e0202 */
[-C--:B------:R-:W-:Y:S01]  /*1ee0*/  LEA R4, R11, R2.reuse, 0x4 ;  /* 0x000000020b047211 */ /* 0x080fe200078e20ff */
[--C-:B------:R-:W-:Y:S01]  /*1ef0*/  IMAD R5, R15, 0x10, R2.reuse ;  /* 0x000000100f057824 */ /* 0x100fe200078e0202 */
[----:B------:R-:W-:Y:S01]  /*1f00*/  LEA R4, R3, R2, 0x4 ;  /* 0x0000000203047211 */ /* 0x000fe200078e20ff */
[----:B------:R-:W-:Y:S01]  /*1f10*/  IMAD R3, R17, 0x10, R2 ;  /* 0x0000001011037824 */ /* 0x000fe200078e0202 */
[--C-:B------:R-:W-:Y:S01]  /*1f20*/  LOP3.LUT R2, R34, 0x7, R142.reuse, 0x78, !PT ;  /* 0x0000000722027812 */ /* 0x100fe200078e788e */
[----:B------:R-:W-:Y:S01]  /*1f30*/  IMAD.SHL.U32 R3, R18, 0x100, RZ ;  /* 0x0000010012037824 */ /* 0x000fe200078e00ff */
[C---:B------:R-:W-:Y:S01]  /*1f40*/  LOP3.LUT R4, R34.reuse, 0x2, RZ, 0xfc, !PT ;  /* 0x0000000222047812 */ /* 0x040fe200078efcff */
[----:B------:R-:W-:Y:S01]  /*1f50*/  CS2R R16, SRZ ;  /* 0x0000000000107805 */ /* 0x000fe2000001ff00 */
        /* <DEDUP_REMOVED lines=12> */
[----:B------:R-:W-:Y:S01]  /*2020*/  SHF.L.U32 R2, R2, 0x4, RZ ;  /* 0x0000000402027819 */ /* 0x000fe200000006ff */
[----:B------:R-:W-:Y:S01]  /*2030*/  CS2R R114, SRZ ;  /* 0x0000000000727805 */ /* 0x000fe2000001ff00 */
[--C-:B------:R-:W-:Y:S01]  /*2040*/  LOP3.LUT R4, R4, 0x7, R142.reuse, 0x78, !PT ;  /* 0x0000000704047812 */ /* 0x100fe200078e788e */
[----:B------:R-:W-:Y:S01]  /*2050*/  CS2R R108, SRZ ;  /* 0x00000000006c7805 */ /* 0x000fe2000001ff00 */
[--C-:B------:R-:W-:Y:S01]  /*2060*/  LOP3.LUT R5, R5, 0x7, R142.reuse, 0x78, !PT ;  /* 0x0000000705057812 */ /* 0x100fe200078e788e */
[----:B------:R-:W-:Y:S01]  /*2070*/  CS2R R110, SRZ ;  /* 0x00000000006e7805 */ /* 0x000fe2000001ff00 */
[--C-:B------:R-:W-:Y:S01]  /*2080*/  LOP3.LUT R7, R7, 0x7, R142.reuse, 0x78, !PT ;  /* 0x0000000707077812 */ /* 0x100fe200078e788e */
[----:B------:R-:W-:Y:S01]  /*2090*/  IMAD.SHL.U32 R4, R4, 0x10, RZ ;  /* 0x0000001004047824 */ /* 0x000fe200078e00ff */
[--C-:B------:R-:W-:Y:S01]  /*20a0*/  LOP3.LUT R9, R8, 0x7, R142.reuse, 0x78, !PT ;  /* 0x0000000708097812 */ /* 0x100fe200078e788e */
[----:B------:R-:W-:Y:S01]  /*20b0*/  CS2R R104, SRZ ;  /* 0x0000000000687805 */ /* 0x000fe2000001ff00 */
[--C-:B------:R-:W-:Y:S01]  /*20c0*/  LOP3.LUT R13, R12, 0x7, R142.reuse, 0x78, !PT ;  /* 0x000000070c0d7812 */ /* 0x100fe200078e788e */
[----:B------:R-:W-:Y:S01]  /*20d0*/  CS2R R106, SRZ ;  /* 0x00000000006a7805 */ /* 0x000fe2000001ff00 */
[--C-:B------:R-:W-:Y:S01]  /*20e0*/  LOP3.LUT R6, R6, 0x7, R142.reuse, 0x78, !PT ;  /* 0x0000000706067812 */ /* 0x100fe200078e788e */
[----:B------:R-:W-:Y:S01]  /*20f0*/  CS2R R100, SRZ ;  /* 0x0000000000647805 */ /* 0x000fe2000001ff00 */
[----:B------:R-:W-:Y:S01]  /*2100*/  LOP3.LUT R11, R10, 0x7, R142, 0x78, !PT ;  /* 0x000000070a0b7812 */ /* 0x000fe200078e788e */
[----:B------:R-:W-:Y:S01]  /*2110*/  IMAD.SHL.U32 R10, R9, 0x10, RZ ;  /* 0x00000010090a7824 */ /* 0x000fe200078e00ff */
[----:B------:R-:W-:Y:S01]  /*2120*/  LOP3.LUT R8, R3, R2, RZ, 0xfc, !PT ;  /* 0x0000000203087212 */ /* 0x000fe200078efcff */
[----:B------:R-:W-:Y:S01]  /*2130*/  IMAD.SHL.U32 R2, R5, 0x10, RZ ;  /* 0x0000001005027824 */ /* 0x000fe200078e00ff */
[----:B------:R-:W-:Y:S01]  /*2140*/  SHF.L.U32 R6, R6, 0x4, RZ ;  /* 0x0000000406067819 */ /* 0x000fe200000006ff */
[----:B------:R-:W-:Y:S01]  /*2150*/  IMAD.SHL.U32 R8, R7, 0x10, RZ ;  /* 0x0000001007087824 */ /* 0x000fe200078e00ff */
[----:B------:R-:W-:Y:S01]  /*2160*/  SHF.L.U32 R12, R11, 0x4, RZ ;  /* 0x000000040b0c7819 */ /* 0x000fe200000006ff */
[----:B------:R-:W-:Y:S01]  /*2170*/  IMAD.SHL.U32 R14, R13, 0x10, RZ ;  /* 0x000000100d0e7824 */ /* 0x000fe200078e00ff */
[-C--:B------:R-:W-:Y:S01]  /*2180*/  LOP3.LUT R7, R4, R3.reuse, RZ, 0xfc, !PT ;  /* 0x0000000304077212 */ /* 0x080fe200078efcff */
[----:B------:R-:W-:Y:S01]  /*2190*/  CS2R R102, SRZ ;  /* 0x0000000000667805 */ /* 0x000fe2000001ff00 */
[-C--:B------:R-:W-:Y:S01]  /*21a0*/  LOP3.LUT R5, R2, R3.reuse, RZ, 0xfc, !PT ;  /* 0x0000000302057212 */ /* 0x080fe200078efcff */
[----:B------:R-:W-:Y:S01]  /*21b0*/  CS2R R96, SRZ ;  /* 0x0000000000607805 */ /* 0x000fe2000001ff00 */
[-C--:B------:R-:W-:Y:S01]  /*21c0*/  LOP3.LUT R4, R6, R3.reuse, RZ, 0xfc, !PT ;  /* 0x0000000306047212 */ /* 0x080fe200078efcff */
[----:B------:R-:W-:Y:S01]  /*21d0*/  CS2R R98, SRZ ;  /* 0x0000000000627805 */ /* 0x000fe2000001ff00 */
[-C--:B------:R-:W-:Y:S01]  /*21e0*/  LOP3.LUT R2, R8, R3.reuse, RZ, 0xfc, !PT ;  /* 0x0000000308027212 */ /* 0x080fe200078efcff */
[----:B------:R-:W-:Y:S01]  /*21f0*/  CS2R R92, SRZ ;  /* 0x00000000005c7805 */ /* 0x000fe2000001ff00 */
[-C--:B------:R-:W-:Y:S01]  /*2200*/  LOP3.LUT R5, R10, R3.reuse, RZ, 0xfc, !PT ;  /* 0x000000030a057212 */ /* 0x080fe200078efcff */
[----:B------:R-:W-:Y:S01]  /*2210*/  IMAD.MOV.U32 R5, RZ, RZ, 0x3f800000 ;  /* 0x3f800000ff057424 */ /* 0x000fe200078e00ff */
[-C--:B------:R-:W-:Y:S01]  /*2220*/  LOP3.LUT R4, R12, R3.reuse, RZ, 0xfc, !PT ;  /* 0x000000030c047212 */ /* 0x080fe200078efcff */
[----:B------:R-:W-:Y:S01]  /*2230*/  IMAD.MOV.U32 R4, RZ, RZ, -0x800000 ;  /* 0xff800000ff047424 */ /* 0x000fe200078e00ff */
[----:B------:R-:W-:Y:S01]  /*2240*/  LOP3.LUT R2, R14, R3, RZ, 0xfc, !PT ;  /* 0x000000030e027212 */ /* 0x000fe200078efcff */
[----:B------:R-:W-:Y:S01]  /*2250*/  IMAD R3, R32, 0x2, R33 ;  /* 0x0000000220037824 */ /* 0x000fe200078e0221 */
[----:B------:R-:W-:Y:S01]  /*2260*/  LEA R2, R140, R141, 0x3 ;  /* 0x0000008d8c027211 */ /* 0x000fe200078e18ff */
[----:B------:R-:W-:Y:S01]  /*2270*/  CS2R R12, SRZ ;  /* 0x00000000000c7805 */ /* 0x000fe2000001ff00 */
[----:B------:R-:W-:Y:S01]  /*2280*/  CS2R R14, SRZ ;  /* 0x00000000000e7805 */ /* 0x000fe2000001ff00 */
[----:B------:R-:W-:Y:S01]  /*2290*/  CS2R R8, SRZ ;  /* 0x0000000000087805 */ /* 0x000fe2000001ff00 */
[----:B------:R0:W-:Y:S01]  /*22a0*/  STL [R1+0x80], R3 ;  /* 0x0000800301007387 */ /* 0x0001e20000100800 */
[----:B------:R-:W-:Y:S01]  /*22b0*/  CS2R R10, SRZ ;  /* 0x00000000000a7805 */ /* 0x000fe2000001ff00 */
[----:B------:R-:W-:Y:S01]  /*22c0*/  CS2R R94, SRZ ;  /* 0x00000000005e7805 */ /* 0x000fe2000001ff00 */
[----:B------:R-:W-:Y:S01]  /*22d0*/  CS2R R88, SRZ ;  /* 0x0000000000587805 */ /* 0x000fe2000001ff00 */
[----:B------:R-:W-:Y:S01]  /*22e0*/  STL [R1+0xf0], R5 ;  /* 0x0000f00501007387 */ /* 0x000fe20000100800 */
[----:B------:R-:W-:Y:S01]  /*22f0*/  CS2R R90, SRZ ;  /* 0x00000000005a7805 */ /* 0x000fe2000001ff00 */
[----:B------:R-:W-:Y:S01]  /*2300*/  CS2R R84, SRZ ;  /* 0x0000000000547805 */ /* 0x000fe2000001ff00 */
[----:B------:R-:W-:Y:S01]  /*2310*/  CS2R R86, SRZ ;  /* 0x0000000000567805 */ /* 0x000fe2000001ff00 */
[----:B------:R1:W-:Y:S01]  /*2320*/  STL [R1+0x9c], R2 ;  /* 0x00009c0201007387 */ /* 0x0003e20000100800 */
[----:B------:R-:W-:Y:S01]  /*2330*/  CS2R R80, SRZ ;  /* 0x0000000000507805 */ /* 0x000fe2000001ff00 */
[----:B0-----:R-:W-:Y:S01]  /*2340*/  MOV R3, 0xff800000 ;  /* 0xff80000000037802 */ /* 0x001fe20000000f00 */
[----:B------:R-:W-:Y:S01]  /*2350*/  CS2R R82, SRZ ;  /* 0x0000000000527805 */ /* 0x000fe2000001ff00 */
[----:B------:R-:W-:Y:S01]  /*2360*/  STL [R1+0xa4], R4 ;  /* 0x0000a40401007387 */ /* 0x000fe20000100800 */
[----:B------:R-:W-:Y:S01]  /*2370*/  CS2R R76, SRZ ;  /* 0x00000000004c7805 */ /* 0x000fe2000001ff00 */
[----:B------:R-:W-:Y:S01]  /*2380*/  CS2R R78, SRZ ;  /* 0x00000000004e7805 */ /* 0x000fe2000001ff00 */
[----:B------:R-:W-:Y:S01]  /*2390*/  CS2R R72, SRZ ;  /* 0x0000000000487805 */ /* 0x000fe2000001ff00 */
[----:B------:R-:W-:Y:S01]  /*23a0*/  STL [R1+0xa8], R3 ;  /* 0x0000a80301007387 */ /* 0x000fe20000100800 */
[----:B------:R-:W-:Y:S01]  /*23b0*/  CS2R R74, SRZ ;  /* 0x00000000004a7805 */ /* 0x000fe2000001ff00 */
[----:B-1----:R-:W-:Y:S01]  /*23c0*/  IADD3 R2, R2, 0x40, RZ ;  /* 0x0000004002027810 */ /* 0x002fe20007ffe0ff */
[----:B------:R-:W-:Y:S01]  /*23d0*/  CS2R R68, SRZ ;  /* 0x0000000000447805 */ /* 0x000fe2000001ff00 */
[----:B------:R0:W-:Y:S01]  /*23e0*/  STL [R1+0xac], R4 ;  /* 0x0000ac0401007387 */ /* 0x0001e20000100800 */
[----:B------:R-:W-:Y:S01]  /*23f0*/  CS2R R70, SRZ ;  /* 0x0000000000467805 */ /* 0x000fe2000001ff00 */
[----:B------:R-:W-:Y:S01]  /*2400*/  CS2R R64, SRZ ;  /* 0x0000000000407805 */ /* 0x000fe2000001ff00 */
[----:B------:R-:W-:Y:S01]  /*2410*/  CS2R R66, SRZ ;  /* 0x0000000000427805 */ /* 0x000fe2000001ff00 */
[----:B------:R1:W-:Y:S01]  /*2420*/  STL [R1+0xb0], R3 ;  /* 0x0000b00301007387 */ /* 0x0003e20000100800 */
[----:B------:R-:W-:Y:S01]  /*2430*/  CS2R R60, SRZ ;  /* 0x00000000003c7805 */ /* 0x000fe2000001ff00 */
[----:B------:R-:W-:Y:S01]  /*2440*/  CS2R R62, SRZ ;  /* 0x00000000003e7805 */ /* 0x000fe2000001ff00 */
[----:B------:R-:W-:Y:S01]  /*2450*/  CS2R R56, SRZ ;  /* 0x0000000000387805 */ /* 0x000fe2000001ff00 */
[----:B------:R2:W-:Y:S01]  /*2460*/  STL [R1+0xe8], R5 ;  /* 0x0000e80501007387 */ /* 0x0005e20000100800 */
[----:B------:R-:W-:Y:S01]  /*2470*/  CS2R R58, SRZ ;  /* 0x00000000003a7805 */ /* 0x000fe2000001ff00 */
[----:B0-----:R-:W-:Y:S01]  /*2480*/  IMAD.MOV.U32 R4, RZ, RZ, 0x3f800000 ;  /* 0x3f800000ff047424 */ /* 0x001fe200078e00ff */
[----:B------:R-:W-:Y:S01]  /*2490*/  CS2R R52, SRZ ;  /* 0x0000000000347805 */ /* 0x000fe2000001ff00 */
[----:B------:R-:W-:Y:S01]  /*24a0*/  CS2R R54, SRZ ;  /* 0x0000000000367805 */ /* 0x000fe2000001ff00 */
[----:B------:R-:W-:Y:S01]  /*24b0*/  CS2R R48, SRZ ;  /* 0x0000000000307805 */ /* 0x000fe2000001ff00 */
[----:B-1----:R-:W-:Y:S01]  /*24c0*/  IMAD.MOV.U32 R3, RZ, RZ, 0x3f800000 ;  /* 0x3f800000ff037424 */ /* 0x002fe200078e00ff */
        /* <DEDUP_REMOVED lines=12> */
[----:B------:R-:W-:-:S02]  /*2590*/  UMOV UR8, UR6 ;  /* 0x0000000600087c82 */ /* 0x000fc40008000000 */
[----:B------:R-:W-:Y:S02]  /*25a0*/  UMOV UR9, UR7 ;  /* 0x0000000700097c82 */ /* 0x000fe40008000000 */
[----:B------:R-:W-:Y:S02]  /*25b0*/  UMOV UR4, URZ ;  /* 0x0000003f00047c82 */ /* 0x000fe40008000000 */
.L_x_17:
[----:B--2---:R-:W-:Y:S01]  /*25c0*/  IMAD.U32 R3, RZ, RZ, UR9 ;  /* 0x00000009ff037e24 */ /* 0x004fe2000f8e00ff */
[----:B------:R-:W-:Y:S01]  /*25d0*/  MOV R2, UR8 ;  /* 0x0000000800027c02 */ /* 0x000fe20008000f00 */
[----:B------:R-:W2:Y:S04]  /*25e0*/  LDL R6, [R1+0x94] ;  /* 0x0000940001067983 */ /* 0x000ea80000100800 */
[----:B------:R0:W2:Y:S04]  /*25f0*/  LDG.E R3, [R2.64] ;  /* 0x0000001002037981 */ /* 0x0000a8000c1e1900 */
[----:B------:R-:W3:Y:S04]  /*2600*/  LDL R7, [R1+0x98] ;  /* 0x0000980001077983 */ /* 0x000ee80000100800 */
[----:B------:R-:W4:Y:S04]  /*2610*/  LDL R32, [R1+0x9c] ;  /* 0x00009c0001207983 */ /* 0x000f280000100800 */
[----:B------:R-:W5:Y:S04]  /*2620*/  LDL R34, [R1+0xa0] ;  /* 0x0000a00001227983 */ /* 0x000f680000100800 */
[----:B------:R-:W1:Y:S01]  /*2630*/  S2R R5, SR_TID.X ;  /* 0x0000000000057919 */ /* 0x000e620000002100 */
[----:B------:R-:W-:Y:S01]  /*2640*/  UIADD3 UR5, UR4, 0x10, URZ ;  /* 0x0000001004057890 */ /* 0x000fe2000fffe03f */
[----:B-1----:R-:W-:-:S04]  /*2650*/  SHF.R.U32.HI R4, RZ, 0x4, R5 ;  /* 0x00000004ff047819 */ /* 0x002fc80000011605 */
[----:B------:R-:W-:Y:S01]  /*2660*/  SGXT.U32 R4, R4, 0x3 ;  /* 0x000000030404781a */ /* 0x000fe20000000000 */
[----:B------:R-:W-:-:S03]  /*2670*/  IMAD.SHL.U32 R5, R5, 0x2, RZ ;  /* 0x0000000205057824 */ /* 0x000fc600078e00ff */
[----:B------:R-:W-:Y:S02]  /*2680*/  IADD3 R142, R4, UR4, RZ ;  /* 0x00000004048e7c10 */ /* 0x000fe4000fffe0ff */
[----:B------:R-:W1:Y:S01]  /*2690*/  S2R R4, SR_TID.X ;  /* 0x0000000000047919 */ /* 0x000e620000002100 */
[----:B------:R-:W-:-:S04]  /*26a0*/  LOP3.LUT R5, R5, 0x6, RZ, 0xc0, !PT ;  /* 0x0000000605057812 */ /* 0x000fc800078ec0ff */
[----:B------:R-:W-:Y:S01]  /*26b0*/  IADD3 R232, R5, UR4, RZ ;  /* 0x0000000405e87c10 */ /* 0x000fe2000fffe0ff */
[----:B------:R-:W-:-:S04]  /*26c0*/  UISETP.GT.AND UP0, UPT, UR5, UR13, UPT ;  /* 0x0000000d0500728c */ /* 0x000fc8000bf04270 */
[----:B------:R0:W-:Y:S04]  /*26d0*/  STL [R1+0x3c], R232 ;  /* 0x00003ce801007387 */ /* 0x0001e80000100800 */
[----:B------:R0:W-:Y:S01]  /*26e0*/  STL [R1+0x58], R142 ;  /* 0x0000588e01007387 */ /* 0x0001e20000100800 */
[----:B------:R-:W-:Y:S02]  /*26f0*/  PLOP3.LUT P0, PT, PT, PT, UP0, 0x40, 0x0 ;  /* 0x000000000000781c */ /* 0x000fe40003f0e808 */
[----:B-1----:R-:W-:-:S04]  /*2700*/  SHF.L.U32 R4, R4, 0x3, RZ ;  /* 0x0000000304047819 */ /* 0x002fc800000006ff */
[----:B------:R-:W-:Y:S01]  /*2710*/  LOP3.LUT R33, R4, 0x8, RZ, 0xc0, !PT ;  /* 0x0000000804217812 */ /* 0x000fe200078ec0ff */
[----:B------:R-:W-:Y:S01]  /*2720*/  IMAD.MOV.U32 R146, RZ, RZ, 0x2 ;  /* 0x00000002ff927424 */ /* 0x000fe200078e00ff */
[C---:B0-----:R-:W-:Y:S02]  /*2730*/  IADD3 R2, R232.reuse, 0x1, RZ ;  /* 0x00000001e8027810 */ /* 0x041fe40007ffe0ff */
[C---:B------:R-:W-:Y:S02]  /*2740*/  IADD3 R5, R232.reuse, 0x8, RZ ;  /* 0x00000008e8057810 */ /* 0x040fe40007ffe0ff */
[----:B------:R-:W-:Y:S01]  /*2750*/  IADD3 R4, R232, 0x9, RZ ;  /* 0x00000009e8047810 */ /* 0x000fe20007ffe0ff */
[C---:B--2---:R-:W-:Y:S02]  /*2760*/  IMAD R6, R3.reuse, c[0x0][0x1f0], R6 ;  /* 0x00007c0003067a24 */ /* 0x044fe400078e0206 */
[----:B---3--:R-:W-:-:S03]  /*2770*/  IMAD R7, R3, c[0x0][0x1f0], R7 ;  /* 0x00007c0003077a24 */ /* 0x008fc600078e0207 */
[----:B------:R-:W-:Y:S01]  /*2780*/  IADD3 R237, R33, R6, RZ ;  /* 0x0000000621ed7210 */ /* 0x000fe20007ffe0ff */
[----:B----4-:R-:W-:Y:S02]  /*2790*/  IMAD R32, R3, c[0x0][0x1e4], R32 ;  /* 0x0000790003207a24 */ /* 0x010fe400078e0220 */
[----:B------:R-:W-:Y:S02]  /*27a0*/  IMAD.IADD R236, R33, 0x1, R7 ;  /* 0x0000000121ec7824 */ /* 0x000fe400078e0207 */
[----:B-----5:R-:W-:Y:S01]  /*27b0*/  IMAD R144, R3, c[0x0][0x1e4], R34 ;  /* 0x0000790003907a24 */ /* 0x020fe200078e0222 */
[----:B------:R-:W-:Y:S05]  /*27c0*/  @P0 BRA `(.L_x_1) ;  /* 0x0000014000000947 */ /* 0x000fea0003800000 */
[----:B------:R-:W-:Y:S01]  /*27d0*/  ISETP.GE.AND P0, PT, R142, UR13, PT ;  /* 0x0000000d8e007c0c */ /* 0x000fe2000bf06270 */
[----:B------:R-:W-:Y:S01]  /*27e0*/  IMAD.WIDE R140, R32, R146, c[0x0][0x178] ;  /* 0x00005e00208c7625 */ /* 0x000fe200078e0292 */
[----:B------:R-:W-:Y:S01]  /*27f0*/  CS2R R34, SRZ ;  /* 0x0000000000227805 */ /* 0x000fe2000001ff00 */
[----:B------:R-:W-:-:S10]  /*2800*/  CS2R R32, SRZ ;  /* 0x0000000000207805 */ /* 0x000fd4000001ff00 */
[----:B------:R0:W2:Y:S01]  /*2810*/  @!P0 LDG.E.128 R32, [R140.64] ;  /* 0x000000108c208981 */ /* 0x0000a2000c1e1d00 */
[----:B------:R-:W-:Y:S01]  /*2820*/  IADD3 R3, R142, 0x8, RZ ;  /* 0x000000088e037810 */ /* 0x000fe20007ffe0ff */
[----:B------:R-:W-:Y:S01]  /*2830*/  IMAD.WIDE R144, R144, R146, c[0x0][0x178] ;  /* 0x00005e0090907625 */ /* 0x000fe200078e0292 */
[----:B------:R-:W-:Y:S01]  /*2840*/  CS2R R142, SRZ ;  /* 0x00000000008e7805 */ /* 0x000fe2000001ff00 */
[----:B0-----:R-:W-:Y:S01]  /*2850*/  CS2R R140, SRZ ;  /* 0x00000000008c7805 */ /* 0x001fe2000001ff00 */
[----:B--2---:R-:W-:Y:S02]  /*2860*/  SEL R32, R32, RZ, !P0 ;  /* 0x000000ff20207207 */ /* 0x004fe40004000000 */
[----:B------:R-:W-:Y:S02]  /*2870*/  SEL R33, R33, RZ, !P0 ;  /* 0x000000ff21217207 */ /* 0x000fe40004000000 */
[----:B------:R-:W-:Y:S02]  /*2880*/  SEL R34, R34, RZ, !P0 ;  /* 0x000000ff22227207 */ /* 0x000fe40004000000 */
[----:B------:R-:W-:-:S02]  /*2890*/  SEL R35, R35, RZ, !P0 ;  /* 0x000000ff23237207 */ /* 0x000fc40004000000 */
[----:B------:R-:W-:-:S13]  /*28a0*/  ISETP.GE.AND P0, PT, R3, UR13, PT ;  /* 0x0000000d03007c0c */ /* 0x000fda000bf06270 */
[----:B------:R-:W2:Y:S02]  /*28b0*/  @!P0 LDG.E.128 R140, [R144.64] ;  /* 0x00000010908c8981 */ /* 0x000ea4000c1e1d00 */
[----:B--2---:R-:W-:Y:S02]  /*28c0*/  SEL R140, R140, RZ, !P0 ;  /* 0x000000ff8c8c7207 */ /* 0x004fe40004000000 */
[----:B------:R-:W-:Y:S02]  /*28d0*/  SEL R141, R141, RZ, !P0 ;  /* 0x000000ff8d8d7207 */ /* 0x000fe40004000000 */
[----:B------:R-:W-:Y:S02]  /*28e0*/  SEL R142, R142, RZ, !P0 ;  /* 0x000000ff8e8e7207 */ /* 0x000fe40004000000 */
[----:B------:R-:W-:Y:S01]  /*28f0*/  SEL R143, R143, RZ, !P0 ;  /* 0x000000ff8f8f7207 */ /* 0x000fe20004000000 */
[----:B------:R-:W-:Y:S05]  /*2900*/  BRA `(.L_x_2) ;  /* 0x0000004000007947 */ /* 0x000fea0003800000 */
.L_x_1:
[----:B------:R-:W-:-:S04]  /*2910*/  IMAD.WIDE R32, R32, R146, c[0x0][0x178] ;  /* 0x00005e0020207625 */ /* 0x000fc800078e0292 */
[----:B------:R-:W-:Y:S02]  /*2920*/  IMAD.WIDE R140, R144, R146, c[0x0][0x178] ;  /* 0x00005e00908c7625 */ /* 0x000fe400078e0292 */
[----:B------:R-:W5:Y:S04]  /*2930*/  LDG.E.128 R32, [R32.64] ;  /* 0x0000001020207981 */ /* 0x000f68000c1e1d00 */
[----:B------:R-:W5:Y:S02]  /*2940*/  LDG.E.128 R140, [R140.64] ;  /* 0x000000108c8c7981 */ /* 0x000f64000c1e1d00 */
.L_x_2:
[----:B------:R-:W2:Y:S04]  /*2950*/  LDL R145, [R1+0x74] ;  /* 0x0000740001917983 */ /* 0x000ea80000100800 */
[----:B------:R-:W-:Y:S01]  /*2960*/  BAR.SYNC.DEFER_BLOCKING 0x0 ;  /* 0x0000000000007b1d */ /* 0x000fe20000010000 */
[----:B------:R-:W-:-:S05]  /*2970*/  ISETP.GE.AND P0, PT, R2, UR13, PT ;  /* 0x0000000d02007c0c */ /* 0x000fca000bf06270 */
[----:B------:R-:W0:Y:S04]  /*2980*/  S2R R144, SR_TID.X ;  /* 0x0000000000907919 */ /* 0x000e280000002100 */
[----:B------:R-:W1:Y:S04]  /*2990*/  S2R R147, SR_TID.X ;  /* 0x0000000000937919 */ /* 0x000e680000002100 */
[----:B------:R-:W3:Y:S04]  /*29a0*/  S2R R153, SR_TID.X ;  /* 0x0000000000997919 */ /* 0x000ee80000002100 */
[----:B------:R-:W4:Y:S01]  /*29b0*/  S2R R224, SR_TID.X ;  /* 0x0000000000e07919 */ /* 0x000f220000002100 */
[----:B0-----:R-:W-:-:S02]  /*29c0*/  SHF.R.U32.HI R144, RZ, 0x5, R144 ;  /* 0x00000005ff907819 */ /* 0x001fc40000011690 */
[----:B-1----:R-:W-:-:S03]  /*29d0*/  SHF.R.U32.HI R3, RZ, 0x3, R147 ;  /* 0x00000003ff037819 */ /* 0x002fc60000011693 */
[----:B------:R-:W-:Y:S01]  /*29e0*/  IMAD.SHL.U32 R144, R144, 0x2, RZ ;  /* 0x0000000290907824 */ /* 0x000fe200078e00ff */
[----:B------:R-:W-:Y:S02]  /*29f0*/  LOP3.LUT R148, R147, 0x1f, RZ, 0xc0, !PT ;  /* 0x0000001f93947812 */ /* 0x000fe400078ec0ff */
[----:B------:R-:W-:Y:S02]  /*2a00*/  SGXT.U32 R3, R3, 0x1 ;  /* 0x000000010303781a */ /* 0x000fe40000000000 */
[----:B------:R-:W-:Y:S02]  /*2a10*/  LOP3.LUT R154, R147, 0x7, RZ, 0xc0, !PT ;  /* 0x00000007939a7812 */ /* 0x000fe400078ec0ff */
[C-C-:B------:R-:W-:Y:S02]  /*2a20*/  LOP3.LUT R151, R3.reuse, 0x6, R144.reuse, 0xf8, !PT ;  /* 0x0000000603977812 */ /* 0x140fe400078ef890 */
[----:B------:R-:W-:Y:S02]  /*2a30*/  LOP3.LUT R152, R3, 0x6, R144, 0xf8, !PT ;  /* 0x0000000603987812 */ /* 0x000fe400078ef890 */
[----:B------:R-:W-:Y:S01]  /*2a40*/  SHF.R.U32.HI R148, RZ, 0x4, R148 ;  /* 0x00000004ff947819 */ /* 0x000fe20000011694 */
[--C-:B------:R-:W-:Y:S01]  /*2a50*/  IMAD R151, R151, 0x8, R154.reuse ;  /* 0x0000000897977824 */ /* 0x100fe200078e029a */
[----:B------:R-:W-:Y:S01]  /*2a60*/  LOP3.LUT R3, R3, 0x2, RZ, 0xfc, !PT ;  /* 0x0000000203037812 */ /* 0x000fe200078efcff */
[----:B------:R-:W-:Y:S01]  /*2a70*/  IMAD R152, R152, 0x8, R154 ;  /* 0x0000000898987824 */ /* 0x000fe200078e029a */
[----:B---3--:R-:W-:-:S02]  /*2a80*/  LOP3.LUT R149, R148, 0x7, R153, 0x78, !PT ;  /* 0x0000000794957812 */ /* 0x008fc400078e7899 */
[C---:B------:R-:W-:Y:S01]  /*2a90*/  IADD3 R150, R148.reuse, 0x2, RZ ;  /* 0x0000000294967810 */ /* 0x040fe20007ffe0ff */
[----:B------:R-:W-:Y:S01]  /*2aa0*/  IMAD R148, R148, 0x8, R154 ;  /* 0x0000000894947824 */ /* 0x000fe200078e029a */
[--C-:B------:R-:W-:Y:S01]  /*2ab0*/  LOP3.LUT R3, R3, 0x7, R153.reuse, 0x78, !PT ;  /* 0x0000000703037812 */ /* 0x100fe200078e7899 */
[----:B------:R-:W-:Y:S01]  /*2ac0*/  IMAD.SHL.U32 R152, R152, 0x100, RZ ;  /* 0x0000010098987824 */ /* 0x000fe200078e00ff */
[----:B------:R-:W-:Y:S02]  /*2ad0*/  SHF.L.U32 R151, R151, 0x8, RZ ;  /* 0x0000000897977819 */ /* 0x000fe400000006ff */
[----:B------:R-:W-:Y:S01]  /*2ae0*/  SHF.L.U32 R148, R148, 0x8, RZ ;  /* 0x0000000894947819 */ /* 0x000fe200000006ff */
[----:B------:R-:W-:Y:S01]  /*2af0*/  IMAD.SHL.U32 R3, R3, 0x10, RZ ;  /* 0x0000001003037824 */ /* 0x000fe200078e00ff */
[----:B------:R-:W-:Y:S02]  /*2b00*/  LEA R149, R149, R152, 0x4 ;  /* 0x0000009895957211 */ /* 0x000fe400078e20ff */
[----:B------:R-:W-:-:S02]  /*2b10*/  LOP3.LUT R150, R150, 0x7, R153, 0x78, !PT ;  /* 0x0000000796967812 */ /* 0x000fc400078e7899 */
[----:B------:R-:W-:Y:S02]  /*2b20*/  LOP3.LUT R3, R3, R148, RZ, 0xfc, !PT ;  /* 0x0000009403037212 */ /* 0x000fe400078efcff */
[----:B------:R-:W0:Y:S01]  /*2b30*/  S2R R148, SR_TID.X ;  /* 0x0000000000947919 */ /* 0x000e220000002100 */
[----:B------:R-:W-:Y:S01]  /*2b40*/  IMAD R150, R150, 0x10, R151 ;  /* 0x0000001096967824 */ /* 0x000fe200078e0297 */
[C---:B------:R-:W-:Y:S02]  /*2b50*/  LOP3.LUT R144, R147.reuse, 0x1f, RZ, 0xc0, !PT ;  /* 0x0000001f93907812 */ /* 0x040fe400078ec0ff */
[----:B------:R-:W-:Y:S02]  /*2b60*/  LOP3.LUT R146, R147, 0x7, RZ, 0xc0, !PT ;  /* 0x0000000793927812 */ /* 0x000fe400078ec0ff */
[----:B------:R-:W-:Y:S02]  /*2b70*/  SHF.R.U32.HI R144, RZ, 0x4, R144 ;  /* 0x00000004ff907819 */ /* 0x000fe40000011690 */
[----:B----4-:R-:W-:-:S02]  /*2b80*/  LOP3.LUT R238, R224, 0x1f, RZ, 0xc0, !PT ;  /* 0x0000001fe0ee7812 */ /* 0x010fc400078ec0ff */
[----:B------:R-:W-:Y:S01]  /*2b90*/  LOP3.LUT R239, R224, 0x7, RZ, 0xc0, !PT ;  /* 0x00000007e0ef7812 */ /* 0x000fe200078ec0ff */
[----:B------:R-:W-:Y:S01]  /*2ba0*/  IMAD R144, R144, 0x8, R146 ;  /* 0x0000000890907824 */ /* 0x000fe200078e0292 */
[----:B------:R-:W-:-:S04]  /*2bb0*/  SHF.R.U32.HI R238, RZ, 0x4, R238 ;  /* 0x00000004ffee7819 */ /* 0x000fc800000116ee */
[----:B------:R-:W-:Y:S01]  /*2bc0*/  SHF.L.U32 R144, R144, 0x8, RZ ;  /* 0x0000000890907819 */ /* 0x000fe200000006ff */
[C-C-:B------:R-:W-:Y:S01]  /*2bd0*/  IMAD R247, R238.reuse, 0x8, R239.reuse ;  /* 0x00000008eef77824 */ /* 0x140fe200078e02ef */
[C---:B------:R-:W-:Y:S01]  /*2be0*/  LEA R243, R238.reuse, R239, 0x3 ;  /* 0x000000efeef37211 */ /* 0x040fe200078e18ff */
[----:B------:R-:W-:Y:S02]  /*2bf0*/  IMAD R245, R238, 0x8, R239 ;  /* 0x00000008eef57824 */ /* 0x000fe400078e02ef */
[----:B------:R-:W-:Y:S02]  /*2c00*/  IMAD.SHL.U32 R247, R247, 0x100, RZ ;  /* 0x00000100f7f77824 */ /* 0x000fe400078e00ff */
[----:B------:R-:W-:Y:S01]  /*2c10*/  IMAD.SHL.U32 R243, R243, 0x100, RZ ;  /* 0x00000100f3f37824 */ /* 0x000fe200078e00ff */
[----:B------:R-:W-:Y:S01]  /*2c20*/  SHF.L.U32 R245, R245, 0x8, RZ ;  /* 0x00000008f5f57819 */ /* 0x000fe200000006ff */
[----:B--2--5:R-:W-:Y:S04]  /*2c30*/  STS.128 [R145+0x8000], R32 ;  /* 0x0080002091007388 */ /* 0x024fe80000000c00 */
[----:B------:R1:W-:Y:S04]  /*2c40*/  STS.128 [R145+0x8800], R140 ;  /* 0x0088008c91007388 */ /* 0x0003e80000000c00 */
[----:B------:R-:W-:Y:S01]  /*2c50*/  BAR.SYNC.DEFER_BLOCKING 0x0 ;  /* 0x0000000000007b1d */ /* 0x000fe20000010000 */
[----:B-1----:R-:W-:-:S04]  /*2c60*/  SHF.R.U32.HI R145, RZ, 0x3, R147 ;  /* 0x00000003ff917819 */ /* 0x002fc80000011693 */
[----:B------:R-:W-:-:S04]  /*2c70*/  SGXT.U32 R145, R145, 0x1 ;  /* 0x000000019191781a */ /* 0x000fc80000000000 */
[----:B------:R-:W-:Y:S01]  /*2c80*/  LOP3.LUT R145, R145, 0x7, R147, 0x78, !PT ;  /* 0x0000000791917812 */ /* 0x000fe200078e7893 */
[----:B------:R1:W-:Y:S04]  /*2c90*/  LDSM.16.M88.4 R140, [R3+0x8000] ;  /* 0x00800000038c783b */ /* 0x0003e80000000200 */
[----:B------:R-:W-:Y:S01]  /*2ca0*/  IMAD.SHL.U32 R145, R145, 0x10, RZ ;  /* 0x0000001091917824 */ /* 0x000fe200078e00ff */
[----:B------:R-:W-:Y:S04]  /*2cb0*/  LDSM.16.M88.4 R196, [R149] ;  /* 0x0000000095c4783b */ /* 0x000fe80000000200 */
[----:B------:R-:W-:Y:S01]  /*2cc0*/  LOP3.LUT R144, R144, R145, RZ, 0xfc, !PT ;  /* 0x0000009190907212 */ /* 0x000fe200078efcff */
[----:B-1----:R-:W1:Y:S04]  /*2cd0*/  S2R R3, SR_TID.X ;  /* 0x0000000000037919 */ /* 0x002e680000002100 */
[----:B------:R2:W-:Y:S04]  /*2ce0*/  LDSM.16.M88.4 R192, [R149+0x4000] ;  /* 0x0040000095c0783b */ /* 0x0005e80000000200 */
[----:B------:R-:W-:Y:S04]  /*2cf0*/  LDSM.16.M88.4 R188, [R150] ;  /* 0x0000000096bc783b */ /* 0x000fe80000000200 */
[----:B--2---:R-:W2:Y:S04]  /*2d00*/  S2R R149, SR_TID.X ;  /* 0x0000000000957919 */ /* 0x004ea80000002100 */
[----:B------:R1:W-:Y:S04]  /*2d10*/  LDSM.16.M88.4 R184, [R150+0x4000] ;  /* 0x0040000096b8783b */ /* 0x0003e80000000200 */
[----:B------:R-:W3:Y:S01]  /*2d20*/  LDSM.16.M88.4 R144, [R144+0x8000] ;  /* 0x008000009090783b */ /* 0x000ee20000000200 */
[----:B-1----:R-:W-:-:S02]  /*2d30*/  SHF.R.U32.HI R150, RZ, 0x5, R3 ;  /* 0x00000005ff967819 */ /* 0x002fc40000011603 */
[----:B0-----:R-:W-:-:S03]  /*2d40*/  SHF.R.U32.HI R3, RZ, 0x3, R148 ;  /* 0x00000003ff037819 */ /* 0x001fc60000011694 */
[----:B------:R-:W-:Y:S01]  /*2d50*/  IMAD.SHL.U32 R150, R150, 0x2, RZ ;  /* 0x0000000296967824 */ /* 0x000fe200078e00ff */
[----:B------:R-:W-:Y:S02]  /*2d60*/  SGXT.U32 R3, R3, 0x1 ;  /* 0x000000010303781a */ /* 0x000fe40000000000 */
[----:B--2---:R-:W-:Y:S02]  /*2d70*/  SHF.R.U32.HI R152, RZ, 0x3, R149 ;  /* 0x00000003ff987819 */ /* 0x004fe40000011695 */
[C---:B------:R-:W-:Y:S02]  /*2d80*/  LOP3.LUT R153, R149.reuse, 0x1f, RZ, 0xc0, !PT ;  /* 0x0000001f95997812 */ /* 0x040fe400078ec0ff */
[----:B------:R-:W-:Y:S02]  /*2d90*/  SGXT.U32 R152, R152, 0x1 ;  /* 0x000000019898781a */ /* 0x000fe40000000000 */
[----:B------:R-:W-:Y:S02]  /*2da0*/  LOP3.LUT R154, R149, 0x7, RZ, 0xc0, !PT ;  /* 0x00000007959a7812 */ /* 0x000fe400078ec0ff */
[----:B------:R-:W-:-:S02]  /*2db0*/  LOP3.LUT R151, R152, 0x6, R150, 0xf8, !PT ;  /* 0x0000000698977812 */ /* 0x000fc400078ef896 */
[----:B------:R-:W-:Y:S02]  /*2dc0*/  SHF.R.U32.HI R153, RZ, 0x4, R153 ;  /* 0x00000004ff997819 */ /* 0x000fe40000011699 */
[-C--:B------:R-:W-:Y:S02]  /*2dd0*/  LEA R151, R151, R154.reuse, 0x3 ;  /* 0x0000009a97977211 */ /* 0x080fe400078e18ff */
[----:B------:R-:W-:Y:S02]  /*2de0*/  IADD3 R150, R153, 0x4, RZ ;  /* 0x0000000499967810 */ /* 0x000fe40007ffe0ff */
[----:B------:R-:W-:Y:S01]  /*2df0*/  LOP3.LUT R152, R152, 0x4, RZ, 0xfc, !PT ;  /* 0x0000000498987812 */ /* 0x000fe200078efcff */
[----:B------:R-:W-:Y:S01]  /*2e00*/  IMAD.SHL.U32 R151, R151, 0x100, RZ ;  /* 0x0000010097977824 */ /* 0x000fe200078e00ff */
[----:B------:R-:W-:Y:S02]  /*2e10*/  LOP3.LUT R150, R150, 0x7, R149, 0x78, !PT ;  /* 0x0000000796967812 */ /* 0x000fe400078e7895 */
[----:B------:R-:W-:-:S02]  /*2e20*/  LEA R153, R153, R154, 0x3 ;  /* 0x0000009a99997211 */ /* 0x000fc400078e18ff */
[----:B------:R-:W-:Y:S01]  /*2e30*/  LOP3.LUT R152, R152, 0x7, R149, 0x78, !PT ;  /* 0x0000000798987812 */ /* 0x000fe200078e7895 */
[----:B------:R-:W-:Y:S01]  /*2e40*/  IMAD R150, R150, 0x10, R151 ;  /* 0x0000001096967824 */ /* 0x000fe200078e0297 */
[----:B------:R-:W-:Y:S01]  /*2e50*/  SHF.R.U32.HI R149, RZ, 0x5, R149 ;  /* 0x00000005ff957819 */ /* 0x000fe20000011695 */
[----:B------:R-:W0:Y:S01]  /*2e60*/  S2R R151, SR_TID.X ;  /* 0x0000000000977919 */ /* 0x000e220000002100 */
[----:B------:R-:W-:Y:S01]  /*2e70*/  IMAD.SHL.U32 R153, R153, 0x100, RZ ;  /* 0x0000010099997824 */ /* 0x000fe200078e00ff */
[-C--:B---3--:R-:W-:Y:S01]  /*2e80*/  HMMA.16816.F32.BF16 R228, R196, R144.reuse, RZ ;  /* 0x00000090c4e4723c */ /* 0x088fe200000418ff */
[----:B------:R-:W-:Y:S01]  /*2e90*/  IMAD.SHL.U32 R152, R152, 0x10, RZ ;  /* 0x0000001098987824 */ /* 0x000fe200078e00ff */
[----:B------:R-:W-:Y:S01]  /*2ea0*/  SHF.L.U32 R149, R149, 0x1, RZ ;  /* 0x0000000195957819 */ /* 0x000fe200000006ff */
[----:B------:R-:W-:Y:S03]  /*2eb0*/  LDSM.16.M88.4 R180, [R150] ;  /* 0x0000000096b4783b */ /* 0x000fe60000000200 */
[----:B------:R-:W-:Y:S01]  /*2ec0*/  LOP3.LUT R152, R152, R153, RZ, 0xfc, !PT ;  /* 0x0000009998987212 */ /* 0x000fe200078efcff */
[----:B------:R1:W-:Y:S01]  /*2ed0*/  LDSM.16.M88.4 R176, [R150+0x4000] ;  /* 0x0040000096b0783b */ /* 0x0003e20000000200 */
[C---:B------:R-:W-:Y:S01]  /*2ee0*/  LOP3.LUT R149, R3.reuse, 0x6, R149, 0xf8, !PT ;  /* 0x0000000603957812 */ /* 0x040fe200078ef895 */
[----:B------:R-:W-:Y:S01]  /*2ef0*/  HMMA.16816.F32.BF16 R220, R192, R144, RZ ;  /* 0x00000090c0dc723c */ /* 0x000fe200000418ff */
[----:B------:R-:W-:Y:S01]  /*2f00*/  LOP3.LUT R3, R3, 0x6, RZ, 0xfc, !PT ;  /* 0x0000000603037812 */ /* 0x000fe200078efcff */
[----:B------:R2:W3:Y:S01]  /*2f10*/  LDSM.16.M88.4 R32, [R152+0x8000] ;  /* 0x008000009820783b */ /* 0x0004e20000000200 */
[----:B-1----:R-:W-:-:S05]  /*2f20*/  LOP3.LUT R150, R148, 0x1f, RZ, 0xc0, !PT ;  /* 0x0000001f94967812 */ /* 0x002fca00078ec0ff */
[----:B------:R-:W-:Y:S01]  /*2f30*/  HMMA.16816.F32.BF16 R212, R196, R146, RZ ;  /* 0x00000092c4d4723c */ /* 0x000fe200000418ff */
[----:B--2---:R-:W-:Y:S02]  /*2f40*/  LOP3.LUT R152, R148, 0x7, RZ, 0xc0, !PT ;  /* 0x0000000794987812 */ /* 0x004fe400078ec0ff */
[----:B------:R-:W-:Y:S02]  /*2f50*/  SHF.R.U32.HI R150, RZ, 0x4, R150 ;  /* 0x00000004ff967819 */ /* 0x000fe40000011696 */
[--C-:B0-----:R-:W-:Y:S01]  /*2f60*/  LOP3.LUT R3, R3, 0x7, R151.reuse, 0x78, !PT ;  /* 0x0000000703037812 */ /* 0x101fe200078e7897 */
[--C-:B------:R-:W-:Y:S01]  /*2f70*/  IMAD R149, R149, 0x8, R152.reuse ;  /* 0x0000000895957824 */ /* 0x100fe200078e0298 */
[C---:B------:R-:W-:Y:S01]  /*2f80*/  IADD3 R148, R150.reuse, 0x6, RZ ;  /* 0x0000000696947810 */ /* 0x040fe20007ffe0ff */
[----:B------:R-:W-:Y:S01]  /*2f90*/  IMAD R150, R150, 0x8, R152 ;  /* 0x0000000896967824 */ /* 0x000fe200078e0298 */
[----:B------:R-:W-:Y:S01]  /*2fa0*/  SHF.L.U32 R3, R3, 0x4, RZ ;  /* 0x0000000403037819 */ /* 0x000fe200000006ff */
[----:B------:R-:W-:Y:S01]  /*2fb0*/  IMAD.SHL.U32 R149, R149, 0x100, RZ ;  /* 0x0000010095957824 */ /* 0x000fe200078e00ff */
[----:B------:R-:W-:Y:S01]  /*2fc0*/  LOP3.LUT R148, R148, 0x7, R151, 0x78, !PT ;  /* 0x0000000794947812 */ /* 0x000fe200078e7897 */
[----:B------:R-:W-:Y:S01]  /*2fd0*/  IMAD.SHL.U32 R150, R150, 0x100, RZ ;  /* 0x0000010096967824 */ /* 0x000fe200078e00ff */
[----:B------:R-:W-:Y:S02]  /*2fe0*/  HMMA.16816.F32.BF16 R228, R188, R140, R228 ;  /* 0x0000008cbce4723c */ /* 0x000fe400000418e4 */
[----:B------:R-:W-:-:S02]  /*2ff0*/  LEA R148, R148, R149, 0x4 ;  /* 0x0000009594947211 */ /* 0x000fc400078e20ff */
[----:B------:R-:W-:-:S03]  /*3000*/  LOP3.LUT R3, R3, R150, RZ, 0xfc, !PT ;  /* 0x0000009603037212 */ /* 0x000fc600078efcff */
[----:B------:R-:W-:Y:S01]  /*3010*/  LDSM.16.M88.4 R172, [R148] ;  /* 0x0000000094ac783b */ /* 0x000fe20000000200 */
[----:B------:R-:W-:Y:S03]  /*3020*/  HMMA.16816.F32.BF16 R220, R184, R140, R220 ;  /* 0x0000008cb8dc723c */ /* 0x000fe600000418dc */
[----:B------:R0:W-:Y:S04]  /*3030*/  LDSM.16.M88.4 R168, [R148+0x4000] ;  /* 0x0040000094a8783b */ /* 0x0001e80000000200 */
[----:B------:R1:W2:Y:S01]  /*3040*/  LDSM.16.M88.4 R208, [R3+0x8000] ;  /* 0x0080000003d0783b */ /* 0x0002a20000000200 */
[----:B------:R-:W-:Y:S03]  /*3050*/  HMMA.16816.F32.BF16 R144, R192, R146, RZ ;  /* 0x00000092c090723c */ /* 0x000fe600000418ff */
[----:B0-----:R-:W0:Y:S04]  /*3060*/  S2R R148, SR_TID.X ;  /* 0x0000000000947919 */ /* 0x001e280000002100 */
[----:B-1----:R-:W1:Y:S01]  /*3070*/  S2R R3, SR_TID.X ;  /* 0x0000000000037919 */ /* 0x002e620000002100 */
[-C--:B---3--:R-:W-:Y:S08]  /*3080*/  HMMA.16816.F32.BF16 R228, R180, R32.reuse, R228 ;  /* 0x00000020b4e4723c */ /* 0x088ff000000418e4 */
[----:B------:R-:W-:Y:S08]  /*3090*/  HMMA.16816.F32.BF16 R220, R176, R32, R220 ;  /* 0x00000020b0dc723c */ /* 0x000ff000000418dc */
[----:B------:R-:W-:Y:S01]  /*30a0*/  HMMA.16816.F32.BF16 R212, R188, R142, R212 ;  /* 0x0000008ebcd4723c */ /* 0x000fe200000418d4 */
[----:B0-----:R-:W-:-:S02]  /*30b0*/  SHF.R.U32.HI R150, RZ, 0x5, R148 ;  /* 0x00000005ff967819 */ /* 0x001fc40000011694 */
[----:B------:R-:W-:Y:S02]  /*30c0*/  SHF.R.U32.HI R149, RZ, 0x3, R148 ;  /* 0x00000003ff957819 */ /* 0x000fe40000011694 */
[----:B------:R-:W-:-:S03]  /*30d0*/  SHF.L.U32 R150, R150, 0x1, RZ ;  /* 0x0000000196967819 */ /* 0x000fc600000006ff */
[----:B------:R-:W-:Y:S01]  /*30e0*/  HMMA.16816.F32.BF16 R140, R184, R142, R144 ;  /* 0x0000008eb88c723c */ /* 0x000fe20000041890 */
[----:B------:R-:W-:Y:S02]  /*30f0*/  SGXT.U32 R149, R149, 0x1 ;  /* 0x000000019595781a */ /* 0x000fe40000000000 */
[C---:B------:R-:W-:Y:S02]  /*3100*/  LOP3.LUT R151, R148.reuse, 0x7, RZ, 0xc0, !PT ;  /* 0x0000000794977812 */ /* 0x040fe400078ec0ff */
[----:B------:R-:W-:Y:S02]  /*3110*/  LOP3.LUT R149, R149, 0x6, R150, 0xf8, !PT ;  /* 0x0000000695957812 */ /* 0x000fe400078ef896 */
[----:B------:R-:W0:Y:S01]  /*3120*/  S2R R150, SR_TID.X ;  /* 0x0000000000967919 */ /* 0x000e220000002100 */
[----:B------:R-:W-:Y:S01]  /*3130*/  LOP3.LUT R148, R148, 0x1f, RZ, 0xc0, !PT ;  /* 0x0000001f94947812 */ /* 0x000fe200078ec0ff */
[----:B--2---:R-:W-:Y:S01]  /*3140*/  HMMA.16816.F32.BF16 R228, R172, R208, R228 ;  /* 0x000000d0ace4723c */ /* 0x004fe200000418e4 */
[----:B------:R-:W-:Y:S01]  /*3150*/  IMAD R149, R149, 0x8, R151 ;  /* 0x0000000895957824 */ /* 0x000fe200078e0297 */
[----:B-1----:R-:W-:-:S02]  /*3160*/  SHF.R.U32.HI R226, RZ, 0x3, R3 ;  /* 0x00000003ffe27819 */ /* 0x002fc40000011603 */
[----:B------:R-:W-:Y:S02]  /*3170*/  SHF.R.U32.HI R148, RZ, 0x4, R148 ;  /* 0x00000004ff947819 */ /* 0x000fe40000011694 */
[----:B------:R-:W-:Y:S02]  /*3180*/  SHF.L.U32 R149, R149, 0x8, RZ ;  /* 0x0000000895957819 */ /* 0x000fe400000006ff */
[----:B------:R-:W-:Y:S01]  /*3190*/  IADD3 R148, R148, 0x8, RZ ;  /* 0x0000000894947810 */ /* 0x000fe20007ffe0ff */
[----:B------:R-:W-:Y:S01]  /*31a0*/  HMMA.16816.F32.BF16 R220, R168, R208, R220 ;  /* 0x000000d0a8dc723c */ /* 0x000fe200000418dc */
[----:B------:R-:W-:-:S04]  /*31b0*/  SGXT.U32 R226, R226, 0x1 ;  /* 0x00000001e2e2781a */ /* 0x000fc80000000000 */
[C---:B------:R-:W-:Y:S02]  /*31c0*/  LOP3.LUT R246, R226.reuse, 0x8, RZ, 0xfc, !PT ;  /* 0x00000008e2f67812 */ /* 0x040fe400078efcff */
[----:B------:R-:W-:Y:S01]  /*31d0*/  LOP3.LUT R244, R226, 0xa, RZ, 0xfc, !PT ;  /* 0x0000000ae2f47812 */ /* 0x000fe200078efcff */
[----:B------:R-:W-:Y:S01]  /*31e0*/  HMMA.16816.F32.BF16 R212, R180, R34, R212 ;  /* 0x00000022b4d4723c */ /* 0x000fe200000418d4 */
[----:B------:R-:W-:Y:S02]  /*31f0*/  LOP3.LUT R246, R246, 0x7, R224, 0x78, !PT ;  /* 0x00000007f6f67812 */ /* 0x000fe400078e78e0 */
[----:B0-----:R-:W-:-:S03]  /*3200*/  LOP3.LUT R148, R148, 0x7, R150, 0x78, !PT ;  /* 0x0000000794947812 */ /* 0x001fc600078e7896 */
[----:B------:R-:W-:Y:S02]  /*3210*/  IMAD.SHL.U32 R246, R246, 0x10, RZ ;  /* 0x00000010f6f67824 */ /* 0x000fe400078e00ff */
[----:B------:R-:W-:Y:S01]  /*3220*/  HMMA.16816.F32.BF16 R32, R176, R34, R140 ;  /* 0x00000022b020723c */ /* 0x000fe2000004188c */
[----:B------:R-:W-:Y:S02]  /*3230*/  IMAD R148, R148, 0x10, R149 ;  /* 0x0000001094947824 */ /* 0x000fe400078e0295 */
[----:B------:R-:W-:Y:S02]  /*3240*/  LOP3.LUT R246, R246, R247, RZ, 0xfc, !PT ;  /* 0x000000f7f6f67212 */ /* 0x000fe400078efcff */
[----:B------:R-:W0:Y:S04]  /*3250*/  S2R R247, SR_TID.X ;  /* 0x0000000000f77919 */ /* 0x000e280000002100 */
[----:B------:R-:W-:Y:S04]  /*3260*/  LDSM.16.M88.4 R164, [R148] ;  /* 0x0000000094a4783b */ /* 0x000fe80000000200 */
[----:B------:R1:W-:Y:S03]  /*3270*/  LDSM.16.M88.4 R160, [R148+0x4000] ;  /* 0x0040000094a0783b */ /* 0x0003e60000000200 */
[-C--:B------:R-:W-:Y:S01]  /*3280*/  HMMA.16816.F32.BF16 R212, R172, R210.reuse, R212 ;  /* 0x000000d2acd4723c */ /* 0x080fe200000418d4 */
[----:B------:R-:W2:Y:S04]  /*3290*/  LDSM.16.M88.4 R200, [R246+0x8000] ;  /* 0x00800000f6c8783b */ /* 0x000ea80000000200 */
[----:B-1----:R-:W1:Y:S03]  /*32a0*/  S2R R148, SR_TID.X ;  /* 0x0000000000947919 */ /* 0x002e660000002100 */
[----:B------:R-:W-:Y:S01]  /*32b0*/  HMMA.16816.F32.BF16 R208, R168, R210, R32 ;  /* 0x000000d2a8d0723c */ /* 0x000fe20000041820 */
[----:B0-----:R-:W-:-:S05]  /*32c0*/  LOP3.LUT R244, R244, 0x7, R247, 0x78, !PT ;  /* 0x00000007f4f47812 */ /* 0x001fca00078e78f7 */
[----:B------:R-:W-:-:S05]  /*32d0*/  IMAD.SHL.U32 R244, R244, 0x10, RZ ;  /* 0x00000010f4f47824 */ /* 0x000fca00078e00ff */
[----:B------:R-:W-:Y:S02]  /*32e0*/  LOP3.LUT R244, R244, R245, RZ, 0xfc, !PT ;  /* 0x000000f5f4f47212 */ /* 0x000fe400078efcff */
[----:B------:R-:W-:-:S03]  /*32f0*/  SHF.R.U32.HI R245, RZ, 0x3, R224 ;  /* 0x00000003fff57819 */ /* 0x000fc600000116e0 */
[----:B------:R-:W-:Y:S01]  /*3300*/  LDSM.16.M88.4 R204, [R244+0x8000] ;  /* 0x00800000f4cc783b */ /* 0x000fe20000000200 */
[--C-:B-1----:R-:W-:Y:S02]  /*3310*/  SHF.R.U32.HI R150, RZ, 0x5, R148.reuse ;  /* 0x00000005ff967819 */ /* 0x102fe40000011694 */
[----:B------:R-:W-:Y:S02]  /*3320*/  SHF.R.U32.HI R149, RZ, 0x3, R148 ;  /* 0x00000003ff957819 */ /* 0x000fe40000011694 */
[----:B------:R-:W-:Y:S01]  /*3330*/  LOP3.LUT R151, R148, 0x7, RZ, 0xc0, !PT ;  /* 0x0000000794977812 */ /* 0x000fe200078ec0ff */
[----:B------:R-:W-:Y:S01]  /*3340*/  IMAD.SHL.U32 R150, R150, 0x2, RZ ;  /* 0x0000000296967824 */ /* 0x000fe200078e00ff */
[----:B------:R-:W-:Y:S02]  /*3350*/  SGXT.U32 R149, R149, 0x1 ;  /* 0x000000019595781a */ /* 0x000fe40000000000 */
[----:B------:R-:W-:Y:S02]  /*3360*/  LOP3.LUT R148, R148, 0x1f, RZ, 0xc0, !PT ;  /* 0x0000001f94947812 */ /* 0x000fe400078ec0ff */
[----:B------:R-:W-:-:S02]  /*3370*/  LOP3.LUT R149, R149, 0x6, R150, 0xf8, !PT ;  /* 0x0000000695957812 */ /* 0x000fc400078ef896 */
[----:B------:R-:W0:Y:S01]  /*3380*/  S2R R150, SR_TID.X ;  /* 0x0000000000967919 */ /* 0x000e220000002100 */
[----:B------:R-:W-:Y:S01]  /*3390*/  SHF.R.U32.HI R148, RZ, 0x4, R148 ;  /* 0x00000004ff947819 */ /* 0x000fe20000011694 */
[-C--:B--2---:R-:W-:Y:S01]  /*33a0*/  HMMA.16816.F32.BF16 R228, R164, R200.reuse, R228 ;  /* 0x000000c8a4e4723c */ /* 0x084fe200000418e4 */
[----:B------:R-:W-:Y:S02]  /*33b0*/  LEA R149, R149, R151, 0x3 ;  /* 0x0000009795957211 */ /* 0x000fe400078e18ff */
[----:B------:R-:W-:Y:S02]  /*33c0*/  IADD3 R148, R148, 0xa, RZ ;  /* 0x0000000a94947810 */ /* 0x000fe40007ffe0ff */
[----:B------:R-:W-:Y:S01]  /*33d0*/  SGXT.U32 R245, R245, 0x1 ;  /* 0x00000001f5f5781a */ /* 0x000fe20000000000 */
[----:B------:R-:W-:Y:S02]  /*33e0*/  IMAD.SHL.U32 R149, R149, 0x100, RZ ;  /* 0x0000010095957824 */ /* 0x000fe400078e00ff */
[----:B------:R-:W-:Y:S01]  /*33f0*/  HMMA.16816.F32.BF16 R220, R160, R200, R220 ;  /* 0x000000c8a0dc723c */ /* 0x000fe200000418dc */
[----:B------:R-:W-:-:S02]  /*3400*/  LOP3.LUT R242, R245, 0xc, RZ, 0xfc, !PT ;  /* 0x0000000cf5f27812 */ /* 0x000fc400078efcff */
[----:B------:R-:W-:Y:S02]  /*3410*/  LOP3.LUT R240, R245, 0xe, RZ, 0xfc, !PT ;  /* 0x0000000ef5f07812 */ /* 0x000fe400078efcff */
[--C-:B------:R-:W-:Y:S02]  /*3420*/  LOP3.LUT R242, R242, 0x7, R247.reuse, 0x78, !PT ;  /* 0x00000007f2f27812 */ /* 0x100fe400078e78f7 */
[----:B------:R-:W-:Y:S02]  /*3430*/  LOP3.LUT R240, R240, 0x7, R247, 0x78, !PT ;  /* 0x00000007f0f07812 */ /* 0x000fe400078e78f7 */
[----:B------:R-:W-:Y:S02]  /*3440*/  SHF.L.U32 R242, R242, 0x4, RZ ;  /* 0x00000004f2f27819 */ /* 0x000fe400000006ff */
[----:B------:R-:W-:Y:S02]  /*3450*/  SHF.L.U32 R240, R240, 0x4, RZ ;  /* 0x00000004f0f07819 */ /* 0x000fe400000006ff */
[----:B------:R-:W-:-:S02]  /*3460*/  LOP3.LUT R242, R242, R243, RZ, 0xfc, !PT ;  /* 0x000000f3f2f27212 */ /* 0x000fc400078efcff */
[----:B0-----:R-:W-:Y:S02]  /*3470*/  LOP3.LUT R148, R148, 0x7, R150, 0x78, !PT ;  /* 0x0000000794947812 */ /* 0x001fe400078e7896 */
[----:B------:R-:W-:Y:S01]  /*3480*/  LOP3.LUT R243, R224, 0x1f, RZ, 0xc0, !PT ;  /* 0x0000001fe0f37812 */ /* 0x000fe200078ec0ff */
[----:B------:R-:W-:Y:S02]  /*3490*/  LDSM.16.M88.4 R216, [R242+0x8000] ;  /* 0x00800000f2d8783b */ /* 0x000fe40000000200 */
[----:B------:R-:W-:Y:S01]  /*34a0*/  IMAD R148, R148, 0x10, R149 ;  /* 0x0000001094947824 */ /* 0x000fe200078e0295 */
[----:B------:R-:W-:-:S04]  /*34b0*/  SHF.R.U32.HI R243, RZ, 0x4, R243 ;  /* 0x00000004fff37819 */ /* 0x000fc800000116f3 */
[----:B------:R-:W0:Y:S01]  /*34c0*/  LDSM.16.M88.4 R156, [R148] ;  /* 0x00000000949c783b */ /* 0x000e220000000200 */
[----:B------:R-:W-:-:S03]  /*34d0*/  LEA R241, R243, R239, 0x3 ;  /* 0x000000eff3f17211 */ /* 0x000fc600078e18ff */
[----:B------:R1:W2:Y:S02]  /*34e0*/  LDSM.16.M88.4 R152, [R148+0x4000] ;  /* 0x004000009498783b */ /* 0x0002a40000000200 */
[----:B------:R-:W-:-:S05]  /*34f0*/  IMAD.SHL.U32 R241, R241, 0x100, RZ ;  /* 0x00000100f1f17824 */ /* 0x000fca00078e00ff */
[----:B------:R-:W-:Y:S01]  /*3500*/  LOP3.LUT R240, R240, R241, RZ, 0xfc, !PT ;  /* 0x000000f1f0f07212 */ /* 0x000fe200078efcff */
[----:B-1----:R-:W1:Y:S04]  /*3510*/  S2R R148, SR_TID.X ;  /* 0x0000000000947919 */ /* 0x002e680000002100 */
[----:B------:R-:W3:Y:S01]  /*3520*/  LDL.LU R241, [R1+0xa4] ;  /* 0x0000a40001f17983 */ /* 0x000ee20000300800 */
[--C-:B-1----:R-:W-:Y:S02]  /*3530*/  SHF.R.U32.HI R150, RZ, 0x5, R148.reuse ;  /* 0x00000005ff967819 */ /* 0x102fe40000011694 */
[----:B------:R-:W-:Y:S01]  /*3540*/  SHF.R.U32.HI R149, RZ, 0x3, R148 ;  /* 0x00000003ff957819 */ /* 0x000fe20000011694 */
[----:B0-----:R-:W-:Y:S02]  /*3550*/  HMMA.16816.F32.BF16 R228, R156, R204, R228 ;  /* 0x000000cc9ce4723c */ /* 0x001fe400000418e4 */
[----:B------:R-:W-:Y:S01]  /*3560*/  IMAD.SHL.U32 R150, R150, 0x2, RZ ;  /* 0x0000000296967824 */ /* 0x000fe200078e00ff */
[----:B------:R-:W-:-:S04]  /*3570*/  SGXT.U32 R149, R149, 0x1 ;  /* 0x000000019595781a */ /* 0x000fc80000000000 */
[----:B------:R-:W-:Y:S02]  /*3580*/  LOP3.LUT R227, R149, 0x6, R150, 0xf8, !PT ;  /* 0x0000000695e37812 */ /* 0x000fe400078ef896 */
[C---:B------:R-:W-:Y:S01]  /*3590*/  LOP3.LUT R149, R148.reuse, 0x1f, RZ, 0xc0, !PT ;  /* 0x0000001f94957812 */ /* 0x040fe200078ec0ff */
[----:B--2---:R-:W-:Y:S01]  /*35a0*/  HMMA.16816.F32.BF16 R220, R152, R204, R220 ;  /* 0x000000cc98dc723c */ /* 0x004fe200000418dc */
[----:B------:R-:W-:Y:S02]  /*35b0*/  LOP3.LUT R150, R148, 0x7, RZ, 0xc0, !PT ;  /* 0x0000000794967812 */ /* 0x000fe400078ec0ff */
[----:B------:R-:W-:-:S03]  /*35c0*/  SHF.R.U32.HI R149, RZ, 0x4, R149 ;  /* 0x00000004ff957819 */ /* 0x000fc60000011695 */
[----:B------:R-:W-:Y:S01]  /*35d0*/  IMAD R227, R227, 0x8, R150 ;  /* 0x00000008e3e37824 */ /* 0x000fe200078e0296 */
[----:B------:R-:W-:-:S04]  /*35e0*/  IADD3 R225, R149, 0xc, RZ ;  /* 0x0000000c95e17810 */ /* 0x000fc80007ffe0ff */
[----:B------:R-:W-:Y:S02]  /*35f0*/  SHF.L.U32 R227, R227, 0x8, RZ ;  /* 0x00000008e3e37819 */ /* 0x000fe400000006ff */
[----:B------:R-:W-:-:S05]  /*3600*/  LOP3.LUT R225, R225, 0x7, R148, 0x78, !PT ;  /* 0x00000007e1e17812 */ /* 0x000fca00078e7894 */
[----:B------:R-:W-:Y:S01]  /*3610*/  IMAD R225, R225, 0x10, R227 ;  /* 0x00000010e1e17824 */ /* 0x000fe200078e02e3 */
[----:B------:R-:W-:-:S04]  /*3620*/  SHF.R.U32.HI R227, RZ, 0x5, R3 ;  /* 0x00000005ffe37819 */ /* 0x000fc80000011603 */
[----:B------:R-:W0:Y:S01]  /*3630*/  LDSM.16.M88.4 R148, [R225] ;  /* 0x00000000e194783b */ /* 0x000e220000000200 */
[----:B------:R-:W-:-:S03]  /*3640*/  IMAD.SHL.U32 R227, R227, 0x2, RZ ;  /* 0x00000002e3e37824 */ /* 0x000fc600078e00ff */
[----:B------:R1:W2:Y:S02]  /*3650*/  LDSM.16.M88.4 R144, [R225+0x4000] ;  /* 0x00400000e190783b */ /* 0x0002a40000000200 */
[----:B------:R-:W-:Y:S02]  /*3660*/  LOP3.LUT R233, R226, 0x6, R227, 0xf8, !PT ;  /* 0x00000006e2e97812 */ /* 0x000fe400078ef8e3 */
[C---:B-1----:R-:W-:Y:S02]  /*3670*/  LOP3.LUT R225, R3.reuse, 0x7, RZ, 0xc0, !PT ;  /* 0x0000000703e17812 */ /* 0x042fe400078ec0ff */
[----:B------:R-:W-:Y:S02]  /*3680*/  LOP3.LUT R3, R3, 0x1f, RZ, 0xc0, !PT ;  /* 0x0000001f03037812 */ /* 0x000fe400078ec0ff */
[----:B------:R-:W-:Y:S02]  /*3690*/  LEA R233, R233, R225, 0x3 ;  /* 0x000000e1e9e97211 */ /* 0x000fe400078e18ff */
[----:B------:R-:W-:-:S03]  /*36a0*/  SHF.R.U32.HI R3, RZ, 0x4, R3 ;  /* 0x00000004ff037819 */ /* 0x000fc60000011603 */
[----:B------:R-:W-:Y:S01]  /*36b0*/  IMAD.SHL.U32 R233, R233, 0x100, RZ ;  /* 0x00000100e9e97824 */ /* 0x000fe200078e00ff */
[----:B------:R-:W-:-:S04]  /*36c0*/  IADD3 R3, R3, 0xe, RZ ;  /* 0x0000000e03037810 */ /* 0x000fc80007ffe0ff */
[----:B------:R-:W-:Y:S02]  /*36d0*/  LOP3.LUT R3, R3, 0x7, R224, 0x78, !PT ;  /* 0x0000000703037812 */ /* 0x000fe400078e78e0 */
[----:B------:R-:W-:Y:S02]  /*36e0*/  LDSM.16.M88.4 R224, [R240+0x8000] ;  /* 0x00800000f0e0783b */ /* 0x000fe40000000200 */
[----:B------:R-:W-:-:S05]  /*36f0*/  LEA R3, R3, R233, 0x4 ;  /* 0x000000e903037211 */ /* 0x000fca00078e20ff */
[----:B------:R-:W1:Y:S04]  /*3700*/  LDSM.16.M88.4 R140, [R3] ;  /* 0x00000000038c783b */ /* 0x000e680000000200 */
[----:B------:R-:W4:Y:S01]  /*3710*/  LDSM.16.M88.4 R32, [R3+0x4000] ;  /* 0x004000000320783b */ /* 0x000f220000000200 */
[-C--:B0-----:R-:W-:Y:S08]  /*3720*/  HMMA.16816.F32.BF16 R228, R148, R216.reuse, R228 ;  /* 0x000000d894e4723c */ /* 0x081ff000000418e4 */
[----:B--2---:R-:W-:-:S15]  /*3730*/  HMMA.16816.F32.BF16 R220, R144, R216, R220 ;  /* 0x000000d890dc723c */ /* 0x004fde00000418dc */
[----:B------:R-:W-:-:S01]  /*3740*/  NOP ;  /* 0x0000000000007918 */ /* 0x000fc20000000000 */
[-C--:B-1----:R-:W-:Y:S08]  /*3750*/  HMMA.16816.F32.BF16 R228, R140, R224.reuse, R228 ;  /* 0x000000e08ce4723c */ /* 0x082ff000000418e4 */
[----:B----4-:R-:W-:Y:S01]  /*3760*/  HMMA.16816.F32.BF16 R220, R32, R224, R220 ;  /* 0x000000e020dc723c */ /* 0x010fe200000418dc */
[----:B------:R-:W2:Y:S04]  /*3770*/  LDL.LU R225, [R1+0xa8] ;  /* 0x0000a80001e17983 */ /* 0x000ea80000300800 */
[----:B------:R-:W4:Y:S03]  /*3780*/  LDL.LU R217, [R1+0xac] ;  /* 0x0000ac0001d97983 */ /* 0x000f260000300800 */
[-C--:B------:R-:W-:Y:S01]  /*3790*/  HMMA.16816.F32.BF16 R212, R164, R202.reuse, R212 ;  /* 0x000000caa4d4723c */ /* 0x080fe200000418d4 */
[----:B------:R-:W4:Y:S07]  /*37a0*/  LDL.LU R216, [R1+0xb0] ;  /* 0x0000b00001d87983 */ /* 0x000f2e0000300800 */
[----:B------:R-:W-:Y:S01]  /*37b0*/  HMMA.16816.F32.BF16 R208, R160, R202, R208 ;  /* 0x000000caa0d0723c */ /* 0x000fe200000418d0 */
[----:B------:R-:W-:-:S02]  /*37c0*/  FSEL R229, R229, -INF , !P0 ;  /* 0xff800000e5e57808 */ /* 0x000fc40004000000 */
[----:B------:R-:W-:-:S05]  /*37d0*/  FSEL R231, R231, -INF , !P0 ;  /* 0xff800000e7e77808 */ /* 0x000fca0004000000 */
[----:B------:R-:W-:Y:S02]  /*37e0*/  FSEL R204, R221, -INF , !P0 ;  /* 0xff800000ddcc7808 */ /* 0x000fe40004000000 */
[----:B------:R-:W-:Y:S02]  /*37f0*/  FSEL R205, R223, -INF , !P0 ;  /* 0xff800000dfcd7808 */ /* 0x000fe40004000000 */
[----:B------:R-:W-:-:S04]  /*3800*/  ISETP.GE.AND P0, PT, R232, UR13, PT ;  /* 0x0000000de8007c0c */ /* 0x000fc8000bf06270 */
[-C--:B------:R-:W-:Y:S08]  /*3810*/  HMMA.16816.F32.BF16 R212, R156, R206.reuse, R212 ;  /* 0x000000ce9cd4723c */ /* 0x080ff000000418d4 */
[----:B------:R-:W-:-:S15]  /*3820*/  HMMA.16816.F32.BF16 R208, R152, R206, R208 ;  /* 0x000000ce98d0723c */ /* 0x000fde00000418d0 */
[----:B------:R-:W-:-:S01]  /*3830*/  NOP ;  /* 0x0000000000007918 */ /* 0x000fc20000000000 */
[-C--:B------:R-:W-:Y:S08]  /*3840*/  HMMA.16816.F32.BF16 R212, R148, R218.reuse, R212 ;  /* 0x000000da94d4723c */ /* 0x080ff000000418d4 */
[----:B------:R-:W-:-:S15]  /*3850*/  HMMA.16816.F32.BF16 R208, R144, R218, R208 ;  /* 0x000000da90d0723c */ /* 0x000fde00000418d0 */
[----:B------:R-:W-:-:S01]  /*3860*/  NOP ;  /* 0x0000000000007918 */ /* 0x000fc20000000000 */
[-C--:B------:R-:W-:Y:S08]  /*3870*/  HMMA.16816.F32.BF16 R212, R140, R226.reuse, R212 ;  /* 0x000000e28cd4723c */ /* 0x080ff000000418d4 */
[----:B------:R-:W-:Y:S01]  /*3880*/  HMMA.16816.F32.BF16 R208, R32, R226, R208 ;  /* 0x000000e220d0723c */ /* 0x000fe200000418d0 */
[----:B------:R-:W-:Y:S02]  /*3890*/  FSEL R228, R228, -INF , !P0 ;  /* 0xff800000e4e47808 */ /* 0x000fe40004000000 */
[----:B------:R-:W-:-:S02]  /*38a0*/  FSEL R230, R230, -INF , !P0 ;  /* 0xff800000e6e67808 */ /* 0x000fc40004000000 */
[----:B------:R-:W-:Y:S02]  /*38b0*/  FSEL R3, R220, -INF , !P0 ;  /* 0xff800000dc037808 */ /* 0x000fe40004000000 */
[----:B------:R-:W-:Y:S02]  /*38c0*/  FSEL R2, R222, -INF , !P0 ;  /* 0xff800000de027808 */ /* 0x000fe40004000000 */
[----:B------:R-:W-:Y:S01]  /*38d0*/  ISETP.GE.AND P0, PT, R5, UR13, PT ;  /* 0x0000000d05007c0c */ /* 0x000fe2000bf06270 */
[----:B------:R-:W-:-:S06]  /*38e0*/  FMUL R5, R229, c[0x0][0x190] ;  /* 0x00006400e5057a20 */ /* 0x000fcc0000400000 */
[----:B------:R-:W-:Y:S02]  /*38f0*/  FSEL R212, R212, -INF , !P0 ;  /* 0xff800000d4d47808 */ /* 0x000fe40004000000 */
[----:B------:R-:W-:-:S06]  /*3900*/  FSEL R214, R214, -INF , !P0 ;  /* 0xff800000d6d67808 */ /* 0x000fcc0004000000 */
[----:B------:R-:W-:Y:S02]  /*3910*/  FSEL R208, R208, -INF , !P0 ;  /* 0xff800000d0d07808 */ /* 0x000fe40004000000 */
[----:B------:R-:W-:Y:S02]  /*3920*/  FSEL R210, R210, -INF , !P0 ;  /* 0xff800000d2d27808 */ /* 0x000fe40004000000 */
[----:B------:R-:W-:Y:S01]  /*3930*/  ISETP.GE.AND P0, PT, R4, UR13, PT ;  /* 0x0000000d04007c0c */ /* 0x000fe2000bf06270 */
[----:B------:R-:W-:-:S03]  /*3940*/  FMUL R4, R228, c[0x0][0x190] ;  /* 0x00006400e4047a20 */ /* 0x000fc60000400000 */
[----:B------:R-:W-:Y:S02]  /*3950*/  FSEL R213, R213, -INF , !P0 ;  /* 0xff800000d5d57808 */ /* 0x000fe40004000000 */
[----:B------:R-:W-:Y:S01]  /*3960*/  FMNMX R4, R4, R5, !PT ;  /* 0x0000000504047209 */ /* 0x000fe20007800000 */
[----:B------:R-:W-:-:S05]  /*3970*/  FMUL R5, R212, c[0x0][0x190] ;  /* 0x00006400d4057a20 */ /* 0x000fca0000400000 */
[----:B------:R-:W-:Y:S01]  /*3980*/  FMNMX R4, R5, R4, !PT ;  /* 0x0000000405047209 */ /* 0x000fe20007800000 */
[----:B------:R-:W-:-:S05]  /*3990*/  FMUL R5, R213, c[0x0][0x190] ;  /* 0x00006400d5057a20 */ /* 0x000fca0000400000 */
[----:B------:R-:W-:-:S05]  /*39a0*/  FMNMX R4, R5, R4, !PT ;  /* 0x0000000405047209 */ /* 0x000fca0007800000 */
[----:B------:R-:W0:Y:S02]  /*39b0*/  SHFL.BFLY PT, R5, R4, 0x2, 0x1f ;  /* 0x0c401f0004057f89 */ /* 0x000e2400000e0000 */
[----:B0-----:R-:W-:-:S05]  /*39c0*/  FMNMX R5, R4, R5, !PT ;  /* 0x0000000504057209 */ /* 0x001fca0007800000 */
[----:B------:R-:W0:Y:S01]  /*39d0*/  SHFL.BFLY PT, R4, R5, 0x1, 0x1f ;  /* 0x0c201f0005047f89 */ /* 0x000e2200000e0000 */
[----:B------:R-:W-:Y:S02]  /*39e0*/  FSEL R215, R215, -INF , !P0 ;  /* 0xff800000d7d77808 */ /* 0x000fe40004000000 */
[----:B0-----:R-:W-:Y:S01]  /*39f0*/  FMNMX R4, R5, R4, !PT ;  /* 0x0000000405047209 */ /* 0x001fe20007800000 */
[----:B------:R-:W-:-:S03]  /*3a00*/  FMUL R5, R231, c[0x0][0x190] ;  /* 0x00006400e7057a20 */ /* 0x000fc60000400000 */
[----:B---3--:R-:W-:Y:S01]  /*3a10*/  FMNMX R248, R4, R241, !PT ;  /* 0x000000f104f87209 */ /* 0x008fe20007800000 */
[----:B------:R-:W-:-:S05]  /*3a20*/  FMUL R4, R230, c[0x0][0x190] ;  /* 0x00006400e6047a20 */ /* 0x000fca0000400000 */
[----:B------:R-:W-:Y:S01]  /*3a30*/  FMNMX R4, R4, R5, !PT ;  /* 0x0000000504047209 */ /* 0x000fe20007800000 */
[----:B------:R-:W-:Y:S01]  /*3a40*/  FMUL R5, R214, c[0x0][0x190] ;  /* 0x00006400d6057a20 */ /* 0x000fe20000400000 */
[----:B------:R-:W-:-:S04]  /*3a50*/  FFMA R228, R228, c[0x0][0x190], -R248 ;  /* 0x00006400e4e47a23 */ /* 0x000fc800000008f8 */
[----:B------:R-:W-:Y:S01]  /*3a60*/  FMNMX R4, R5, R4, !PT ;  /* 0x0000000405047209 */ /* 0x000fe20007800000 */
[----:B------:R-:W-:Y:S01]  /*3a70*/  FMUL R5, R215, c[0x0][0x190] ;  /* 0x00006400d7057a20 */ /* 0x000fe20000400000 */
[----:B------:R-:W-:Y:S01]  /*3a80*/  FMUL R201, R228, 1.4426950216293334961 ;  /* 0x3fb8aa3be4c97820 */ /* 0x000fe20000400000 */
[----:B------:R-:W-:-:S03]  /*3a90*/  FSEL R209, R209, -INF , !P0 ;  /* 0xff800000d1d17808 */ /* 0x000fc60004000000 */
[----:B------:R-:W-:Y:S02]  /*3aa0*/  FMNMX R4, R5, R4, !PT ;  /* 0x0000000405047209 */ /* 0x000fe40007800000 */
[----:B------:R-:W-:Y:S02]  /*3ab0*/  FSEL R211, R211, -INF , !P0 ;  /* 0xff800000d3d37808 */ /* 0x000fe40004000000 */
[----:B------:R-:W-:Y:S01]  /*3ac0*/  FSETP.GEU.AND P0, PT, R201, -126, PT ;  /* 0xc2fc0000c900780b */ /* 0x000fe20003f0e000 */
[----:B------:R-:W0:-:S12]  /*3ad0*/  SHFL.BFLY PT, R5, R4, 0x2, 0x1f ;  /* 0x0c401f0004057f89 */ /* 0x000e1800000e0000 */
[----:B------:R-:W-:-:S06]  /*3ae0*/  @!P0 FMUL R201, R201, 0.5 ;  /* 0x3f000000c9c98820 */ /* 0x000fcc0000400000 */
[----:B------:R-:W1:Y:S01]  /*3af0*/  MUFU.EX2 R201, R201 ;  /* 0x000000c900c97308 */ /* 0x000e620000000800 */
[----:B------:R-:W-:Y:S01]  /*3b00*/  FFMA R229, R229, c[0x0][0x190], -R248 ;  /* 0x00006400e5e57a23 */ /* 0x000fe200000008f8 */
[----:B0-----:R-:W-:-:S03]  /*3b10*/  FMNMX R5, R4, R5, !PT ;  /* 0x0000000504057209 */ /* 0x001fc60007800000 */
[----:B------:R-:W-:Y:S02]  /*3b20*/  FMUL R200, R229, 1.4426950216293334961 ;  /* 0x3fb8aa3be5c87820 */ /* 0x000fe40000400000 */
[----:B------:R-:W0:Y:S01]  /*3b30*/  SHFL.BFLY PT, R4, R5, 0x1, 0x1f ;  /* 0x0c201f0005047f89 */ /* 0x000e2200000e0000 */
[----:B-1----:R-:W-:Y:S02]  /*3b40*/  @!P0 FMUL R201, R201, R201 ;  /* 0x000000c9c9c98220 */ /* 0x002fe40000400000 */
[----:B------:R-:W-:-:S13]  /*3b50*/  FSETP.GEU.AND P0, PT, R200, -126, PT ;  /* 0xc2fc0000c800780b */ /* 0x000fda0003f0e000 */
[----:B------:R-:W-:Y:S01]  /*3b60*/  @!P0 FMUL R200, R200, 0.5 ;  /* 0x3f000000c8c88820 */ /* 0x000fe20000400000 */
[----:B0-----:R-:W-:-:S05]  /*3b70*/  FMNMX R4, R5, R4, !PT ;  /* 0x0000000405047209 */ /* 0x001fca0007800000 */
[----:B------:R-:W0:Y:S01]  /*3b80*/  MUFU.EX2 R200, R200 ;  /* 0x000000c800c87308 */ /* 0x000e220000000800 */
[----:B--2---:R-:W-:-:S05]  /*3b90*/  FMNMX R249, R4, R225, !PT ;  /* 0x000000e104f97209 */ /* 0x004fca0007800000 */
[----:B------:R-:W-:-:S04]  /*3ba0*/  FFMA R230, R230, c[0x0][0x190], -R249 ;  /* 0x00006400e6e67a23 */ /* 0x000fc800000008f9 */
[----:B------:R-:W-:Y:S01]  /*3bb0*/  FMUL R203, R230, 1.4426950216293334961 ;  /* 0x3fb8aa3be6cb7820 */ /* 0x000fe20000400000 */
[----:B0-----:R-:W-:-:S04]  /*3bc0*/  @!P0 FMUL R200, R200, R200 ;  /* 0x000000c8c8c88220 */ /* 0x001fc80000400000 */
[----:B------:R-:W-:-:S13]  /*3bd0*/  FSETP.GEU.AND P0, PT, R203, -126, PT ;  /* 0xc2fc0000cb00780b */ /* 0x000fda0003f0e000 */
[----:B------:R-:W-:-:S06]  /*3be0*/  @!P0 FMUL R203, R203, 0.5 ;  /* 0x3f000000cbcb8820 */ /* 0x000fcc0000400000 */
[----:B------:R-:W0:Y:S01]  /*3bf0*/  MUFU.EX2 R203, R203 ;  /* 0x000000cb00cb7308 */ /* 0x000e220000000800 */
        /* <DEDUP_REMOVED lines=9> */
[----:B------:R-:W-:Y:S01]  /*3c90*/  FSETP.GEU.AND P0, PT, R212, -126, PT ;  /* 0xc2fc0000d400780b */ /* 0x000fe20003f0e000 */
[----:B------:R-:W-:-:S12]  /*3ca0*/  FFMA R213, R213, c[0x0][0x190], -R248 ;  /* 0x00006400d5d57a23 */ /* 0x000fd800000008f8 */
[----:B------:R-:W-:-:S04]  /*3cb0*/  @!P0 FMUL R212, R212, 0.5 ;  /* 0x3f000000d4d48820 */ /* 0x000fc80000400000 */
[----:B------:R-:W0:Y:S01]  /*3cc0*/  MUFU.EX2 R221, R212 ;  /* 0x000000d400dd7308 */ /* 0x000e220000000800 */
[----:B------:R-:W-:Y:S01]  /*3cd0*/  FMUL R213, R213, 1.4426950216293334961 ;  /* 0x3fb8aa3bd5d57820 */ /* 0x000fe20000400000 */
[----:B------:R-:W-:Y:S01]  /*3ce0*/  FMUL R4, R3, c[0x0][0x190] ;  /* 0x0000640003047a20 */ /* 0x000fe20000400000 */
[----:B------:R-:W-:Y:S01]  /*3cf0*/  FMUL R5, R204, c[0x0][0x190] ;  /* 0x00006400cc057a20 */ /* 0x000fe20000400000 */
[----:B0-----:R-:W-:Y:S02]  /*3d00*/  @!P0 FMUL R221, R221, R221 ;  /* 0x000000dddddd8220 */ /* 0x001fe40000400000 */
[----:B------:R-:W-:Y:S02]  /*3d10*/  FSETP.GEU.AND P0, PT, R213, -126, PT ;  /* 0xc2fc0000d500780b */ /* 0x000fe40003f0e000 */
[----:B------:R-:W-:Y:S01]  /*3d20*/  FMNMX R4, R4, R5, !PT ;  /* 0x0000000504047209 */ /* 0x000fe20007800000 */
[----:B------:R-:W-:-:S10]  /*3d30*/  FMUL R5, R208, c[0x0][0x190] ;  /* 0x00006400d0057a20 */ /* 0x000fd40000400000 */
[----:B------:R-:W-:Y:S01]  /*3d40*/  @!P0 FMUL R213, R213, 0.5 ;  /* 0x3f000000d5d58820 */ /* 0x000fe20000400000 */
[----:B------:R-:W-:-:S03]  /*3d50*/  FMNMX R4, R5, R4, !PT ;  /* 0x0000000405047209 */ /* 0x000fc60007800000 */
[----:B------:R-:W0:Y:S01]  /*3d60*/  MUFU.EX2 R220, R213 ;  /* 0x000000d500dc7308 */ /* 0x000e220000000800 */
[----:B------:R-:W-:Y:S01]  /*3d70*/  FMUL R5, R209, c[0x0][0x190] ;  /* 0x00006400d1057a20 */ /* 0x000fe20000400000 */
[----:B------:R-:W-:-:S04]  /*3d80*/  FFMA R214, R214, c[0x0][0x190], -R249 ;  /* 0x00006400d6d67a23 */ /* 0x000fc800000008f9 */
[----:B------:R-:W-:Y:S01]  /*3d90*/  FMNMX R4, R5, R4, !PT ;  /* 0x0000000405047209 */ /* 0x000fe20007800000 */
[----:B------:R-:W-:-:S04]  /*3da0*/  FMUL R214, R214, 1.4426950216293334961 ;  /* 0x3fb8aa3bd6d67820 */ /* 0x000fc80000400000 */
[----:B------:R-:W1:Y:S01]  /*3db0*/  SHFL.BFLY PT, R5, R4, 0x2, 0x1f ;  /* 0x0c401f0004057f89 */ /* 0x000e6200000e0000 */
[----:B0-----:R-:W-:Y:S01]  /*3dc0*/  @!P0 FMUL R220, R220, R220 ;  /* 0x000000dcdcdc8220 */ /* 0x001fe20000400000 */
[----:B------:R-:W-:Y:S01]  /*3dd0*/  FSETP.GEU.AND P0, PT, R214, -126, PT ;  /* 0xc2fc0000d600780b */ /* 0x000fe20003f0e000 */
[----:B------:R-:W-:-:S12]  /*3de0*/  FFMA R215, R215, c[0x0][0x190], -R249 ;  /* 0x00006400d7d77a23 */ /* 0x000fd800000008f9 */
[----:B------:R-:W-:-:S04]  /*3df0*/  @!P0 FMUL R214, R214, 0.5 ;  /* 0x3f000000d6d68820 */ /* 0x000fc80000400000 */
[----:B------:R-:W0:Y:S01]  /*3e00*/  MUFU.EX2 R231, R214 ;  /* 0x000000d600e77308 */ /* 0x000e220000000800 */
[----:B-1----:R-:W-:Y:S01]  /*3e10*/  FMNMX R5, R4, R5, !PT ;  /* 0x0000000504057209 */ /* 0x002fe20007800000 */
[----:B------:R-:W-:-:S04]  /*3e20*/  FMUL R215, R215, 1.4426950216293334961 ;  /* 0x3fb8aa3bd7d77820 */ /* 0x000fc80000400000 */
[----:B------:R-:W1:Y:S01]  /*3e30*/  SHFL.BFLY PT, R4, R5, 0x1, 0x1f ;  /* 0x0c201f0005047f89 */ /* 0x000e6200000e0000 */
[----:B0-----:R-:W-:Y:S01]  /*3e40*/  @!P0 FMUL R231, R231, R231 ;  /* 0x000000e7e7e78220 */ /* 0x001fe20000400000 */
[----:B------:R-:W-:-:S13]  /*3e50*/  FSETP.GEU.AND P0, PT, R215, -126, PT ;  /* 0xc2fc0000d700780b */ /* 0x000fda0003f0e000 */
[----:B------:R-:W-:Y:S01]  /*3e60*/  @!P0 FMUL R215, R215, 0.5 ;  /* 0x3f000000d7d78820 */ /* 0x000fe20000400000 */
[----:B-1----:R-:W-:-:S03]  /*3e70*/  FMNMX R4, R5, R4, !PT ;  /* 0x0000000405047209 */ /* 0x002fc60007800000 */
[----:B------:R-:W0:Y:S01]  /*3e80*/  MUFU.EX2 R230, R215 ;  /* 0x000000d700e67308 */ /* 0x000e220000000800 */
[----:B----4-:R-:W-:-:S05]  /*3e90*/  FMNMX R250, R4, R217, !PT ;  /* 0x000000d904fa7209 */ /* 0x010fca0007800000 */
[----:B------:R-:W-:-:S04]  /*3ea0*/  FFMA R3, R3, c[0x0][0x190], -R250 ;  /* 0x0000640003037a23 */ /* 0x000fc800000008fa */
[----:B------:R-:W-:Y:S01]  /*3eb0*/  FMUL R3, R3, 1.4426950216293334961 ;  /* 0x3fb8aa3b03037820 */ /* 0x000fe20000400000 */
[----:B0-----:R-:W-:-:S04]  /*3ec0*/  @!P0 FMUL R230, R230, R230 ;  /* 0x000000e6e6e68220 */ /* 0x001fc80000400000 */
[----:B------:R-:W-:Y:S01]  /*3ed0*/  FSETP.GEU.AND P0, PT, R3, -126, PT ;  /* 0xc2fc00000300780b */ /* 0x000fe20003f0e000 */
[----:B------:R-:W-:-:S12]  /*3ee0*/  FMUL R4, R205, c[0x0][0x190] ;  /* 0x00006400cd047a20 */ /* 0x000fd80000400000 */
[----:B------:R-:W-:-:S04]  /*3ef0*/  @!P0 FMUL R3, R3, 0.5 ;  /* 0x3f00000003038820 */ /* 0x000fc80000400000 */
[----:B------:R0:W1:Y:S02]  /*3f00*/  MUFU.EX2 R223, R3 ;  /* 0x0000000300df7308 */ /* 0x0000640000000800 */
[----:B0-----:R-:W-:-:S05]  /*3f10*/  FMUL R3, R2, c[0x0][0x190] ;  /* 0x0000640002037a20 */ /* 0x001fca0000400000 */
[----:B------:R-:W-:Y:S01]  /*3f20*/  FMNMX R3, R3, R4, !PT ;  /* 0x0000000403037209 */ /* 0x000fe20007800000 */
[----:B------:R-:W-:-:S05]  /*3f30*/  FMUL R4, R210, c[0x0][0x190] ;  /* 0x00006400d2047a20 */ /* 0x000fca0000400000 */
[----:B------:R-:W-:Y:S01]  /*3f40*/  FMNMX R3, R4, R3, !PT ;  /* 0x0000000304037209 */ /* 0x000fe20007800000 */
[----:B------:R-:W-:-:S05]  /*3f50*/  FMUL R4, R211, c[0x0][0x190] ;  /* 0x00006400d3047a20 */ /* 0x000fca0000400000 */
[----:B------:R-:W-:-:S05]  /*3f60*/  FMNMX R3, R4, R3, !PT ;  /* 0x0000000304037209 */ /* 0x000fca0007800000 */
[----:B------:R-:W0:Y:S01]  /*3f70*/  SHFL.BFLY PT, R4, R3, 0x2, 0x1f ;  /* 0x0c401f0003047f89 */ /* 0x000e2200000e0000 */
[----:B------:R-:W-:-:S04]  /*3f80*/  FFMA R204, R204, c[0x0][0x190], -R250 ;  /* 0x00006400cccc7a23 */ /* 0x000fc800000008fa */
[----:B------:R-:W-:Y:S01]  /*3f90*/  FMUL R204, R204, 1.4426950216293334961 ;  /* 0x3fb8aa3bcccc7820 */ /* 0x000fe20000400000 */
[----:B-1----:R-:W-:-:S04]  /*3fa0*/  @!P0 FMUL R223, R223, R223 ;  /* 0x000000dfdfdf8220 */ /* 0x002fc80000400000 */
[----:B------:R-:W-:Y:S02]  /*3fb0*/  FSETP.GEU.AND P0, PT, R204, -126, PT ;  /* 0xc2fc0000cc00780b */ /* 0x000fe40003f0e000 */
[----:B0-----:R-:W-:-:S05]  /*3fc0*/  FMNMX R4, R3, R4, !PT ;  /* 0x0000000403047209 */ /* 0x001fca0007800000 */
[----:B------:R-:W0:Y:S06]  /*3fd0*/  SHFL.BFLY PT, R3, R4, 0x1, 0x1f ;  /* 0x0c201f0004037f89 */ /* 0x000e2c00000e0000 */
[----:B------:R-:W-:-:S04]  /*3fe0*/  @!P0 FMUL R204, R204, 0.5 ;  /* 0x3f000000cccc8820 */ /* 0x000fc80000400000 */
[----:B------:R-:W1:Y:S01]  /*3ff0*/  MUFU.EX2 R222, R204 ;  /* 0x000000cc00de7308 */ /* 0x000e620000000800 */
[----:B0-----:R-:W-:-:S04]  /*4000*/  FMNMX R3, R4, R3, !PT ;  /* 0x0000000304037209 */ /* 0x001fc80007800000 */
[----:B------:R-:W-:-:S05]  /*4010*/  FMNMX R251, R3, R216, !PT ;  /* 0x000000d803fb7209 */ /* 0x000fca0007800000 */
[----:B------:R-:W-:-:S04]  /*4020*/  FFMA R2, R2, c[0x0][0x190], -R251 ;  /* 0x0000640002027a23 */ /* 0x000fc800000008fb */
[----:B------:R-:W-:Y:S01]  /*4030*/  FMUL R2, R2, 1.4426950216293334961 ;  /* 0x3fb8aa3b02027820 */ /* 0x000fe20000400000 */
[----:B-1----:R-:W-:-:S04]  /*4040*/  @!P0 FMUL R222, R222, R222 ;  /* 0x000000dedede8220 */ /* 0x002fc80000400000 */
[----:B------:R-:W-:Y:S01]  /*4050*/  FSETP.GEU.AND P0, PT, R2, -126, PT ;  /* 0xc2fc00000200780b */ /* 0x000fe20003f0e000 */
[----:B------:R-:W-:-:S12]  /*4060*/  FFMA R205, R205, c[0x0][0x190], -R251 ;  /* 0x00006400cdcd7a23 */ /* 0x000fd800000008fb */
[----:B------:R-:W-:-:S04]  /*4070*/  @!P0 FMUL R2, R2, 0.5 ;  /* 0x3f00000002028820 */ /* 0x000fc80000400000 */
[----:B------:R-:W0:Y:S01]  /*4080*/  MUFU.EX2 R229, R2 ;  /* 0x0000000200e57308 */ /* 0x000e220000000800 */
[----:B------:R-:W-:Y:S01]  /*4090*/  FMUL R205, R205, 1.4426950216293334961 ;  /* 0x3fb8aa3bcdcd7820 */ /* 0x000fe20000400000 */
[----:B0-----:R-:W-:-:S04]  /*40a0*/  @!P0 FMUL R229, R229, R229 ;  /* 0x000000e5e5e58220 */ /* 0x001fc80000400000 */
        /* <DEDUP_REMOVED lines=25> */
[----:B------:R-:W-:-:S12]  /*4240*/  FADD R2, -R248, R241 ;  /* 0x000000f1f8027221 */ /* 0x000fd80000000100 */
[----:B------:R-:W-:-:S04]  /*4250*/  @!P0 FMUL R211, R211, 0.5 ;  /* 0x3f000000d3d38820 */ /* 0x000fc80000400000 */
[----:B------:R-:W0:Y:S01]  /*4260*/  MUFU.EX2 R234, R211 ;  /* 0x000000d300ea7308 */ /* 0x000e220000000800 */
[----:B------:R-:W-:Y:S01]  /*4270*/  FMUL R2, R2, 1.4426950216293334961 ;  /* 0x3fb8aa3b02027820 */ /* 0x000fe20000400000 */
[----:B0-----:R-:W-:-:S04]  /*4280*/  @!P0 FMUL R234, R234, R234 ;  /* 0x000000eaeaea8220 */ /* 0x001fc80000400000 */
[----:B------:R-:W-:Y:S01]  /*4290*/  FSETP.GEU.AND P0, PT, R2, -126, PT ;  /* 0xc2fc00000200780b */ /* 0x000fe20003f0e000 */
[----:B------:R-:W-:-:S12]  /*42a0*/  FADD R206, R203, R202 ;  /* 0x000000cacbce7221 */ /* 0x000fd80000000000 */
[----:B------:R-:W-:-:S06]  /*42b0*/  @!P0 FMUL R2, R2, 0.5 ;  /* 0x3f00000002028820 */ /* 0x000fcc0000400000 */
[----:B------:R-:W0:Y:S01]  /*42c0*/  MUFU.EX2 R2, R2 ;  /* 0x0000000200027308 */ /* 0x000e220000000800 */
[----:B------:R-:W-:Y:S01]  /*42d0*/  FADD R206, R231, R206 ;  /* 0x000000cee7ce7221 */ /* 0x000fe20000000000 */
[----:B------:R-:W-:-:S03]  /*42e0*/  FADD R3, -R249, R225 ;  /* 0x000000e1f9037221 */ /* 0x000fc60000000100 */
[----:B------:R-:W-:Y:S01]  /*42f0*/  FADD R206, R230, R206 ;  /* 0x000000cee6ce7221 */ /* 0x000fe20000000000 */
[----:B------:R-:W-:-:S04]  /*4300*/  FMUL R3, R3, 1.4426950216293334961 ;  /* 0x3fb8aa3b03037820 */ /* 0x000fc80000400000 */
[----:B------:R-:W1:Y:S01]  /*4310*/  SHFL.BFLY PT, R207, R206, 0x2, 0x1f ;  /* 0x0c401f00cecf7f89 */ /* 0x000e6200000e0000 */
[----:B0-----:R-:W-:Y:S01]  /*4320*/  @!P0 FMUL R2, R2, R2 ;  /* 0x0000000202028220 */ /* 0x001fe20000400000 */
[----:B------:R-:W-:Y:S01]  /*4330*/  FSETP.GEU.AND P0, PT, R3, -126, PT ;  /* 0xc2fc00000300780b */ /* 0x000fe20003f0e000 */
[----:B------:R-:W-:Y:S01]  /*4340*/  FADD R209, R201, R200 ;  /* 0x000000c8c9d17221 */ /* 0x000fe20000000000 */
[----:B------:R-:W-:-:S03]  /*4350*/  FADD R204, R229, R228 ;  /* 0x000000e4e5cc7221 */ /* 0x000fc60000000000 */
[----:B------:R-:W-:Y:S01]  /*4360*/  FADD R209, R221, R209 ;  /* 0x000000d1ddd17221 */ /* 0x000fe20000000000 */
[----:B------:R-:W-:-:S03]  /*4370*/  FADD R204, R235, R204 ;  /* 0x000000ccebcc7221 */ /* 0x000fc60000000000 */
[----:B------:R-:W-:-:S04]  /*4380*/  FADD R209, R220, R209 ;  /* 0x000000d1dcd17221 */ /* 0x000fc80000000000 */
[----:B------:R-:W-:Y:S01]  /*4390*/  @!P0 FMUL R3, R3, 0.5 ;  /* 0x3f00000003038820 */ /* 0x000fe20000400000 */
[----:B------:R-:W-:-:S03]  /*43a0*/  FADD R204, R234, R204 ;  /* 0x000000cceacc7221 */ /* 0x000fc60000000000 */
[----:B------:R0:W2:Y:S01]  /*43b0*/  MUFU.EX2 R5, R3 ;  /* 0x0000000300057308 */ /* 0x0000a20000000800 */
[----:B------:R-:W3:Y:S01]  /*43c0*/  SHFL.BFLY PT, R208, R209, 0x2, 0x1f ;  /* 0x0c401f00d1d07f89 */ /* 0x000ee200000e0000 */
[----:B-1----:R-:W-:-:S03]  /*43d0*/  FADD R227, R206, R207 ;  /* 0x000000cfcee37221 */ /* 0x002fc60000000000 */
[----:B------:R-:W1:Y:S01]  /*43e0*/  SHFL.BFLY PT, R206, R204, 0x2, 0x1f ;  /* 0x0c401f00ccce7f89 */ /* 0x000e6200000e0000 */
[----:B0-----:R-:W-:Y:S01]  /*43f0*/  FADD R3, -R250, R217 ;  /* 0x000000d9fa037221 */ /* 0x001fe20000000100 */
[----:B------:R-:W-:-:S03]  /*4400*/  FADD R205, R223, R222 ;  /* 0x000000dedfcd7221 */ /* 0x000fc60000000000 */
[----:B------:R-:W-:Y:S01]  /*4410*/  FMUL R3, R3, 1.4426950216293334961 ;  /* 0x3fb8aa3b03037820 */ /* 0x000fe20000400000 */
[----:B------:R-:W-:Y:S01]  /*4420*/  FADD R205, R233, R205 ;  /* 0x000000cde9cd7221 */ /* 0x000fe20000000000 */
[----:B--2---:R-:W-:-:S03]  /*4430*/  @!P0 FMUL R5, R5, R5 ;  /* 0x0000000505058220 */ /* 0x004fc60000400000 */
[----:B------:R-:W-:Y:S01]  /*4440*/  FSETP.GEU.AND P0, PT, R3, -126, PT ;  /* 0xc2fc00000300780b */ /* 0x000fe20003f0e000 */
[----:B------:R-:W-:-:S05]  /*4450*/  FADD R205, R232, R205 ;  /* 0x000000cde8cd7221 */ /* 0x000fca0000000000 */
[----:B------:R-:W0:Y:S01]  /*4460*/  SHFL.BFLY PT, R207, R205, 0x2, 0x1f ;  /* 0x0c401f00cdcf7f89 */ /* 0x000e2200000e0000 */
[----:B---3--:R-:W-:Y:S01]  /*4470*/  FADD R241, R209, R208 ;  /* 0x000000d0d1f17221 */ /* 0x008fe20000000000 */
[----:B-1----:R-:W-:Y:S01]  /*4480*/  FADD R225, R204, R206 ;  /* 0x000000cecce17221 */ /* 0x002fe20000000000 */
[----:B------:R-:W-:-:S04]  /*4490*/  FMUL R204, R2, R24 ;  /* 0x0000001802cc7220 */ /* 0x000fc80000400000 */
[----:B------:R-:W-:Y:S01]  /*44a0*/  @!P0 FMUL R3, R3, 0.5 ;  /* 0x3f00000003038820 */ /* 0x000fe20000400000 */
[----:B------:R-:W-:Y:S02]  /*44b0*/  FMUL R24, R2, R20 ;  /* 0x0000001402187220 */ /* 0x000fe40000400000 */
[----:B------:R-:W1:Y:S01]  /*44c0*/  SHFL.BFLY PT, R20, R241, 0x1, 0x1f ;  /* 0x0c201f00f1147f89 */ /* 0x000e6200000e0000 */
[----:B------:R2:W3:Y:S02]  /*44d0*/  MUFU.EX2 R4, R3 ;  /* 0x0000000300047308 */ /* 0x0004e40000000800 */
[----:B--2---:R-:W-:-:S04]  /*44e0*/  FADD R3, -R251, R216 ;  /* 0x000000d8fb037221 */ /* 0x004fc80000000100 */
[----:B------:R-:W-:Y:S01]  /*44f0*/  FMUL R3, R3, 1.4426950216293334961 ;  /* 0x3fb8aa3b03037820 */ /* 0x000fe20000400000 */
[----:B0-----:R-:W-:Y:S01]  /*4500*/  FADD R226, R205, R207 ;  /* 0x000000cfcde27221 */ /* 0x001fe20000000000 */
[----:B---3--:R-:W-:-:S03]  /*4510*/  @!P0 FMUL R4, R4, R4 ;  /* 0x0000000404048220 */ /* 0x008fc60000400000 */
[----:B------:R-:W-:Y:S01]  /*4520*/  FSETP.GEU.AND P0, PT, R3, -126, PT ;  /* 0xc2fc00000300780b */ /* 0x000fe20003f0e000 */
[----:B------:R-:W-:Y:S01]  /*4530*/  STL [R1+0x4], R241 ;  /* 0x000004f101007387 */ /* 0x000fe20000100800 */
[C---:B------:R-:W-:Y:S01]  /*4540*/  FMUL R206, R5.reuse, R26 ;  /* 0x0000001a05ce7220 */ /* 0x040fe20000400000 */
[C---:B------:R-:W-:Y:S01]  /*4550*/  FMUL R205, R2.reuse, R25 ;  /* 0x0000001902cd7220 */ /* 0x040fe20000400000 */
[----:B------:R-:W-:Y:S01]  /*4560*/  FMUL R26, R5, R22 ;  /* 0x00000016051a7220 */ /* 0x000fe20000400000 */
[----:B------:R-:W-:Y:S01]  /*4570*/  STL [R1+0x8], R227 ;  /* 0x000008e301007387 */ /* 0x000fe20000100800 */
[----:B------:R-:W-:-:S03]  /*4580*/  FMUL R25, R2, R21 ;  /* 0x0000001502197220 */ /* 0x000fc60000400000 */
[----:B------:R-:W-:Y:S04]  /*4590*/  STL [R1+0x10], R226 ;  /* 0x000010e201007387 */ /* 0x000fe80000100800 */
[----:B------:R-:W-:Y:S04]  /*45a0*/  STL [R1+0x14], R225 ;  /* 0x000014e101007387 */ /* 0x000fe80000100800 */
[----:B------:R-:W0:Y:S04]  /*45b0*/  SHFL.BFLY PT, R22, R227, 0x1, 0x1f ;  /* 0x0c201f00e3167f89 */ /* 0x000e2800000e0000 */
[----:B------:R2:W3:Y:S04]  /*45c0*/  SHFL.BFLY PT, R21, R226, 0x1, 0x1f ;  /* 0x0c201f00e2157f89 */ /* 0x0004e800000e0000 */
[----:B-1----:R-:W-:Y:S04]  /*45d0*/  STL [R1+0x1c], R20 ;  /* 0x00001c1401007387 */ /* 0x002fe80000100800 */
[----:B------:R-:W1:Y:S01]  /*45e0*/  SHFL.BFLY PT, R20, R225, 0x1, 0x1f ;  /* 0x0c201f00e1147f89 */ /* 0x000e6200000e0000 */
[----:B------:R-:W-:-:S03]  /*45f0*/  @!P0 FMUL R3, R3, 0.5 ;  /* 0x3f00000003038820 */ /* 0x000fc60000400000 */
[----:B--2---:R-:W2:Y:S03]  /*4600*/  S2R R226, SR_TID.X ;  /* 0x0000000000e27919 */ /* 0x004ea60000002100 */
[----:B------:R-:W4:Y:S01]  /*4610*/  MUFU.EX2 R3, R3 ;  /* 0x0000000300037308 */ /* 0x000f220000000800 */
[----:B0-----:R0:W-:Y:S04]  /*4620*/  STL [R1+0x20], R22 ;  /* 0x0000201601007387 */ /* 0x0011e80000100800 */
[----:B---3--:R0:W-:Y:S04]  /*4630*/  STL [R1+0x24], R21 ;  /* 0x0000241501007387 */ /* 0x0081e80000100800 */
[----:B-1----:R0:W-:Y:S01]  /*4640*/  STL [R1+0x28], R20 ;  /* 0x0000281401007387 */ /* 0x0021e20000100800 */
[----:B----4-:R-:W-:Y:S01]  /*4650*/  @!P0 FMUL R3, R3, R3 ;  /* 0x0000000303038220 */ /* 0x010fe20000400000 */
[----:B------:R-:W-:Y:S01]  /*4660*/  PLOP3.LUT P0, PT, PT, PT, UP0, 0x40, 0x0 ;  /* 0x000000000000781c */ /* 0x000fe20003f0e808 */
[----:B--2---:R-:W-:-:S05]  /*4670*/  IMAD.SHL.U32 R227, R226, 0x8, RZ ;  /* 0x00000008e2e37824 */ /* 0x004fca00078e00ff */
[----:B------:R-:W-:Y:S01]  /*4680*/  LOP3.LUT R225, R227, 0x8, RZ, 0xc0, !PT ;  /* 0x00000008e3e17812 */ /* 0x000fe200078ec0ff */
[C---:B------:R-:W-:Y:S01]  /*4690*/  FMUL R212, R2.reuse, R100 ;  /* 0x0000006402d47220 */ /* 0x040fe20000400000 */
[C---:B------:R-:W-:Y:S01]  /*46a0*/  FMUL R213, R2.reuse, R101 ;  /* 0x0000006502d57220 */ /* 0x040fe20000400000 */
[----:B------:R-:W-:Y:S01]  /*46b0*/  FMUL R214, R5, R102 ;  /* 0x0000006605d67220 */ /* 0x000fe20000400000 */
[----:B------:R-:W-:Y:S01]  /*46c0*/  IADD3 R252, R225, UR4, RZ ;  /* 0x00000004e1fc7c10 */ /* 0x000fe2000fffe0ff */
[C---:B------:R-:W-:Y:S01]  /*46d0*/  FMUL R215, R5.reuse, R103 ;  /* 0x0000006705d77220 */ /* 0x040fe20000400000 */
[C---:B------:R-:W-:Y:S01]  /*46e0*/  FMUL R216, R2.reuse, R104 ;  /* 0x0000006802d87220 */ /* 0x040fe20000400000 */
[C---:B------:R-:W-:Y:S01]  /*46f0*/  FMUL R217, R2.reuse, R105 ;  /* 0x0000006902d97220 */ /* 0x040fe20000400000 */
[C---:B------:R-:W-:Y:S01]  /*4700*/  FMUL R208, R2.reuse, R96 ;  /* 0x0000006002d07220 */ /* 0x040fe20000400000 */
[----:B------:R-:W-:Y:S01]  /*4710*/  FMUL R209, R2, R97 ;  /* 0x0000006102d17220 */ /* 0x000fe20000400000 */
[C---:B------:R-:W-:Y:S01]  /*4720*/  FMUL R207, R5.reuse, R27 ;  /* 0x0000001b05cf7220 */ /* 0x040fe20000400000 */
[C---:B------:R-:W-:Y:S01]  /*4730*/  FMUL R218, R5.reuse, R106 ;  /* 0x0000006a05da7220 */ /* 0x040fe20000400000 */
[C---:B------:R-:W-:Y:S01]  /*4740*/  FMUL R219, R5.reuse, R107 ;  /* 0x0000006b05db7220 */ /* 0x040fe20000400000 */
[C---:B------:R-:W-:Y:S01]  /*4750*/  FMUL R210, R5.reuse, R98 ;  /* 0x0000006205d27220 */ /* 0x040fe20000400000 */
[----:B------:R-:W-:Y:S01]  /*4760*/  FMUL R211, R5, R99 ;  /* 0x0000006305d37220 */ /* 0x000fe20000400000 */
[C---:B------:R-:W-:Y:S01]  /*4770*/  FMUL R100, R4.reuse, R60 ;  /* 0x0000003c04647220 */ /* 0x040fe20000400000 */
[----:B------:R-:W-:Y:S01]  /*4780*/  FMUL R101, R4, R61 ;  /* 0x0000003d04657220 */ /* 0x000fe20000400000 */
[C---:B------:R-:W-:Y:S01]  /*4790*/  FMUL R102, R3.reuse, R62 ;  /* 0x0000003e03667220 */ /* 0x040fe20000400000 */
[----:B------:R-:W-:Y:S01]  /*47a0*/  FMUL R103, R3, R63 ;  /* 0x0000003f03677220 */ /* 0x000fe20000400000 */
[C---:B------:R-:W-:Y:S01]  /*47b0*/  FMUL R16, R2.reuse, R16 ;  /* 0x0000001002107220 */ /* 0x040fe20000400000 */
        /* <DEDUP_REMOVED lines=104> */
[----:B------:R-:W-:Y:S01]  /*4e40*/  MOV R241, 0x2 ;  /* 0x0000000200f17802 */ /* 0x000fe20000000f00 */
[----:B------:R-:W-:Y:S05]  /*4e50*/  @P0 BRA `(.L_x_3) ;  /* 0x000007c000000947 */ /* 0x000fea0003800000 */
[----:B0-----:R-:W0:Y:S01]  /*4e60*/  S2R R20, SR_TID.X ;  /* 0x0000000000147919 */ /* 0x001e220000002100 */
[----:B------:R-:W-:-:S02]  /*4e70*/  ISETP.GE.AND P0, PT, R252, UR13, PT ;  /* 0x0000000dfc007c0c */ /* 0x000fc4000bf06270 */
[----:B------:R-:W-:Y:S02]  /*4e80*/  PRMT R52, RZ, 0x7610, R52 ;  /* 0x00007610ff347816 */ /* 0x000fe40000000034 */
[----:B------:R-:W-:Y:S01]  /*4e90*/  PRMT R23, RZ, 0x7610, R23 ;  /* 0x00007610ff177816 */ /* 0x000fe20000000017 */
[----:B0-----:R-:W-:Y:S02]  /*4ea0*/  IMAD.SHL.U32 R22, R20, 0x8, RZ ;  /* 0x0000000814167824 */ /* 0x001fe400078e00ff */
[----:B------:R-:W-:-:S03]  /*4eb0*/  IMAD.WIDE R20, R236, R241, c[0x0][0x180] ;  /* 0x00006000ec147625 */ /* 0x000fc600078e02f1 */
[----:B------:R-:W-:-:S03]  /*4ec0*/  LOP3.LUT R22, R22, 0x8, RZ, 0xc0, !PT ;  /* 0x0000000816167812 */ /* 0x000fc600078ec0ff */
[----:B------:R0:W2:Y:S01]  /*4ed0*/  @!P0 LDG.E.U16 R52, [R20.64] ;  /* 0x0000001014348981 */ /* 0x0000a2000c1e1500 */
[----:B------:R-:W-:Y:S01]  /*4ee0*/  LOP3.LUT R54, R22, 0x2, RZ, 0xfc, !PT ;  /* 0x0000000216367812 */ /* 0x000fe200078efcff */
[----:B0-----:R-:W-:-:S05]  /*4ef0*/  IMAD.WIDE R20, R237, R241, c[0x0][0x180] ;  /* 0x00006000ed147625 */ /* 0x001fca00078e02f1 */
[----:B------:R0:W3:Y:S01]  /*4f00*/  @!P0 LDG.E.U16 R23, [R20.64] ;  /* 0x0000001014178981 */ /* 0x0000e2000c1e1500 */
[----:B------:R-:W-:Y:S02]  /*4f10*/  IADD3 R22, R252, 0x2, RZ ;  /* 0x00000002fc167810 */ /* 0x000fe40007ffe0ff */
[----:B------:R-:W-:Y:S01]  /*4f20*/  PRMT R53, RZ, 0x7610, R53 ;  /* 0x00007610ff357816 */ /* 0x000fe20000000035 */
[----:B------:R-:W1:Y:S01]  /*4f30*/  S2R R65, SR_TID.X ;  /* 0x0000000000417919 */ /* 0x000e620000002100 */
[----:B0-----:R-:W-:-:S05]  /*4f40*/  IADD3 R20, R54, R7, RZ ;  /* 0x0000000736147210 */ /* 0x001fca0007ffe0ff */
[----:B------:R-:W-:-:S04]  /*4f50*/  IMAD.WIDE R20, R20, R241, c[0x0][0x180] ;  /* 0x0000600014147625 */ /* 0x000fc800078e02f1 */
[----:B-1----:R-:W-:Y:S01]  /*4f60*/  IMAD.SHL.U32 R65, R65, 0x8, RZ ;  /* 0x0000000841417824 */ /* 0x002fe200078e00ff */
[----:B--2---:R-:W-:Y:S02]  /*4f70*/  SEL R52, R52, RZ, !P0 ;  /* 0x000000ff34347207 */ /* 0x004fe40004000000 */
[----:B---3--:R-:W-:Y:S02]  /*4f80*/  SEL R23, R23, RZ, !P0 ;  /* 0x000000ff17177207 */ /* 0x008fe40004000000 */
[----:B------:R-:W-:Y:S02]  /*4f90*/  ISETP.GE.AND P0, PT, R22, UR13, PT ;  /* 0x0000000d16007c0c */ /* 0x000fe4000bf06270 */
[----:B------:R-:W-:-:S11]  /*4fa0*/  PRMT R22, RZ, 0x7610, R22 ;  /* 0x00007610ff167816 */ /* 0x000fd60000000016 */
[----:B------:R0:W2:Y:S01]  /*4fb0*/  @!P0 LDG.E.U16 R53, [R20.64] ;  /* 0x0000001014358981 */ /* 0x0000a2000c1e1500 */
[----:B------:R-:W-:-:S04]  /*4fc0*/  LOP3.LUT R65, R65, 0x8, RZ, 0xc0, !PT ;  /* 0x0000000841417812 */ /* 0x000fc800078ec0ff */
[----:B------:R-:W-:Y:S02]  /*4fd0*/  LOP3.LUT R56, R65, 0x3, RZ, 0xfc, !PT ;  /* 0x0000000341387812 */ /* 0x000fe400078efcff */
[----:B0-----:R-:W-:-:S05]  /*4fe0*/  IADD3 R20, R54, R6, RZ ;  /* 0x0000000636147210 */ /* 0x001fca0007ffe0ff */
[----:B------:R-:W-:-:S05]  /*4ff0*/  IMAD.WIDE R20, R20, R241, c[0x0][0x180] ;  /* 0x0000600014147625 */ /* 0x000fca00078e02f1 */
[----:B------:R0:W3:Y:S01]  /*5000*/  @!P0 LDG.E.U16 R22, [R20.64] ;  /* 0x0000001014168981 */ /* 0x0000e2000c1e1500 */
[----:B------:R-:W-:Y:S02]  /*5010*/  IADD3 R54, R252, 0x3, RZ ;  /* 0x00000003fc367810 */ /* 0x000fe40007ffe0ff */
[----:B------:R-:W-:Y:S01]  /*5020*/  PRMT R55, RZ, 0x7610, R55 ;  /* 0x00007610ff377816 */ /* 0x000fe20000000037 */
[----:B------:R-:W1:Y:S01]  /*5030*/  S2R R65, SR_TID.X ;  /* 0x0000000000417919 */ /* 0x000e620000002100 */
[----:B0-----:R-:W-:-:S04]  /*5040*/  IMAD.IADD R20, R56, 0x1, R7 ;  /* 0x0000000138147824 */ /* 0x001fc800078e0207 */
[----:B------:R-:W-:Y:S01]  /*5050*/  IMAD.WIDE R20, R20, R241, c[0x0][0x180] ;  /* 0x0000600014147625 */ /* 0x000fe200078e02f1 */
[----:B-1----:R-:W-:Y:S02]  /*5060*/  SHF.L.U32 R65, R65, 0x3, RZ ;  /* 0x0000000341417819 */ /* 0x002fe400000006ff */
[----:B--2---:R-:W-:Y:S02]  /*5070*/  SEL R53, R53, RZ, !P0 ;  /* 0x000000ff35357207 */ /* 0x004fe40004000000 */
[----:B---3--:R-:W-:Y:S02]  /*5080*/  SEL R22, R22, RZ, !P0 ;  /* 0x000000ff16167207 */ /* 0x008fe40004000000 */
[----:B------:R-:W-:Y:S02]  /*5090*/  ISETP.GE.AND P0, PT, R54, UR13, PT ;  /* 0x0000000d36007c0c */ /* 0x000fe4000bf06270 */
[----:B------:R-:W-:-:S11]  /*50a0*/  PRMT R54, RZ, 0x7610, R54 ;  /* 0x00007610ff367816 */ /* 0x000fd60000000036 */
[----:B------:R0:W2:Y:S01]  /*50b0*/  @!P0 LDG.E.U16 R55, [R20.64] ;  /* 0x0000001014378981 */ /* 0x0000a2000c1e1500 */
[----:B------:R-:W-:-:S04]  /*50c0*/  LOP3.LUT R65, R65, 0x8, RZ, 0xc0, !PT ;  /* 0x0000000841417812 */ /* 0x000fc800078ec0ff */
[----:B------:R-:W-:Y:S01]  /*50d0*/  LOP3.LUT R58, R65, 0x4, RZ, 0xfc, !PT ;  /* 0x00000004413a7812 */ /* 0x000fe200078efcff */
[----:B0-----:R-:W-:-:S04]  /*50e0*/  IMAD.IADD R20, R56, 0x1, R6 ;  /* 0x0000000138147824 */ /* 0x001fc800078e0206 */
[----:B------:R-:W-:-:S05]  /*50f0*/  IMAD.WIDE R20, R20, R241, c[0x0][0x180] ;  /* 0x0000600014147625 */ /* 0x000fca00078e02f1 */
        /* <DEDUP_REMOVED lines=18> */
[----:B------:R-:W-:Y:S02]  /*5220*/  PRMT R64, RZ, 0x7610, R64 ;  /* 0x00007610ff407816 */ /* 0x000fe40000000040 */
[----:B------:R-:W-:Y:S01]  /*5230*/  SHF.L.U32 R226, R226, 0x3, RZ ;  /* 0x00000003e2e27819 */ /* 0x000fe200000006ff */
[----:B0-----:R-:W-:-:S04]  /*5240*/  IMAD.IADD R20, R65, 0x1, R7 ;  /* 0x0000000141147824 */ /* 0x001fc800078e0207 */
[----:B------:R-:W-:Y:S01]  /*5250*/  IMAD.WIDE R20, R20, R241, c[0x0][0x180] ;  /* 0x0000600014147625 */ /* 0x000fe200078e02f1 */
        /* <DEDUP_REMOVED lines=11> */
[----:B------:R-:W-:Y:S02]  /*5310*/  PRMT R59, RZ, 0x7610, R59 ;  /* 0x00007610ff3b7816 */ /* 0x000fe4000000003b */
[----:B0-----:R-:W-:-:S05]  /*5320*/  IADD3 R20, R66, R7, RZ ;  /* 0x0000000742147210 */ /* 0x001fca0007ffe0ff */
        /* <DEDUP_REMOVED lines=20> */
[----:B------:R-:W-:Y:S01]  /*5470*/  LOP3.LUT R225, R225, 0x7, RZ, 0xfc, !PT ;  /* 0x00000007e1e17812 */ /* 0x000fe200078efcff */
[----:B0-----:R-:W-:-:S04]  /*5480*/  IMAD.IADD R20, R226, 0x1, R7 ;  /* 0x00000001e2147824 */ /* 0x001fc800078e0207 */
[----:B------:R-:W-:-:S05]  /*5490*/  IMAD.WIDE R20, R20, R241, c[0x0][0x180] ;  /* 0x0000600014147625 */ /* 0x000fca00078e02f1 */
[----:B------:R0:W3:Y:S01]  /*54a0*/  @!P0 LDG.E.U16 R66, [R20.64] ;  /* 0x0000001014428981 */ /* 0x0000e2000c1e1500 */
[----:B------:R-:W-:Y:S02]  /*54b0*/  PRMT R224, RZ, 0x7610, R224 ;  /* 0x00007610ffe07816 */ /* 0x000fe400000000e0 */
[----:B0-----:R-:W-:Y:S02]  /*54c0*/  IADD3 R20, R225, R6, RZ ;  /* 0x00000006e1147210 */ /* 0x001fe40007ffe0ff */
[----:B------:R-:W-:-:S03]  /*54d0*/  IADD3 R6, R252, 0x7, RZ ;  /* 0x00000007fc067810 */ /* 0x000fc60007ffe0ff */
[----:B------:R-:W-:-:S04]  /*54e0*/  IMAD.WIDE R20, R20, R241, c[0x0][0x180] ;  /* 0x0000600014147625 */ /* 0x000fc800078e02f1 */
[----:B------:R-:W-:Y:S01]  /*54f0*/  IMAD.IADD R7, R225, 0x1, R7 ;  /* 0x00000001e1077824 */ /* 0x000fe200078e0207 */
[----:B--2---:R-:W-:Y:S02]  /*5500*/  SEL R67, R67, RZ, !P0 ;  /* 0x000000ff43437207 */ /* 0x004fe40004000000 */
[----:B---3--:R-:W-:Y:S02]  /*5510*/  SEL R66, R66, RZ, !P0 ;  /* 0x000000ff42427207 */ /* 0x008fe40004000000 */
[----:B------:R-:W-:Y:S01]  /*5520*/  ISETP.GE.AND P0, PT, R6, UR13, PT ;  /* 0x0000000d06007c0c */ /* 0x000fe2000bf06270 */
[----:B------:R-:W-:-:S12]  /*5530*/  IMAD.WIDE R6, R7, R241, c[0x0][0x180] ;  /* 0x0000600007067625 */ /* 0x000fd800078e02f1 */
[----:B------:R0:W2:Y:S02]  /*5540*/  @!P0 LDG.E.U16 R224, [R20.64] ;  /* 0x0000001014e08981 */ /* 0x0000a4000c1e1500 */
[----:B0-----:R-:W-:-:S06]  /*5550*/  PRMT R20, RZ, 0x7610, R20 ;  /* 0x00007610ff147816 */ /* 0x001fcc0000000014 */
[----:B------:R2:W3:Y:S01]  /*5560*/  @!P0 LDG.E.U16 R20, [R6.64] ;  /* 0x0000001006148981 */ /* 0x0004e2000c1e1500 */
[----:B------:R-:W-:Y:S02]  /*5570*/  PRMT R53, R53, 0x5410, R55 ;  /* 0x0000541035357816 */ /* 0x000fe40000000037 */
[----:B------:R-:W-:Y:S02]  /*5580*/  PRMT R21, R22, 0x5410, R54 ;  /* 0x0000541016157816 */ /* 0x000fe40000000036 */
[----:B------:R-:W-:Y:S02]  /*5590*/  PRMT R54, R57, 0x5410, R64 ;  /* 0x0000541039367816 */ /* 0x000fe40000000040 */
[----:B------:R-:W-:Y:S02]  /*55a0*/  PRMT R22, R56, 0x5410, R58 ;  /* 0x0000541038167816 */ /* 0x000fe4000000003a */
[----:B------:R-:W-:Y:S02]  /*55b0*/  PRMT R52, R52, 0x5410, R66 ;  /* 0x0000541034347816 */ /* 0x000fe40000000042 */
[----:B--2---:R-:W-:-:S02]  /*55c0*/  SEL R7, R224, RZ, !P0 ;  /* 0x000000ffe0077207 */ /* 0x004fc40004000000 */
[----:B---3--:R-:W-:Y:S02]  /*55d0*/  SEL R6, R20, RZ, !P0 ;  /* 0x000000ff14067207 */ /* 0x008fe40004000000 */
[----:B------:R-:W-:Y:S02]  /*55e0*/  PRMT R20, R23, 0x5410, R67 ;  /* 0x0000541017147816 */ /* 0x000fe40000000043 */
[----:B------:R-:W-:Y:S02]  /*55f0*/  PRMT R23, R65, 0x5410, R7 ;  /* 0x0000541041177816 */ /* 0x000fe40000000007 */
[----:B------:R-:W-:Y:S01]  /*5600*/  PRMT R55, R59, 0x5410, R6 ;  /* 0x000054103b377816 */ /* 0x000fe20000000006 */
[----:B------:R-:W-:Y:S05]  /*5610*/  BRA `(.L_x_4) ;  /* 0x0000004000007947 */ /* 0x000fea0003800000 */
.L_x_3:
[----:B0-----:R-:W-:-:S04]  /*5620*/  IMAD.WIDE R52, R236, R241, c[0x0][0x180] ;  /* 0x00006000ec347625 */ /* 0x001fc800078e02f1 */
[----:B------:R-:W-:Y:S02]  /*5630*/  IMAD.WIDE R20, R237, R241, c[0x0][0x180] ;  /* 0x00006000ed147625 */ /* 0x000fe400078e02f1 */
[----:B------:R-:W5:Y:S04]  /*5640*/  LDG.E.128 R52, [R52.64] ;  /* 0x0000001034347981 */ /* 0x000f68000c1e1d00 */
[----:B------:R-:W5:Y:S02]  /*5650*/  LDG.E.128 R20, [R20.64] ;  /* 0x0000001014147981 */ /* 0x000f64000c1e1d00 */
.L_x_4:
[----:B------:R-:W2:Y:S04]  /*5660*/  LDL R56, [R1+0x80] ;  /* 0x0000800001387983 */ /* 0x000ea80000100800 */
[----:B------:R-:W-:Y:S06]  /*5670*/  BAR.SYNC.DEFER_BLOCKING 0x0 ;  /* 0x0000000000007b1d */ /* 0x000fec0000010000 */
[----:B------:R-:W0:Y:S02]  /*5680*/  S2R R7, SR_TID.X ;  /* 0x0000000000077919 */ /* 0x000e240000002100 */
[----:B0-----:R-:W-:-:S02]  /*5690*/  SHF.R.U32.HI R6, RZ, 0x3, R7 ;  /* 0x00000003ff067819 */ /* 0x001fc40000011607 */
[----:B------:R-:W-:Y:S02]  /*56a0*/  SHF.R.U32.HI R7, RZ, 0x2, R7 ;  /* 0x00000002ff077819 */ /* 0x000fe40000011607 */
[----:B------:R-:W-:Y:S02]  /*56b0*/  SGXT.U32 R6, R6, 0x1 ;  /* 0x000000010606781a */ /* 0x000fe40000000000 */
[----:B------:R-:W-:-:S04]  /*56c0*/  SGXT.U32 R7, R7, 0x1 ;  /* 0x000000010707781a */ /* 0x000fc80000000000 */
[----:B------:R-:W-:Y:S01]  /*56d0*/  LOP3.LUT R7, R6, R7, RZ, 0x3c, !PT ;  /* 0x0000000706077212 */ /* 0x000fe200078e3cff */
[----:B------:R-:W-:-:S03]  /*56e0*/  IMAD R6, R238, 0x8, R239 ;  /* 0x00000008ee067824 */ /* 0x000fc600078e02ef */
[----:B------:R-:W-:Y:S02]  /*56f0*/  SHF.L.U32 R7, R7, 0x4, RZ ;  /* 0x0000000407077819 */ /* 0x000fe400000006ff */
[----:B------:R-:W-:-:S04]  /*5700*/  SHF.L.U32 R6, R6, 0x5, RZ ;  /* 0x0000000506067819 */ /* 0x000fc800000006ff */
[----:B------:R-:W-:Y:S02]  /*5710*/  LOP3.LUT R6, R6, R7, RZ, 0xfc, !PT ;  /* 0x0000000706067212 */ /* 0x000fe400078efcff */
[----:B------:R-:W-:Y:S02]  /*5720*/  F2FP.BF16.F32.PACK_AB R200, R200, R201 ;  /* 0x000000c9c8c8723e */ /* 0x000fe400000010ff */
[----:B------:R-:W-:Y:S02]  /*5730*/  F2FP.BF16.F32.PACK_AB R201, R202, R203 ;  /* 0x000000cbcac9723e */ /* 0x000fe400000010ff */
[----:B------:R-:W-:Y:S02]  /*5740*/  F2FP.BF16.F32.PACK_AB R64, R222, R223 ;  /* 0x000000dfde40723e */ /* 0x000fe400000010ff */
[----:B------:R-:W-:Y:S02]  /*5750*/  F2FP.BF16.F32.PACK_AB R65, R228, R229 ;  /* 0x000000e5e441723e */ /* 0x000fe400000010ff */
[----:B------:R-:W-:Y:S01]  /*5760*/  F2FP.BF16.F32.PACK_AB R66, R232, R233 ;  /* 0x000000e9e842723e */ /* 0x000fe200000010ff */
[----:B------:R-:W3:Y:S01]  /*5770*/  LDL R229, [R1+0x98] ;  /* 0x0000980001e57983 */ /* 0x000ee20000100800 */
[----:B------:R-:W-:-:S02]  /*5780*/  F2FP.BF16.F32.PACK_AB R67, R234, R235 ;  /* 0x000000ebea43723e */ /* 0x000fc400000010ff */
[----:B------:R-:W-:Y:S01]  /*5790*/  F2FP.BF16.F32.PACK_AB R202, R220, R221 ;  /* 0x000000dddcca723e */ /* 0x000fe200000010ff */
[----:B------:R-:W4:Y:S01]  /*57a0*/  LDL R228, [R1+0x94] ;  /* 0x0000940001e47983 */ /* 0x000f220000100800 */
[----:B------:R-:W-:Y:S02]  /*57b0*/  F2FP.BF16.F32.PACK_AB R203, R230, R231 ;  /* 0x000000e7e6cb723e */ /* 0x000fe400000010ff */
[----:B------:R-:W-:Y:S01]  /*57c0*/  MOV R7, UR9 ;  /* 0x0000000900077c02 */ /* 0x000fe20008000f00 */
[----:B------:R-:W3:Y:S04]  /*57d0*/  LDL R231, [R1+0x3c] ;  /* 0x00003c0001e77983 */ /* 0x000ee80000100800 */
[----:B--2--5:R-:W-:Y:S04]  /*57e0*/  STS.128 [R56+0x8000], R52 ;  /* 0x0080003438007388 */ /* 0x024fe80000000c00 */
[----:B------:R-:W-:Y:S04]  /*57f0*/  STS.128 [R56+0x8800], R20 ;  /* 0x0088001438007388 */ /* 0x000fe80000000c00 */
[----:B------:R-:W-:Y:S06]  /*5800*/  BAR.SYNC.DEFER_BLOCKING 0x0 ;  /* 0x0000000000007b1d */ /* 0x000fec0000010000 */
[----:B------:R-:W0:Y:S04]  /*5810*/  LDSM.16.M88.4 R52, [R6+0x8000] ;  /* 0x008000000634783b */ /* 0x000e280000000200 */
[----:B------:R-:W1:Y:S01]  /*5820*/  LDSM.16.M88.4 R224, [R6+0x8200] ;  /* 0x0082000006e0783b */ /* 0x000e620000000200 */
[----:B0-----:R-:W-:Y:S08]  /*5830*/  HMMA.16816.F32.BF16 R236, R64, R52, R92 ;  /* 0x0000003440ec723c */ /* 0x001ff0000004185c */
[-C--:B-1----:R-:W-:Y:S08]  /*5840*/  HMMA.16816.F32.BF16 R16, R200, R224.reuse, R16 ;  /* 0x000000e0c810723c */ /* 0x082ff00000041810 */
[----:B------:R-:W-:Y:S08]  /*5850*/  HMMA.16816.F32.BF16 R232, R64, R224, R84 ;  /* 0x000000e040e8723c */ /* 0x000ff00000041854 */
[C---:B------:R-:W-:Y:S01]  /*5860*/  HMMA.16816.F32.BF16 R92, R200.reuse, R226, R12 ;  /* 0x000000e2c85c723c */ /* 0x040fe2000004180c */
[----:B------:R-:W0:Y:S07]  /*5870*/  LDSM.16.M88.4 R12, [R6+0x8800] ;  /* 0x00880000060c783b */ /* 0x000e2e0000000200 */
[----:B------:R-:W-:Y:S08]  /*5880*/  HMMA.16816.F32.BF16 R20, R200, R52, R204 ;  /* 0x00000034c814723c */ /* 0x000ff000000418cc */
[----:B------:R-:W-:Y:S01]  /*5890*/  HMMA.16816.F32.BF16 R224, R64, R226, R80 ;  /* 0x000000e240e0723c */ /* 0x000fe20000041850 */
[----:B------:R-:W1:Y:S07]  /*58a0*/  LDSM.16.M88.4 R80, [R6+0x8400] ;  /* 0x008400000650783b */ /* 0x000e6e0000000200 */
[-C--:B------:R-:W-:Y:S08]  /*58b0*/  HMMA.16816.F32.BF16 R56, R200, R54.reuse, R24 ;  /* 0x00000036c838723c */ /* 0x080ff00000041818 */
[C---:B------:R-:W-:Y:S01]  /*58c0*/  HMMA.16816.F32.BF16 R204, R64.reuse, R54, R88 ;  /* 0x0000003640cc723c */ /* 0x040fe20000041858 */
[----:B------:R-:W2:Y:S04]  /*58d0*/  LDSM.16.M88.4 R52, [R6+0x8600] ;  /* 0x008600000634783b */ /* 0x000ea80000000200 */
[----:B------:R-:W2:Y:S03]  /*58e0*/  LDSM.16.M88.4 R88, [R6+0x8a00] ;  /* 0x008a00000658783b */ /* 0x000ea60000000200 */
[----:B0-----:R-:W-:Y:S08]  /*58f0*/  HMMA.16816.F32.BF16 R220, R64, R12, R100 ;  /* 0x0000000c40dc723c */ /* 0x001ff00000041864 */
[----:B------:R-:W-:Y:S08]  /*5900*/  HMMA.16816.F32.BF16 R120, R200, R14, R120 ;  /* 0x0000000ec878723c */ /* 0x000ff00000041878 */
[-C--:B-1----:R-:W-:Y:S08]  /*5910*/  HMMA.16816.F32.BF16 R84, R64, R80.reuse, R76 ;  /* 0x000000504054723c */ /* 0x082ff0000004184c */
[C---:B------:R-:W-:Y:S01]  /*5920*/  HMMA.16816.F32.BF16 R24, R200.reuse, R80, R8 ;  /* 0x00000050c818723c */ /* 0x040fe20000041808 */
[----:B------:R-:W-:Y:S07]  /*5930*/  LDSM.16.M88.4 R8, [R6+0x8e00] ;  /* 0x008e00000608783b */ /* 0x000fee0000000200 */
[----:B------:R-:W-:Y:S08]  /*5940*/  HMMA.16816.F32.BF16 R136, R200, R82, R136 ;  /* 0x00000052c888723c */ /* 0x000ff00000041888 */
[C---:B--2---:R-:W-:Y:S08]  /*5950*/  HMMA.16816.F32.BF16 R76, R64.reuse, R52, R68 ;  /* 0x00000034404c723c */ /* 0x044ff00000041844 */
[----:B------:R-:W-:Y:S08]  /*5960*/  HMMA.16816.F32.BF16 R80, R64, R82, R72 ;  /* 0x000000524050723c */ /* 0x000ff00000041848 */
[C---:B------:R-:W-:Y:S08]  /*5970*/  HMMA.16816.F32.BF16 R132, R200.reuse, R52, R132 ;  /* 0x00000034c884723c */ /* 0x040ff00000041884 */
[-C--:B------:R-:W-:Y:S08]  /*5980*/  HMMA.16816.F32.BF16 R128, R200, R54.reuse, R128 ;  /* 0x00000036c880723c */ /* 0x080ff00000041880 */
[----:B------:R-:W-:Y:S08]  /*5990*/  HMMA.16816.F32.BF16 R68, R64, R54, R96 ;  /* 0x000000364044723c */ /* 0x000ff00000041860 */
[----:B------:R-:W-:Y:S01]  /*59a0*/  HMMA.16816.F32.BF16 R52, R200, R12, R124 ;  /* 0x0000000cc834723c */ /* 0x000fe2000004187c */
[----:B------:R-:W2:Y:S04]  /*59b0*/  LDL R126, [R1+0x9c] ;  /* 0x00009c00017e7983 */ /* 0x000ea80000100800 */
[----:B------:R-:W2:Y:S03]  /*59c0*/  LDL R127, [R1+0xa0] ;  /* 0x0000a000017f7983 */ /* 0x000ea60000100800 */
[----:B------:R-:W-:Y:S01]  /*59d0*/  HMMA.16816.F32.BF16 R72, R64, R14, R104 ;  /* 0x0000000e4048723c */ /* 0x000fe20000041868 */
[----:B------:R0:W1:Y:S02]  /*59e0*/  LDSM.16.M88.4 R12, [R6+0x8c00] ;  /* 0x008c0000060c783b */ /* 0x0000640000000200 */
[----:B0-----:R-:W-:-:S06]  /*59f0*/  IMAD.U32 R6, RZ, RZ, UR8 ;  /* 0x00000008ff067e24 */ /* 0x001fcc000f8e00ff */
[----:B------:R-:W2:Y:S04]  /*5a00*/  LDG.E R6, [R6.64+0x4] ;  /* 0x0000041006067981 */ /* 0x000ea8000c1e1900 */
[----:B------:R-:W0:Y:S01]  /*5a10*/  S2R R230, SR_TID.X ;  /* 0x0000000000e67919 */ /* 0x000e220000002100 */
[----:B------:R-:W-:-:S04]  /*5a20*/  UIADD3 UR5, UR4, 0x20, URZ ;  /* 0x0000002004057890 */ /* 0x000fc8000fffe03f */
[----:B------:R-:W-:-:S06]  /*5a30*/  UISETP.GT.AND UP0, UPT, UR5, UR13, UPT ;  /* 0x0000000d0500728c */ /* 0x000fcc000bf04270 */
[----:B------:R-:W-:Y:S01]  /*5a40*/  PLOP3.LUT P0, PT, PT, PT, UP0, 0x40, 0x0 ;  /* 0x000000000000781c */ /* 0x000fe20003f0e808 */
[C---:B------:R-:W-:Y:S08]  /*5a50*/  HMMA.16816.F32.BF16 R116, R200.reuse, R88, R116 ;  /* 0x00000058c874723c */ /* 0x040ff00000041874 */
[----:B------:R-:W-:Y:S01]  /*5a60*/  HMMA.16816.F32.BF16 R112, R200, R90, R112 ;  /* 0x0000005ac870723c */ /* 0x000fe20000041870 */
[----:B0-----:R-:W-:-:S07]  /*5a70*/  IMAD.SHL.U32 R230, R230, 0x8, RZ ;  /* 0x00000008e6e67824 */ /* 0x001fce00078e00ff */
[----:B-1----:R-:W-:Y:S01]  /*5a80*/  HMMA.16816.F32.BF16 R108, R200, R12, R108 ;  /* 0x0000000cc86c723c */ /* 0x002fe2000004186c */
[----:B------:R-:W-:-:S07]  /*5a90*/  LOP3.LUT R230, R230, 0x8, RZ, 0xc0, !PT ;  /* 0x00000008e6e67812 */ /* 0x000fce00078ec0ff */
[C---:B------:R-:W-:Y:S08]  /*5aa0*/  HMMA.16816.F32.BF16 R104, R200.reuse, R14, R216 ;  /* 0x0000000ec868723c */ /* 0x040ff000000418d8 */
[C---:B------:R-:W-:Y:S08]  /*5ab0*/  HMMA.16816.F32.BF16 R100, R200.reuse, R8, R212 ;  /* 0x00000008c864723c */ /* 0x040ff000000418d4 */
[----:B------:R-:W-:Y:S01]  /*5ac0*/  HMMA.16816.F32.BF16 R96, R200, R10, R208 ;  /* 0x0000000ac860723c */ /* 0x000fe200000418d0 */
[----:B---3--:R-:W-:-:S07]  /*5ad0*/  IADD3 R212, R231, 0x10, RZ ;  /* 0x00000010e7d47810 */ /* 0x008fce0007ffe0ff */
[----:B------:R-:W-:Y:S01]  /*5ae0*/  HMMA.16816.F32.BF16 R36, R64, R8, R36 ;  /* 0x000000084024723c */ /* 0x000fe20000041824 */
[C---:B------:R-:W-:Y:S02]  /*5af0*/  IADD3 R213, R231.reuse, 0x11, RZ ;  /* 0x00000011e7d57810 */ /* 0x040fe40007ffe0ff */
[C---:B------:R-:W-:Y:S02]  /*5b00*/  IADD3 R215, R231.reuse, 0x18, RZ ;  /* 0x00000018e7d77810 */ /* 0x040fe40007ffe0ff */
[----:B------:R-:W-:-:S03]  /*5b10*/  IADD3 R214, R231, 0x19, RZ ;  /* 0x00000019e7d67810 */ /* 0x000fc60007ffe0ff */
[C---:B------:R-:W-:Y:S08]  /*5b20*/  HMMA.16816.F32.BF16 R60, R64.reuse, R88, R60 ;  /* 0x00000058403c723c */ /* 0x040ff0000004183c */
[C---:B------:R-:W-:Y:S08]  /*5b30*/  HMMA.16816.F32.BF16 R48, R64.reuse, R90, R48 ;  /* 0x0000005a4030723c */ /* 0x040ff00000041830 */
[C---:B------:R-:W-:Y:S08]  /*5b40*/  HMMA.16816.F32.BF16 R44, R64.reuse, R12, R44 ;  /* 0x0000000c402c723c */ /* 0x040ff0000004182c */
[C---:B------:R-:W-:Y:S08]  /*5b50*/  HMMA.16816.F32.BF16 R40, R64.reuse, R14, R40 ;  /* 0x0000000e4028723c */ /* 0x040ff00000041828 */
[----:B------:R-:W-:Y:S01]  /*5b60*/  HMMA.16816.F32.BF16 R28, R64, R10, R28 ;  /* 0x0000000a401c723c */ /* 0x000fe2000004181c */
[----:B--2---:R-:W-:-:S02]  /*5b70*/  IMAD R8, R6, c[0x0][0x1e4], R126 ;  /* 0x0000790006087a24 */ /* 0x004fc400078e027e */
[C---:B------:R-:W-:Y:S02]  /*5b80*/  IMAD R200, R6.reuse, c[0x0][0x1e4], R127 ;  /* 0x0000790006c87a24 */ /* 0x040fe400078e027f */
[C---:B------:R-:W-:Y:S02]  /*5b90*/  IMAD R7, R6.reuse, c[0x0][0x1f0], R229 ;  /* 0x00007c0006077a24 */ /* 0x040fe400078e02e5 */
[----:B----4-:R-:W-:-:S03]  /*5ba0*/  IMAD R6, R6, c[0x0][0x1f0], R228 ;  /* 0x00007c0006067a24 */ /* 0x010fc600078e02e4 */
[C---:B------:R-:W-:Y:S01]  /*5bb0*/  IADD3 R216, R230.reuse, R7, RZ ;  /* 0x00000007e6d87210 */ /* 0x040fe20007ffe0ff */
[----:B------:R-:W-:Y:S01]  /*5bc0*/  IMAD.IADD R218, R230, 0x1, R6 ;  /* 0x00000001e6da7824 */ /* 0x000fe200078e0206 */
[----:B------:R-:W-:Y:S05]  /*5bd0*/  @P0 BRA `(.L_x_5) ;  /* 0x0000016000000947 */ /* 0x000fea0003800000 */
[----:B------:R-:W2:Y:S01]  /*5be0*/  LDL R230, [R1+0x58] ;  /* 0x0000580001e67983 */ /* 0x000ea20000100800 */
[----:B------:R-:W-:Y:S01]  /*5bf0*/  CS2R R88, SRZ ;  /* 0x0000000000587805 */ /* 0x000fe2000001ff00 */
[----:B------:R-:W-:Y:S01]  /*5c00*/  CS2R R90, SRZ ;  /* 0x00000000005a7805 */ /* 0x000fe2000001ff00 */
[----:B------:R-:W-:Y:S01]  /*5c10*/  IMAD.WIDE R8, R8, R241, c[0x0][0x178] ;  /* 0x00005e0008087625 */ /* 0x000fe200078e02f1 */
[----:B--2---:R-:W-:-:S04]  /*5c20*/  IADD3 R10, R230, 0x10, RZ ;  /* 0x00000010e60a7810 */ /* 0x004fc80007ffe0ff */
[----:B------:R-:W-:-:S13]  /*5c30*/  ISETP.GE.AND P0, PT, R10, UR13, PT ;  /* 0x0000000d0a007c0c */ /* 0x000fda000bf06270 */
[----:B------:R0:W2:Y:S01]  /*5c40*/  @!P0 LDG.E.128 R88, [R8.64] ;  /* 0x0000001008588981 */ /* 0x0000a2000c1e1d00 */
[----:B------:R-:W-:Y:S01]  /*5c50*/  IADD3 R10, R230, 0x18, RZ ;  /* 0x00000018e60a7810 */ /* 0x000fe20007ffe0ff */
[----:B------:R-:W-:Y:S01]  /*5c60*/  CS2R R202, SRZ ;  /* 0x0000000000ca7805 */ /* 0x000fe2000001ff00 */
[----:B0-----:R-:W-:Y:S02]  /*5c70*/  IMAD.WIDE R8, R200, R241, c[0x0][0x178] ;  /* 0x00005e00c8087625 */ /* 0x001fe400078e02f1 */
[----:B------:R-:W-:Y:S01]  /*5c80*/  CS2R R200, SRZ ;  /* 0x0000000000c87805 */ /* 0x000fe2000001ff00 */
[----:B--2---:R-:W-:Y:S02]  /*5c90*/  SEL R88, R88, RZ, !P0 ;  /* 0x000000ff58587207 */ /* 0x004fe40004000000 */
[----:B------:R-:W-:Y:S02]  /*5ca0*/  SEL R89, R89, RZ, !P0 ;  /* 0x000000ff59597207 */ /* 0x000fe40004000000 */
[----:B------:R-:W-:-:S02]  /*5cb0*/  SEL R90, R90, RZ, !P0 ;  /* 0x000000ff5a5a7207 */ /* 0x000fc40004000000 */
[----:B------:R-:W-:Y:S02]  /*5cc0*/  SEL R91, R91, RZ, !P0 ;  /* 0x000000ff5b5b7207 */ /* 0x000fe40004000000 */
[----:B------:R-:W-:-:S13]  /*5cd0*/  ISETP.GE.AND P0, PT, R10, UR13, PT ;  /* 0x0000000d0a007c0c */ /* 0x000fda000bf06270 */
[----:B------:R-:W2:Y:S02]  /*5ce0*/  @!P0 LDG.E.128 R200, [R8.64] ;  /* 0x0000001008c88981 */ /* 0x000ea4000c1e1d00 */
[----:B--2---:R-:W-:Y:S02]  /*5cf0*/  SEL R200, R200, RZ, !P0 ;  /* 0x000000ffc8c87207 */ /* 0x004fe40004000000 */
[----:B------:R-:W-:Y:S02]  /*5d00*/  SEL R201, R201, RZ, !P0 ;  /* 0x000000ffc9c97207 */ /* 0x000fe40004000000 */
[----:B------:R-:W-:Y:S02]  /*5d10*/  SEL R202, R202, RZ, !P0 ;  /* 0x000000ffcaca7207 */ /* 0x000fe40004000000 */
[----:B------:R-:W-:Y:S01]  /*5d20*/  SEL R203, R203, RZ, !P0 ;  /* 0x000000ffcbcb7207 */ /* 0x000fe20004000000 */
[----:B------:R-:W-:Y:S05]  /*5d30*/  BRA `(.L_x_6) ;  /* 0x0000004000007947 */ /* 0x000fea0003800000 */
.L_x_5:
[----:B------:R-:W-:-:S04]  /*5d40*/  IMAD.WIDE R88, R8, R241, c[0x0][0x178] ;  /* 0x00005e0008587625 */ /* 0x000fc800078e02f1 */
[----:B------:R-:W-:Y:S02]  /*5d50*/  IMAD.WIDE R200, R200, R241, c[0x0][0x178] ;  /* 0x00005e00c8c87625 */ /* 0x000fe400078e02f1 */
[----:B------:R-:W5:Y:S04]  /*5d60*/  LDG.E.128 R88, [R88.64] ;  /* 0x0000001058587981 */ /* 0x000f68000c1e1d00 */
[----:B------:R-:W5:Y:S02]  /*5d70*/  LDG.E.128 R200, [R200.64] ;  /* 0x00000010c8c87981 */ /* 0x000f64000c1e1d00 */
.L_x_6:
[----:B------:R-:W2:Y:S04]  /*5d80*/  LDL R9, [R1+0x74] ;  /* 0x0000740001097983 */ /* 0x000ea80000100800 */
[----:B------:R-:W-:Y:S01]  /*5d90*/  BAR.SYNC.DEFER_BLOCKING 0x0 ;  /* 0x0000000000007b1d */ /* 0x000fe20000010000 */
[----:B------:R-:W-:-:S05]  /*5da0*/  ISETP.GE.AND P0, PT, R212, UR13, PT ;  /* 0x0000000dd4007c0c */ /* 0x000fca000bf06270 */
[----:B------:R-:W0:Y:S04]  /*5db0*/  S2R R11, SR_TID.X ;  /* 0x00000000000b7919 */ /* 0x000e280000002100 */
[----:B------:R-:W1:Y:S04]  /*5dc0*/  S2R R8, SR_TID.X ;  /* 0x0000000000087919 */ /* 0x000e680000002100 */
[----:B------:R-:W3:Y:S01]  /*5dd0*/  S2R R228, SR_TID.X ;  /* 0x0000000000e47919 */ /* 0x000ee20000002100 */
[----:B0-----:R-:W-:Y:S02]  /*5de0*/  LOP3.LUT R10, R11, 0x1f, RZ, 0xc0, !PT ;  /* 0x0000001f0b0a7812 */ /* 0x001fe400078ec0ff */
[----:B------:R-:W-:-:S02]  /*5df0*/  SHF.R.U32.HI R12, RZ, 0x3, R11 ;  /* 0x00000003ff0c7819 */ /* 0x000fc4000001160b */
[----:B------:R-:W-:Y:S02]  /*5e00*/  SHF.R.U32.HI R10, RZ, 0x4, R10 ;  /* 0x00000004ff0a7819 */ /* 0x000fe4000001160a */
[----:B------:R-:W-:Y:S02]  /*5e10*/  LOP3.LUT R11, R11, 0x7, RZ, 0xc0, !PT ;  /* 0x000000070b0b7812 */ /* 0x000fe400078ec0ff */
[----:B------:R-:W-:Y:S02]  /*5e20*/  SGXT.U32 R12, R12, 0x1 ;  /* 0x000000010c0c781a */ /* 0x000fe40000000000 */
[----:B---3--:R-:W-:Y:S01]  /*5e30*/  LOP3.LUT R228, R228, 0x7, RZ, 0xc0, !PT ;  /* 0x00000007e4e47812 */ /* 0x008fe200078ec0ff */
[----:B------:R-:W-:Y:S01]  /*5e40*/  IMAD R10, R10, 0x8, R11 ;  /* 0x000000080a0a7824 */ /* 0x000fe200078e020b */
[----:B-1----:R-:W-:Y:S02]  /*5e50*/  LOP3.LUT R12, R12, 0x7, R8, 0x78, !PT ;  /* 0x000000070c0c7812 */ /* 0x002fe400078e7808 */
[----:B------:R-:W-:Y:S01]  /*5e60*/  LOP3.LUT R11, R8, 0x7, RZ, 0xc0, !PT ;  /* 0x00000007080b7812 */ /* 0x000fe200078ec0ff */
[----:B------:R-:W-:Y:S01]  /*5e70*/  IMAD R229, R243, 0x8, R228 ;  /* 0x00000008f3e57824 */ /* 0x000fe200078e02e4 */
[----:B------:R-:W-:-:S02]  /*5e80*/  SHF.L.U32 R12, R12, 0x4, RZ ;  /* 0x000000040c0c7819 */ /* 0x000fc400000006ff */
[----:B------:R-:W-:Y:S02]  /*5e90*/  SHF.L.U32 R10, R10, 0x8, RZ ;  /* 0x000000080a0a7819 */ /* 0x000fe400000006ff */
[----:B------:R-:W-:Y:S02]  /*5ea0*/  LOP3.LUT R228, R245, 0x6, RZ, 0xfc, !PT ;  /* 0x00000006f5e47812 */ /* 0x000fe400078efcff */
[----:B------:R-:W-:Y:S02]  /*5eb0*/  LOP3.LUT R10, R10, R12, RZ, 0xfc, !PT ;  /* 0x0000000c0a0a7212 */ /* 0x000fe400078efcff */
[----:B------:R-:W-:Y:S02]  /*5ec0*/  LOP3.LUT R228, R228, 0x7, R247, 0x78, !PT ;  /* 0x00000007e4e47812 */ /* 0x000fe400078e78f7 */
[----:B------:R-:W-:-:S03]  /*5ed0*/  SHF.L.U32 R229, R229, 0x8, RZ ;  /* 0x00000008e5e57819 */ /* 0x000fc600000006ff */
[----:B------:R-:W-:-:S05]  /*5ee0*/  IMAD.SHL.U32 R228, R228, 0x10, RZ ;  /* 0x00000010e4e47824 */ /* 0x000fca00078e00ff */
[----:B------:R-:W-:Y:S01]  /*5ef0*/  LOP3.LUT R228, R228, R229, RZ, 0xfc, !PT ;  /* 0x000000e5e4e47212 */ /* 0x000fe200078efcff */
[----:B--2--5:R-:W-:Y:S04]  /*5f00*/  STS.128 [R9+0x8000], R88 ;  /* 0x0080005809007388 */ /* 0x024fe80000000c00 */
[----:B------:R0:W-:Y:S04]  /*5f10*/  STS.128 [R9+0x8800], R200 ;  /* 0x008800c809007388 */ /* 0x0001e80000000c00 */
[----:B------:R-:W-:Y:S01]  /*5f20*/  BAR.SYNC.DEFER_BLOCKING 0x0 ;  /* 0x0000000000007b1d */ /* 0x000fe20000010000 */
[----:B0-----:R-:W-:-:S02]  /*5f30*/  LOP3.LUT R9, R8, 0x1f, RZ, 0xc0, !PT ;  /* 0x0000001f08097812 */ /* 0x001fc400078ec0ff */
[----:B------:R-:W-:Y:S02]  /*5f40*/  SHF.R.U32.HI R8, RZ, 0x3, R8 ;  /* 0x00000003ff087819 */ /* 0x000fe40000011608 */
[----:B------:R-:W-:Y:S02]  /*5f50*/  SHF.R.U32.HI R9, RZ, 0x4, R9 ;  /* 0x00000004ff097819 */ /* 0x000fe40000011609 */
[----:B------:R-:W-:-:S03]  /*5f60*/  SGXT.U32 R8, R8, 0x1 ;  /* 0x000000010808781a */ /* 0x000fc60000000000 */
[C-C-:B------:R-:W-:Y:S01]  /*5f70*/  IMAD R65, R9.reuse, 0x8, R11.reuse ;  /* 0x0000000809417824 */ /* 0x140fe200078e020b */
[C---:B------:R-:W-:Y:S01]  /*5f80*/  LOP3.LUT R64, R8.reuse, 0x4, RZ, 0xfc, !PT ;  /* 0x0000000408407812 */ /* 0x040fe200078efcff */
[----:B------:R-:W-:Y:S01]  /*5f90*/  IMAD R9, R9, 0x8, R11 ;  /* 0x0000000809097824 */ /* 0x000fe200078e020b */
[----:B------:R0:W1:Y:S01]  /*5fa0*/  LDSM.16.M88.4 R12, [R10+0x8000] ;  /* 0x008000000a0c783b */ /* 0x0000620000000200 */
[----:B------:R-:W-:Y:S02]  /*5fb0*/  LOP3.LUT R8, R8, 0x2, RZ, 0xfc, !PT ;  /* 0x0000000208087812 */ /* 0x000fe400078efcff */
[----:B------:R-:W-:Y:S01]  /*5fc0*/  SHF.L.U32 R65, R65, 0x8, RZ ;  /* 0x0000000841417819 */ /* 0x000fe200000006ff */
[----:B------:R-:W-:Y:S01]  /*5fd0*/  LDSM.16.M88.4 R200, [R240+0x8000] ;  /* 0x00800000f0c8783b */ /* 0x000fe20000000200 */
[----:B------:R-:W-:-:S03]  /*5fe0*/  SHF.L.U32 R9, R9, 0x8, RZ ;  /* 0x0000000809097819 */ /* 0x000fc600000006ff */
[----:B0-----:R-:W0:Y:S02]  /*5ff0*/  S2R R10, SR_TID.X ;  /* 0x00000000000a7919 */ /* 0x001e240000002100 */
[--C-:B0-----:R-:W-:Y:S02]  /*6000*/  LOP3.LUT R8, R8, 0x7, R10.reuse, 0x78, !PT ;  /* 0x0000000708087812 */ /* 0x101fe400078e780a */
[----:B------:R-:W-:-:S03]  /*6010*/  LOP3.LUT R64, R64, 0x7, R10, 0x78, !PT ;  /* 0x0000000740407812 */ /* 0x000fc600078e780a */
[----:B------:R-:W-:Y:S01]  /*6020*/  IMAD.SHL.U32 R8, R8, 0x10, RZ ;  /* 0x0000001008087824 */ /* 0x000fe200078e00ff */
[----:B------:R-:W-:Y:S01]  /*6030*/  SHF.L.U32 R64, R64, 0x4, RZ ;  /* 0x0000000440407819 */ /* 0x000fe200000006ff */
[----:B-1----:R-:W-:Y:S03]  /*6040*/  HMMA.16816.F32.BF16 R208, R196, R12, RZ ;  /* 0x0000000cc4d0723c */ /* 0x002fe600000418ff */
[----:B------:R-:W-:Y:S02]  /*6050*/  LOP3.LUT R8, R8, R9, RZ, 0xfc, !PT ;  /* 0x0000000908087212 */ /* 0x000fe400078efcff */
[----:B------:R-:W-:-:S04]  /*6060*/  LOP3.LUT R64, R64, R65, RZ, 0xfc, !PT ;  /* 0x0000004140407212 */ /* 0x000fc800078efcff */
[----:B------:R-:W0:Y:S01]  /*6070*/  LDSM.16.M88.4 R8, [R8+0x8000] ;  /* 0x008000000808783b */ /* 0x000e220000000200 */
[----:B------:R-:W-:Y:S03]  /*6080*/  HMMA.16816.F32.BF16 R124, R192, R12, RZ ;  /* 0x0000000cc07c723c */ /* 0x000fe600000418ff */
[----:B------:R-:W1:Y:S05]  /*6090*/  LDSM.16.M88.4 R64, [R64+0x8000] ;  /* 0x008000004040783b */ /* 0x000e6a0000000200 */
[-C--:B------:R-:W-:Y:S08]  /*60a0*/  HMMA.16816.F32.BF16 R88, R196, R14.reuse, RZ ;  /* 0x0000000ec458723c */ /* 0x080ff000000418ff */
[----:B------:R-:W-:Y:S08]  /*60b0*/  HMMA.16816.F32.BF16 R12, R192, R14, RZ ;  /* 0x0000000ec00c723c */ /* 0x000ff000000418ff */
[-C--:B0-----:R-:W-:Y:S08]  /*60c0*/  HMMA.16816.F32.BF16 R208, R188, R8.reuse, R208 ;  /* 0x00000008bcd0723c */ /* 0x081ff000000418d0 */
[----:B------:R-:W-:Y:S08]  /*60d0*/  HMMA.16816.F32.BF16 R124, R184, R8, R124 ;  /* 0x00000008b87c723c */ /* 0x000ff0000004187c */
[-C--:B------:R-:W-:Y:S08]  /*60e0*/  HMMA.16816.F32.BF16 R88, R188, R10.reuse, R88 ;  /* 0x0000000abc58723c */ /* 0x080ff00000041858 */
[----:B------:R-:W-:Y:S08]  /*60f0*/  HMMA.16816.F32.BF16 R8, R184, R10, R12 ;  /* 0x0000000ab808723c */ /* 0x000ff0000004180c */
[-C--:B-1----:R-:W-:Y:S08]  /*6100*/  HMMA.16816.F32.BF16 R208, R180, R64.reuse, R208 ;  /* 0x00000040b4d0723c */ /* 0x082ff000000418d0 */
[----:B------:R-:W-:Y:S08]  /*6110*/  HMMA.16816.F32.BF16 R124, R176, R64, R124 ;  /* 0x00000040b07c723c */ /* 0x000ff0000004187c */
[-C--:B------:R-:W-:Y:S01]  /*6120*/  HMMA.16816.F32.BF16 R12, R180, R66.reuse, R88 ;  /* 0x00000042b40c723c */ /* 0x080fe20000041858 */
[----:B------:R-:W-:Y:S07]  /*6130*/  LDSM.16.M88.4 R88, [R242+0x8000] ;  /* 0x00800000f258783b */ /* 0x000fee0000000200 */
[----:B------:R-:W-:Y:S01]  /*6140*/  HMMA.16816.F32.BF16 R64, R176, R66, R8 ;  /* 0x00000042b040723c */ /* 0x000fe20000041808 */
[----:B------:R-:W0:Y:S07]  /*6150*/  LDSM.16.M88.4 R8, [R228+0x8000] ;  /* 0x00800000e408783b */ /* 0x000e2e0000000200 */
[-C--:B0-----:R-:W-:Y:S08]  /*6160*/  HMMA.16816.F32.BF16 R208, R172, R8.reuse, R208 ;  /* 0x00000008acd0723c */ /* 0x081ff000000418d0 */
[----:B------:R-:W-:Y:S08]  /*6170*/  HMMA.16816.F32.BF16 R124, R168, R8, R124 ;  /* 0x00000008a87c723c */ /* 0x000ff0000004187c */
[-C--:B------:R-:W-:Y:S08]  /*6180*/  HMMA.16816.F32.BF16 R12, R172, R10.reuse, R12 ;  /* 0x0000000aac0c723c */ /* 0x080ff0000004180c */
        /* <DEDUP_REMOVED lines=18> */
[----:B------:R-:W-:Y:S01]  /*62b0*/  HMMA.16816.F32.BF16 R64, R32, R202, R64 ;  /* 0x000000ca2040723c */ /* 0x000fe20000041840 */
[----:B------:R-:W-:-:S02]  /*62c0*/  FSEL R208, R208, -INF , !P0 ;  /* 0xff800000d0d07808 */ /* 0x000fc40004000000 */
[----:B------:R-:W-:-:S03]  /*62d0*/  FSEL R210, R210, -INF , !P0 ;  /* 0xff800000d2d27808 */ /* 0x000fc60004000000 */
[----:B------:R-:W-:Y:S02]  /*62e0*/  FMUL R8, R208, c[0x0][0x190] ;  /* 0x00006400d0087a20 */ /* 0x000fe40000400000 */
[----:B------:R-:W-:Y:S02]  /*62f0*/  FSEL R124, R124, -INF , !P0 ;  /* 0xff8000007c7c7808 */ /* 0x000fe40004000000 */
[----:B------:R-:W-:Y:S02]  /*6300*/  FSEL R126, R126, -INF , !P0 ;  /* 0xff8000007e7e7808 */ /* 0x000fe40004000000 */
[----:B------:R-:W-:-:S04]  /*6310*/  ISETP.GE.AND P0, PT, R213, UR13, PT ;  /* 0x0000000dd5007c0c */ /* 0x000fc8000bf06270 */
[----:B------:R-:W-:Y:S02]  /*6320*/  FSEL R209, R209, -INF , !P0 ;  /* 0xff800000d1d17808 */ /* 0x000fe40004000000 */
[----:B------:R-:W-:Y:S02]  /*6330*/  FSEL R211, R211, -INF , !P0 ;  /* 0xff800000d3d37808 */ /* 0x000fe40004000000 */
[----:B------:R-:W-:Y:S01]  /*6340*/  FSEL R125, R125, -INF , !P0 ;  /* 0xff8000007d7d7808 */ /* 0x000fe20004000000 */
[----:B------:R-:W-:Y:S01]  /*6350*/  FMUL R9, R209, c[0x0][0x190] ;  /* 0x00006400d1097a20 */ /* 0x000fe20000400000 */
[----:B------:R-:W-:Y:S02]  /*6360*/  FSEL R127, R127, -INF , !P0 ;  /* 0xff8000007f7f7808 */ /* 0x000fe40004000000 */
[----:B------:R-:W-:Y:S02]  /*6370*/  ISETP.GE.AND P0, PT, R215, UR13, PT ;  /* 0x0000000dd7007c0c */ /* 0x000fe4000bf06270 */
[----:B------:R-:W-:Y:S01]  /*6380*/  FMNMX R8, R8, R9, !PT ;  /* 0x0000000908087209 */ /* 0x000fe20007800000 */
[----:B------:R-:W-:Y:S01]  /*6390*/  FMUL R89, R127, c[0x0][0x190] ;  /* 0x000064007f597a20 */ /* 0x000fe20000400000 */
[----:B------:R-:W-:-:S02]  /*63a0*/  FSEL R88, R12, -INF , !P0 ;  /* 0xff8000000c587808 */ /* 0x000fc40004000000 */
[----:B------:R-:W-:Y:S02]  /*63b0*/  FSEL R14, R14, -INF , !P0 ;  /* 0xff8000000e0e7808 */ /* 0x000fe40004000000 */
[----:B------:R-:W-:Y:S01]  /*63c0*/  FSEL R11, R64, -INF , !P0 ;  /* 0xff800000400b7808 */ /* 0x000fe20004000000 */
[----:B------:R-:W-:Y:S01]  /*63d0*/  FMUL R9, R88, c[0x0][0x190] ;  /* 0x0000640058097a20 */ /* 0x000fe20000400000 */
[----:B------:R-:W-:Y:S02]  /*63e0*/  FSEL R10, R66, -INF , !P0 ;  /* 0xff800000420a7808 */ /* 0x000fe40004000000 */
[----:B------:R-:W-:Y:S02]  /*63f0*/  ISETP.GE.AND P0, PT, R214, UR13, PT ;  /* 0x0000000dd6007c0c */ /* 0x000fe4000bf06270 */
[----:B------:R-:W-:Y:S02]  /*6400*/  FMNMX R8, R9, R8, !PT ;  /* 0x0000000809087209 */ /* 0x000fe40007800000 */
[----:B------:R-:W-:-:S02]  /*6410*/  FSEL R66, R13, -INF , !P0 ;  /* 0xff8000000d427808 */ /* 0x000fc40004000000 */
[----:B------:R-:W-:Y:S01]  /*6420*/  FSEL R13, R65, -INF , !P0 ;  /* 0xff800000410d7808 */ /* 0x000fe20004000000 */
[----:B------:R-:W-:Y:S01]  /*6430*/  FMUL R65, R211, c[0x0][0x190] ;  /* 0x00006400d3417a20 */ /* 0x000fe20000400000 */
[----:B------:R-:W-:Y:S01]  /*6440*/  FSEL R15, R15, -INF , !P0 ;  /* 0xff8000000f0f7808 */ /* 0x000fe20004000000 */
[----:B------:R-:W-:Y:S01]  /*6450*/  FMUL R9, R66, c[0x0][0x190] ;  /* 0x0000640042097a20 */ /* 0x000fe20000400000 */
[----:B------:R-:W-:-:S04]  /*6460*/  FSEL R12, R67, -INF , !P0 ;  /* 0xff800000430c7808 */ /* 0x000fc80004000000 */
[----:B------:R-:W-:-:S05]  /*6470*/  FMNMX R8, R9, R8, !PT ;  /* 0x0000000809087209 */ /* 0x000fca0007800000 */
[----:B------:R-:W0:Y:S02]  /*6480*/  SHFL.BFLY PT, R9, R8, 0x2, 0x1f ;  /* 0x0c401f0008097f89 */ /* 0x000e2400000e0000 */
[----:B0-----:R-:W-:-:S05]  /*6490*/  FMNMX R9, R8, R9, !PT ;  /* 0x0000000908097209 */ /* 0x001fca0007800000 */
[----:B------:R-:W0:Y:S02]  /*64a0*/  SHFL.BFLY PT, R8, R9, 0x1, 0x1f ;  /* 0x0c201f0009087f89 */ /* 0x000e2400000e0000 */
[----:B0-----:R-:W-:Y:S01]  /*64b0*/  FMNMX R8, R9, R8, !PT ;  /* 0x0000000809087209 */ /* 0x001fe20007800000 */
[----:B------:R-:W-:-:S03]  /*64c0*/  FMUL R9, R210, c[0x0][0x190] ;  /* 0x00006400d2097a20 */ /* 0x000fc60000400000 */
[----:B------:R-:W-:Y:S02]  /*64d0*/  FMNMX R230, R248, R8, !PT ;  /* 0x00000008f8e67209 */ /* 0x000fe40007800000 */
[----:B------:R-:W-:Y:S01]  /*64e0*/  FMNMX R9, R9, R65, !PT ;  /* 0x0000004109097209 */ /* 0x000fe20007800000 */
[----:B------:R-:W-:Y:S02]  /*64f0*/  FMUL R65, R14, c[0x0][0x190] ;  /* 0x000064000e417a20 */ /* 0x000fe40000400000 */
[--C-:B------:R-:W-:Y:S01]  /*6500*/  FFMA R208, R208, c[0x0][0x190], -R230.reuse ;  /* 0x00006400d0d07a23 */ /* 0x100fe200000008e6 */
[--C-:B------:R-:W-:Y:S01]  /*6510*/  FFMA R209, R209, c[0x0][0x190], -R230.reuse ;  /* 0x00006400d1d17a23 */ /* 0x100fe200000008e6 */
[--C-:B------:R-:W-:Y:S01]  /*6520*/  FFMA R88, R88, c[0x0][0x190], -R230.reuse ;  /* 0x0000640058587a23 */ /* 0x100fe200000008e6 */
[----:B------:R-:W-:Y:S01]  /*6530*/  FMNMX R9, R65, R9, !PT ;  /* 0x0000000941097209 */ /* 0x000fe20007800000 */
[----:B------:R-:W-:Y:S01]  /*6540*/  FMUL R65, R15, c[0x0][0x190] ;  /* 0x000064000f417a20 */ /* 0x000fe20000400000 */
[----:B------:R-:W-:Y:S01]  /*6550*/  FMUL R8, R208, 1.4426950216293334961 ;  /* 0x3fb8aa3bd0087820 */ /* 0x000fe20000400000 */
[----:B------:R-:W-:Y:S01]  /*6560*/  FMUL R64, R209, 1.4426950216293334961 ;  /* 0x3fb8aa3bd1407820 */ /* 0x000fe20000400000 */
[----:B------:R-:W-:Y:S01]  /*6570*/  FMUL R67, R88, 1.4426950216293334961 ;  /* 0x3fb8aa3b58437820 */ /* 0x000fe20000400000 */
[--C-:B------:R-:W-:Y:S01]  /*6580*/  FFMA R66, R66, c[0x0][0x190], -R230.reuse ;  /* 0x0000640042427a23 */ /* 0x100fe200000008e6 */
[----:B------:R-:W-:Y:S01]  /*6590*/  FMNMX R9, R65, R9, !PT ;  /* 0x0000000941097209 */ /* 0x000fe20007800000 */
[----:B------:R-:W-:Y:S01]  /*65a0*/  FMUL R88, R126, c[0x0][0x190] ;  /* 0x000064007e587a20 */ /* 0x000fe20000400000 */
[----:B------:R-:W-:Y:S01]  /*65b0*/  FSETP.GEU.AND P0, PT, R8, -126, PT ;  /* 0xc2fc00000800780b */ /* 0x000fe20003f0e000 */
[----:B------:R-:W-:Y:S01]  /*65c0*/  FMUL R66, R66, 1.4426950216293334961 ;  /* 0x3fb8aa3b42427820 */ /* 0x000fe20000400000 */
[----:B------:R-:W-:Y:S01]  /*65d0*/  FADD R248, R248, -R230 ;  /* 0x800000e6f8f87221 */ /* 0x000fe20000000000 */
[----:B------:R-:W0:Y:S01]  /*65e0*/  SHFL.BFLY PT, R65, R9, 0x2, 0x1f ;  /* 0x0c401f0009417f89 */ /* 0x000e2200000e0000 */
[----:B------:R-:W-:Y:S01]  /*65f0*/  FMNMX R88, R88, R89, !PT ;  /* 0x0000005958587209 */ /* 0x000fe20007800000 */
[----:B------:R-:W-:-:S02]  /*6600*/  FMUL R89, R10, c[0x0][0x190] ;  /* 0x000064000a597a20 */ /* 0x000fc40000400000 */
[----:B------:R-:W-:Y:S03]  /*6610*/  STL [R1+0x38], R230 ;  /* 0x000038e601007387 */ /* 0x000fe60000100800 */
[----:B------:R-:W-:Y:S01]  /*6620*/  FMNMX R88, R89, R88, !PT ;  /* 0x0000005859587209 */ /* 0x000fe20007800000 */
[----:B------:R-:W-:Y:S02]  /*6630*/  FMUL R89, R12, c[0x0][0x190] ;  /* 0x000064000c597a20 */ /* 0x000fe40000400000 */
[----:B------:R-:W-:-:S03]  /*6640*/  @!P0 FMUL R8, R8, 0.5 ;  /* 0x3f00000008088820 */ /* 0x000fc60000400000 */
[----:B------:R-:W-:-:S03]  /*6650*/  FMNMX R88, R89, R88, !PT ;  /* 0x0000005859587209 */ /* 0x000fc60007800000 */
[----:B------:R-:W1:Y:S02]  /*6660*/  MUFU.EX2 R8, R8 ;  /* 0x0000000800087308 */ /* 0x000e640000000800 */
[----:B------:R-:W2:Y:S01]  /*6670*/  SHFL.BFLY PT, R89, R88, 0x2, 0x1f ;  /* 0x0c401f0058597f89 */ /* 0x000ea200000e0000 */
[----:B0-----:R-:W-:-:S05]  /*6680*/  FMNMX R65, R9, R65, !PT ;  /* 0x0000004109417209 */ /* 0x001fca0007800000 */
[----:B------:R-:W0:Y:S01]  /*6690*/  SHFL.BFLY PT, R9, R65, 0x1, 0x1f ;  /* 0x0c201f0041097f89 */ /* 0x000e2200000e0000 */
[----:B-1----:R-:W-:Y:S01]  /*66a0*/  @!P0 FMUL R8, R8, R8 ;  /* 0x0000000808088220 */ /* 0x002fe20000400000 */
[----:B------:R-:W-:Y:S02]  /*66b0*/  FSETP.GEU.AND P0, PT, R64, -126, PT ;  /* 0xc2fc00004000780b */ /* 0x000fe40003f0e000 */
[----:B--2---:R-:W-:-:S11]  /*66c0*/  FMNMX R89, R88, R89, !PT ;  /* 0x0000005958597209 */ /* 0x004fd60007800000 */
[----:B------:R-:W-:Y:S01]  /*66d0*/  @!P0 FMUL R64, R64, 0.5 ;  /* 0x3f00000040408820 */ /* 0x000fe20000400000 */
[----:B------:R-:W1:Y:S05]  /*66e0*/  SHFL.BFLY PT, R88, R89, 0x1, 0x1f ;  /* 0x0c201f0059587f89 */ /* 0x000e6a00000e0000 */
[----:B------:R-:W2:Y:S01]  /*66f0*/  MUFU.EX2 R64, R64 ;  /* 0x0000004000407308 */ /* 0x000ea20000000800 */
[----:B0-----:R-:W-:-:S04]  /*6700*/  FMNMX R9, R65, R9, !PT ;  /* 0x0000000941097209 */ /* 0x001fc80007800000 */
[----:B------:R-:W-:-:S05]  /*6710*/  FMNMX R229, R249, R9, !PT ;  /* 0x00000009f9e57209 */ /* 0x000fca0007800000 */
[--C-:B------:R-:W-:Y:S01]  /*6720*/  FFMA R210, R210, c[0x0][0x190], -R229.reuse ;  /* 0x00006400d2d27a23 */ /* 0x100fe200000008e5 */
[--C-:B------:R-:W-:Y:S01]  /*6730*/  FFMA R211, R211, c[0x0][0x190], -R229.reuse ;  /* 0x00006400d3d37a23 */ /* 0x100fe200000008e5 */
[--C-:B------:R-:W-:Y:S01]  /*6740*/  FFMA R14, R14, c[0x0][0x190], -R229.reuse ;  /* 0x000064000e0e7a23 */ /* 0x100fe200000008e5 */
[--C-:B------:R-:W-:Y:S01]  /*6750*/  FFMA R15, R15, c[0x0][0x190], -R229.reuse ;  /* 0x000064000f0f7a23 */ /* 0x100fe200000008e5 */
[----:B------:R-:W-:Y:S01]  /*6760*/  FMUL R9, R210, 1.4426950216293334961 ;  /* 0x3fb8aa3bd2097820 */ /* 0x000fe20000400000 */
[----:B------:R-:W-:Y:S01]  /*6770*/  FMUL R65, R211, 1.4426950216293334961 ;  /* 0x3fb8aa3bd3417820 */ /* 0x000fe20000400000 */
[----:B--2---:R-:W-:Y:S01]  /*6780*/  @!P0 FMUL R64, R64, R64 ;  /* 0x0000004040408220 */ /* 0x004fe20000400000 */
[----:B------:R-:W-:Y:S01]  /*6790*/  FMUL R14, R14, 1.4426950216293334961 ;  /* 0x3fb8aa3b0e0e7820 */ /* 0x000fe20000400000 */
[----:B------:R-:W-:Y:S01]  /*67a0*/  FMUL R15, R15, 1.4426950216293334961 ;  /* 0x3fb8aa3b0f0f7820 */ /* 0x000fe20000400000 */
[----:B------:R-:W-:Y:S01]  /*67b0*/  FSETP.GEU.AND P0, PT, R9, -126, PT ;  /* 0xc2fc00000900780b */ /* 0x000fe20003f0e000 */
[----:B------:R-:W-:Y:S01]  /*67c0*/  FADD R249, R249, -R229 ;  /* 0x800000e5f9f97221 */ /* 0x000fe20000000000 */
[----:B-1----:R-:W-:Y:S01]  /*67d0*/  FMNMX R88, R89, R88, !PT ;  /* 0x0000005859587209 */ /* 0x002fe20007800000 */
[----:B------:R-:W-:Y:S03]  /*67e0*/  STL [R1+0x44], R229 ;  /* 0x000044e501007387 */ /* 0x000fe60000100800 */
[----:B------:R-:W-:Y:S01]  /*67f0*/  FMNMX R212, R251, R88, !PT ;  /* 0x00000058fbd47209 */ /* 0x000fe20007800000 */
[----:B------:R-:W-:-:S04]  /*6800*/  FADD R88, R8, R64 ;  /* 0x0000004008587221 */ /* 0x000fc80000000000 */
[--C-:B------:R-:W-:Y:S01]  /*6810*/  FFMA R126, R126, c[0x0][0x190], -R212.reuse ;  /* 0x000064007e7e7a23 */ /* 0x100fe200000008d4 */
[--C-:B------:R-:W-:Y:S01]  /*6820*/  FFMA R127, R127, c[0x0][0x190], -R212.reuse ;  /* 0x000064007f7f7a23 */ /* 0x100fe200000008d4 */
[----:B------:R-:W-:Y:S01]  /*6830*/  @!P0 FMUL R9, R9, 0.5 ;  /* 0x3f00000009098820 */ /* 0x000fe20000400000 */
[--C-:B------:R-:W-:Y:S01]  /*6840*/  FFMA R10, R10, c[0x0][0x190], -R212.reuse ;  /* 0x000064000a0a7a23 */ /* 0x100fe200000008d4 */
[----:B------:R-:W-:Y:S01]  /*6850*/  FMUL R126, R126, 1.4426950216293334961 ;  /* 0x3fb8aa3b7e7e7820 */ /* 0x000fe20000400000 */
[----:B------:R-:W-:Y:S01]  /*6860*/  FMUL R127, R127, 1.4426950216293334961 ;  /* 0x3fb8aa3b7f7f7820 */ /* 0x000fe20000400000 */
[--C-:B------:R-:W-:Y:S01]  /*6870*/  FFMA R12, R12, c[0x0][0x190], -R212.reuse ;  /* 0x000064000c0c7a23 */ /* 0x100fe200000008d4 */
[----:B------:R-:W-:Y:S01]  /*6880*/  FMUL R10, R10, 1.4426950216293334961 ;  /* 0x3fb8aa3b0a0a7820 */ /* 0x000fe20000400000 */
[----:B------:R-:W0:Y:S01]  /*6890*/  MUFU.EX2 R9, R9 ;  /* 0x0000000900097308 */ /* 0x000e220000000800 */
[----:B------:R-:W-:Y:S01]  /*68a0*/  FADD R251, R251, -R212 ;  /* 0x800000d4fbfb7221 */ /* 0x000fe20000000000 */
[----:B------:R-:W-:Y:S01]  /*68b0*/  FMUL R12, R12, 1.4426950216293334961 ;  /* 0x3fb8aa3b0c0c7820 */ /* 0x000fe20000400000 */
[----:B0-----:R-:W-:Y:S01]  /*68c0*/  @!P0 FMUL R9, R9, R9 ;  /* 0x0000000909098220 */ /* 0x001fe20000400000 */
[----:B------:R-:W-:-:S13]  /*68d0*/  FSETP.GEU.AND P0, PT, R65, -126, PT ;  /* 0xc2fc00004100780b */ /* 0x000fda0003f0e000 */
[----:B------:R-:W-:-:S06]  /*68e0*/  @!P0 FMUL R65, R65, 0.5 ;  /* 0x3f00000041418820 */ /* 0x000fcc0000400000 */
[----:B------:R-:W0:Y:S02]  /*68f0*/  MUFU.EX2 R65, R65 ;  /* 0x0000004100417308 */ /* 0x000e240000000800 */
[----:B0-----:R-:W-:Y:S01]  /*6900*/  @!P0 FMUL R65, R65, R65 ;  /* 0x0000004141418220 */ /* 0x001fe20000400000 */
[----:B------:R-:W-:-:S13]  /*6910*/  FSETP.GEU.AND P0, PT, R67, -126, PT ;  /* 0xc2fc00004300780b */ /* 0x000fda0003f0e000 */
[----:B------:R-:W-:-:S06]  /*6920*/  @!P0 FMUL R67, R67, 0.5 ;  /* 0x3f00000043438820 */ /* 0x000fcc0000400000 */
[----:B------:R-:W0:Y:S02]  /*6930*/  MUFU.EX2 R67, R67 ;  /* 0x0000004300437308 */ /* 0x000e240000000800 */
[----:B0-----:R-:W-:Y:S01]  /*6940*/  @!P0 FMUL R67, R67, R67 ;  /* 0x0000004343438220 */ /* 0x001fe20000400000 */
[----:B------:R-:W-:-:S03]  /*6950*/  FSETP.GEU.AND P0, PT, R66, -126, PT ;  /* 0xc2fc00004200780b */ /* 0x000fc60003f0e000 */
[----:B------:R-:W-:-:S10]  /*6960*/  FADD R88, R67, R88 ;  /* 0x0000005843587221 */ /* 0x000fd40000000000 */
[----:B------:R-:W-:-:S06]  /*6970*/  @!P0 FMUL R66, R66, 0.5 ;  /* 0x3f00000042428820 */ /* 0x000fcc0000400000 */
[----:B------:R-:W0:Y:S02]  /*6980*/  MUFU.EX2 R66, R66 ;  /* 0x0000004200427308 */ /* 0x000e240000000800 */
[----:B0-----:R-:W-:Y:S01]  /*6990*/  @!P0 FMUL R66, R66, R66 ;  /* 0x0000004242428220 */ /* 0x001fe20000400000 */
[----:B------:R-:W-:-:S13]  /*69a0*/  FSETP.GEU.AND P0, PT, R14, -126, PT ;  /* 0xc2fc00000e00780b */ /* 0x000fda0003f0e000 */
[----:B------:R-:W-:-:S04]  /*69b0*/  @!P0 FMUL R14, R14, 0.5 ;  /* 0x3f0000000e0e8820 */ /* 0x000fc80000400000 */
[----:B------:R0:W1:Y:S02]  /*69c0*/  MUFU.EX2 R243, R14 ;  /* 0x0000000e00f37308 */ /* 0x0000640000000800 */
[----:B0-----:R-:W-:Y:S01]  /*69d0*/  FMUL R14, R124, c[0x0][0x190] ;  /* 0x000064007c0e7a20 */ /* 0x001fe20000400000 */
[----:B-1----:R-:W-:Y:S01]  /*69e0*/  @!P0 FMUL R243, R243, R243 ;  /* 0x000000f3f3f38220 */ /* 0x002fe20000400000 */
[----:B------:R-:W-:-:S13]  /*69f0*/  FSETP.GEU.AND P0, PT, R15, -126, PT ;  /* 0xc2fc00000f00780b */ /* 0x000fda0003f0e000 */
[----:B------:R-:W-:-:S04]  /*6a00*/  @!P0 FMUL R15, R15, 0.5 ;  /* 0x3f0000000f0f8820 */ /* 0x000fc80000400000 */
[----:B------:R0:W1:Y:S02]  /*6a10*/  MUFU.EX2 R242, R15 ;  /* 0x0000000f00f27308 */ /* 0x0000640000000800 */
[----:B0-----:R-:W-:-:S05]  /*6a20*/  FMUL R15, R125, c[0x0][0x190] ;  /* 0x000064007d0f7a20 */ /* 0x001fca0000400000 */
[----:B------:R-:W-:Y:S01]  /*6a30*/  FMNMX R14, R14, R15, !PT ;  /* 0x0000000f0e0e7209 */ /* 0x000fe20007800000 */
[----:B------:R-:W-:Y:S01]  /*6a40*/  FMUL R15, R11, c[0x0][0x190] ;  /* 0x000064000b0f7a20 */ /* 0x000fe20000400000 */
[----:B-1----:R-:W-:-:S04]  /*6a50*/  @!P0 FMUL R242, R242, R242 ;  /* 0x000000f2f2f28220 */ /* 0x002fc80000400000 */
[----:B------:R-:W-:Y:S01]  /*6a60*/  FMNMX R14, R15, R14, !PT ;  /* 0x0000000e0f0e7209 */ /* 0x000fe20007800000 */
[----:B------:R-:W-:-:S05]  /*6a70*/  FMUL R15, R13, c[0x0][0x190] ;  /* 0x000064000d0f7a20 */ /* 0x000fca0000400000 */
[----:B------:R-:W-:-:S05]  /*6a80*/  FMNMX R14, R15, R14, !PT ;  /* 0x0000000e0f0e7209 */ /* 0x000fca0007800000 */
[----:B------:R-:W0:Y:S02]  /*6a90*/  SHFL.BFLY PT, R15, R14, 0x2, 0x1f ;  /* 0x0c401f000e0f7f89 */ /* 0x000e2400000e0000 */
[----:B0-----:R-:W-:-:S05]  /*6aa0*/  FMNMX R15, R14, R15, !PT ;  /* 0x0000000f0e0f7209 */ /* 0x001fca0007800000 */
[----:B------:R-:W0:Y:S02]  /*6ab0*/  SHFL.BFLY PT, R14, R15, 0x1, 0x1f ;  /* 0x0c201f000f0e7f89 */ /* 0x000e2400000e0000 */
[----:B0-----:R-:W-:-:S04]  /*6ac0*/  FMNMX R14, R15, R14, !PT ;  /* 0x0000000e0f0e7209 */ /* 0x001fc80007800000 */
[----:B------:R-:W-:-:S05]  /*6ad0*/  FMNMX R228, R250, R14, !PT ;  /* 0x0000000efae47209 */ /* 0x000fca0007800000 */
[--C-:B------:R-:W-:Y:S01]  /*6ae0*/  FFMA R124, R124, c[0x0][0x190], -R228.reuse ;  /* 0x000064007c7c7a23 */ /* 0x100fe200000008e4 */
[--C-:B------:R-:W-:Y:S01]  /*6af0*/  FFMA R125, R125, c[0x0][0x190], -R228.reuse ;  /* 0x000064007d7d7a23 */ /* 0x100fe200000008e4 */
[--C-:B------:R-:W-:Y:S01]  /*6b00*/  FFMA R11, R11, c[0x0][0x190], -R228.reuse ;  /* 0x000064000b0b7a23 */ /* 0x100fe200000008e4 */
[----:B------:R-:W-:Y:S01]  /*6b10*/  FFMA R13, R13, c[0x0][0x190], -R228 ;  /* 0x000064000d0d7a23 */ /* 0x000fe200000008e4 */
[----:B------:R-:W-:Y:S01]  /*6b20*/  FMUL R15, R124, 1.4426950216293334961 ;  /* 0x3fb8aa3b7c0f7820 */ /* 0x000fe20000400000 */
[----:B------:R-:W-:Y:S01]  /*6b30*/  FMUL R14, R125, 1.4426950216293334961 ;  /* 0x3fb8aa3b7d0e7820 */ /* 0x000fe20000400000 */
[----:B------:R-:W-:Y:S01]  /*6b40*/  FMUL R11, R11, 1.4426950216293334961 ;  /* 0x3fb8aa3b0b0b7820 */ /* 0x000fe20000400000 */
[----:B------:R-:W-:Y:S01]  /*6b50*/  FMUL R13, R13, 1.4426950216293334961 ;  /* 0x3fb8aa3b0d0d7820 */ /* 0x000fe20000400000 */
[----:B------:R-:W-:Y:S01]  /*6b60*/  FADD R124, R66, R88 ;  /* 0x00000058427c7221 */ /* 0x000fe20000000000 */
[----:B------:R-:W-:Y:S01]  /*6b70*/  FSETP.GEU.AND P0, PT, R15, -126, PT ;  /* 0xc2fc00000f00780b */ /* 0x000fe20003f0e000 */
[----:B------:R-:W-:Y:S01]  /*6b80*/  FADD R88, R9, R65 ;  /* 0x0000004109587221 */ /* 0x000fe20000000000 */
[----:B------:R-:W-:Y:S01]  /*6b90*/  FADD R250, R250, -R228 ;  /* 0x800000e4fafa7221 */ /* 0x000fe20000000000 */
[----:B------:R-:W-:Y:S02]  /*6ba0*/  STL [R1+0x48], R228 ;  /* 0x000048e401007387 */ /* 0x000fe40000100800 */
[----:B------:R-:W-:-:S02]  /*6bb0*/  FADD R88, R243, R88 ;  /* 0x00000058f3587221 */ /* 0x000fc40000000000 */
[----:B------:R-:W-:Y:S02]  /*6bc0*/  SHFL.BFLY PT, R90, R124, 0x2, 0x1f ;  /* 0x0c401f007c5a7f89 */ /* 0x000fe400000e0000 */
[----:B------:R-:W-:Y:S02]  /*6bd0*/  FADD R88, R242, R88 ;  /* 0x00000058f2587221 */ /* 0x000fe40000000000 */
[----:B------:R-:W-:Y:S02]  /*6be0*/  STL [R1+0x4c], R212 ;  /* 0x00004cd401007387 */ /* 0x000fe40000100800 */
[----:B------:R-:W-:Y:S02]  /*6bf0*/  @!P0 FMUL R15, R15, 0.5 ;  /* 0x3f0000000f0f8820 */ /* 0x000fe40000400000 */
[----:B------:R-:W0:Y:S04]  /*6c00*/  SHFL.BFLY PT, R91, R88, 0x2, 0x1f ;  /* 0x0c401f00585b7f89 */ /* 0x000e2800000e0000 */
[----:B------:R-:W1:Y:S02]  /*6c10*/  MUFU.EX2 R15, R15 ;  /* 0x0000000f000f7308 */ /* 0x000e640000000800 */
[----:B-1----:R-:W-:Y:S01]  /*6c20*/  @!P0 FMUL R15, R15, R15 ;  /* 0x0000000f0f0f8220 */ /* 0x002fe20000400000 */
[----:B------:R-:W-:-:S13]  /*6c30*/  FSETP.GEU.AND P0, PT, R14, -126, PT ;  /* 0xc2fc00000e00780b */ /* 0x000fda0003f0e000 */
[----:B------:R-:W-:-:S06]  /*6c40*/  @!P0 FMUL R14, R14, 0.5 ;  /* 0x3f0000000e0e8820 */ /* 0x000fcc0000400000 */
[----:B------:R-:W1:Y:S02]  /*6c50*/  MUFU.EX2 R14, R14 ;  /* 0x0000000e000e7308 */ /* 0x000e640000000800 */
[----:B-1----:R-:W-:Y:S01]  /*6c60*/  @!P0 FMUL R14, R14, R14 ;  /* 0x0000000e0e0e8220 */ /* 0x002fe20000400000 */
[----:B------:R-:W-:-:S03]  /*6c70*/  FSETP.GEU.AND P0, PT, R126, -126, PT ;  /* 0xc2fc00007e00780b */ /* 0x000fc60003f0e000 */
[----:B------:R-:W-:-:S10]  /*6c80*/  FADD R89, R15, R14 ;  /* 0x0000000e0f597221 */ /* 0x000fd40000000000 */
[----:B------:R-:W-:-:S04]  /*6c90*/  @!P0 FMUL R126, R126, 0.5 ;  /* 0x3f0000007e7e8820 */ /* 0x000fc80000400000 */
[----:B------:R-:W1:Y:S02]  /*6ca0*/  MUFU.EX2 R241, R126 ;  /* 0x0000007e00f17308 */ /* 0x000e640000000800 */
[----:B-1----:R-:W-:Y:S01]  /*6cb0*/  @!P0 FMUL R241, R241, R241 ;  /* 0x000000f1f1f18220 */ /* 0x002fe20000400000 */
[----:B------:R-:W-:-:S13]  /*6cc0*/  FSETP.GEU.AND P0, PT, R127, -126, PT ;  /* 0xc2fc00007f00780b */ /* 0x000fda0003f0e000 */
[----:B------:R-:W-:-:S04]  /*6cd0*/  @!P0 FMUL R127, R127, 0.5 ;  /* 0x3f0000007f7f8820 */ /* 0x000fc80000400000 */
[----:B------:R-:W1:Y:S02]  /*6ce0*/  MUFU.EX2 R240, R127 ;  /* 0x0000007f00f07308 */ /* 0x000e640000000800 */
[----:B-1----:R-:W-:Y:S01]  /*6cf0*/  @!P0 FMUL R240, R240, R240 ;  /* 0x000000f0f0f08220 */ /* 0x002fe20000400000 */
[----:B------:R-:W-:-:S13]  /*6d00*/  FSETP.GEU.AND P0, PT, R11, -126, PT ;  /* 0xc2fc00000b00780b */ /* 0x000fda0003f0e000 */
[----:B------:R-:W-:-:S04]  /*6d10*/  @!P0 FMUL R11, R11, 0.5 ;  /* 0x3f0000000b0b8820 */ /* 0x000fc80000400000 */
[----:B------:R1:W2:Y:S02]  /*6d20*/  MUFU.EX2 R245, R11 ;  /* 0x0000000b00f57308 */ /* 0x0002a40000000800 */
[----:B-1----:R-:W-:Y:S01]  /*6d30*/  FMUL R11, R250, 1.4426950216293334961 ;  /* 0x3fb8aa3bfa0b7820 */ /* 0x002fe20000400000 */
[----:B0-----:R-:W-:Y:S01]  /*6d40*/  FADD R250, R88, R91 ;  /* 0x0000005b58fa7221 */ /* 0x001fe20000000000 */
[----:B------:R-:W-:Y:S01]  /*6d50*/  FADD R88, R241, R240 ;  /* 0x000000f0f1587221 */ /* 0x000fe20000000000 */
[----:B--2---:R-:W-:Y:S01]  /*6d60*/  @!P0 FMUL R245, R245, R245 ;  /* 0x000000f5f5f58220 */ /* 0x004fe20000400000 */
[----:B------:R-:W-:-:S03]  /*6d70*/  FSETP.GEU.AND P0, PT, R13, -126, PT ;  /* 0xc2fc00000d00780b */ /* 0x000fc60003f0e000 */
[----:B------:R-:W-:-:S10]  /*6d80*/  FADD R89, R245, R89 ;  /* 0x00000059f5597221 */ /* 0x000fd40000000000 */
[----:B------:R-:W-:-:S04]  /*6d90*/  @!P0 FMUL R13, R13, 0.5 ;  /* 0x3f0000000d0d8820 */ /* 0x000fc80000400000 */
[----:B------:R0:W1:Y:S02]  /*6da0*/  MUFU.EX2 R244, R13 ;  /* 0x0000000d00f47308 */ /* 0x0000640000000800 */
[----:B0-----:R-:W-:Y:S01]  /*6db0*/  FMUL R13, R248, 1.4426950216293334961 ;  /* 0x3fb8aa3bf80d7820 */ /* 0x001fe20000400000 */
[----:B-1----:R-:W-:Y:S01]  /*6dc0*/  @!P0 FMUL R244, R244, R244 ;  /* 0x000000f4f4f48220 */ /* 0x002fe20000400000 */
[----:B------:R-:W-:-:S03]  /*6dd0*/  FSETP.GEU.AND P0, PT, R10, -126, PT ;  /* 0xc2fc00000a00780b */ /* 0x000fc60003f0e000 */
[----:B------:R-:W-:-:S10]  /*6de0*/  FADD R89, R244, R89 ;  /* 0x00000059f4597221 */ /* 0x000fd40000000000 */
[----:B------:R-:W-:-:S04]  /*6df0*/  @!P0 FMUL R10, R10, 0.5 ;  /* 0x3f0000000a0a8820 */ /* 0x000fc80000400000 */
[----:B------:R0:W1:Y:S02]  /*6e00*/  MUFU.EX2 R247, R10 ;  /* 0x0000000a00f77308 */ /* 0x0000640000000800 */
[----:B0-----:R-:W-:Y:S01]  /*6e10*/  FMUL R10, R251, 1.4426950216293334961 ;  /* 0x3fb8aa3bfb0a7820 */ /* 0x001fe20000400000 */
[----:B------:R-:W-:Y:S02]  /*6e20*/  FADD R251, R124, R90 ;  /* 0x0000005a7cfb7221 */ /* 0x000fe40000000000 */
[----:B------:R-:W0:Y:S01]  /*6e30*/  SHFL.BFLY PT, R90, R89, 0x2, 0x1f ;  /* 0x0c401f00595a7f89 */ /* 0x000e2200000e0000 */
[----:B-1----:R-:W-:Y:S01]  /*6e40*/  @!P0 FMUL R247, R247, R247 ;  /* 0x000000f7f7f78220 */ /* 0x002fe20000400000 */
[----:B------:R-:W-:Y:S02]  /*6e50*/  FSETP.GEU.AND P0, PT, R12, -126, PT ;  /* 0xc2fc00000c00780b */ /* 0x000fe40003f0e000 */
[----:B------:R-:W-:Y:S01]  /*6e60*/  STL [R1+0xc], R251 ;  /* 0x00000cfb01007387 */ /* 0x000fe20000100800 */
[----:B------:R-:W-:-:S03]  /*6e70*/  FADD R88, R247, R88 ;  /* 0x00000058f7587221 */ /* 0x000fc60000000000 */
[----:B------:R-:W-:Y:S07]  /*6e80*/  STL [R1+0x5c], R250 ;  /* 0x00005cfa01007387 */ /* 0x000fee0000100800 */
[----:B------:R-:W-:-:S04]  /*6e90*/  @!P0 FMUL R12, R12, 0.5 ;  /* 0x3f0000000c0c8820 */ /* 0x000fc80000400000 */
[----:B------:R1:W2:Y:S02]  /*6ea0*/  MUFU.EX2 R246, R12 ;  /* 0x0000000c00f67308 */ /* 0x0002a40000000800 */
[----:B-1----:R-:W-:Y:S01]  /*6eb0*/  FMUL R12, R249, 1.4426950216293334961 ;  /* 0x3fb8aa3bf90c7820 */ /* 0x002fe20000400000 */
[----:B0-----:R-:W-:-:S05]  /*6ec0*/  FADD R249, R89, R90 ;  /* 0x0000005a59f97221 */ /* 0x001fca0000000000 */
[----:B------:R-:W-:Y:S01]  /*6ed0*/  STL [R1+0x60], R249 ;  /* 0x000060f901007387 */ /* 0x000fe20000100800 */
[----:B--2---:R-:W-:Y:S01]  /*6ee0*/  @!P0 FMUL R246, R246, R246 ;  /* 0x000000f6f6f68220 */ /* 0x004fe20000400000 */
[----:B------:R-:W-:-:S03]  /*6ef0*/  FSETP.GEU.AND P0, PT, R13, -126, PT ;  /* 0xc2fc00000d00780b */ /* 0x000fc60003f0e000 */
[----:B------:R-:W-:-:S05]  /*6f00*/  FADD R88, R246, R88 ;  /* 0x00000058f6587221 */ /* 0x000fca0000000000 */
[----:B------:R-:W0:Y:S05]  /*6f10*/  SHFL.BFLY PT, R89, R88, 0x2, 0x1f ;  /* 0x0c401f0058597f89 */ /* 0x000e2a00000e0000 */
[----:B------:R-:W-:-:S06]  /*6f20*/  @!P0 FMUL R13, R13, 0.5 ;  /* 0x3f0000000d0d8820 */ /* 0x000fcc0000400000 */
[----:B------:R-:W1:Y:S01]  /*6f30*/  MUFU.EX2 R13, R13 ;  /* 0x0000000d000d7308 */ /* 0x000e620000000800 */
[----:B0-----:R-:W-:Y:S01]  /*6f40*/  FADD R248, R88, R89 ;  /* 0x0000005958f87221 */ /* 0x001fe20000000000 */
[----:B-1----:R-:W-:Y:S01]  /*6f50*/  @!P0 FMUL R13, R13, R13 ;  /* 0x0000000d0d0d8220 */ /* 0x002fe20000400000 */
[----:B------:R-:W-:-:S03]  /*6f60*/  FSETP.GEU.AND P0, PT, R12, -126, PT ;  /* 0xc2fc00000c00780b */ /* 0x000fc60003f0e000 */
[----:B------:R-:W-:Y:S01]  /*6f70*/  STL [R1+0x64], R248 ;  /* 0x000064f801007387 */ /* 0x000fe20000100800 */
[-C--:B------:R-:W-:Y:S01]  /*6f80*/  FMUL R88, R16, R13.reuse ;  /* 0x0000000d10587220 */ /* 0x080fe20000400000 */
[-C--:B------:R-:W-:Y:S02]  /*6f90*/  FMUL R89, R17, R13.reuse ;  /* 0x0000000d11597220 */ /* 0x080fe40000400000 */
[----:B------:R-:W0:Y:S01]  /*6fa0*/  SHFL.BFLY PT, R16, R251, 0x1, 0x1f ;  /* 0x0c201f00fb107f89 */ /* 0x000e2200000e0000 */
[-C--:B------:R-:W-:Y:S01]  /*6fb0*/  FMUL R124, R24, R13.reuse ;  /* 0x0000000d187c7220 */ /* 0x080fe20000400000 */
[-C--:B------:R-:W-:Y:S01]  /*6fc0*/  FMUL R125, R25, R13.reuse ;  /* 0x0000000d197d7220 */ /* 0x080fe20000400000 */
[-C--:B------:R-:W-:Y:S01]  /*6fd0*/  FMUL R228, R20, R13.reuse ;  /* 0x0000000d14e47220 */ /* 0x080fe20000400000 */
[----:B------:R-:W-:Y:S01]  /*6fe0*/  SHFL.BFLY PT, R17, R249, 0x1, 0x1f ;  /* 0x0c201f00f9117f89 */ /* 0x000fe200000e0000 */
[-C--:B------:R-:W-:Y:S01]  /*6ff0*/  FMUL R229, R21, R13.reuse ;  /* 0x0000000d15e57220 */ /* 0x080fe20000400000 */
[-C--:B------:R-:W-:Y:S01]  /*7000*/  FMUL R24, R52, R13.reuse ;  /* 0x0000000d34187220 */ /* 0x080fe20000400000 */
[-C--:B------:R-:W-:Y:S01]  /*7010*/  FMUL R25, R53, R13.reuse ;  /* 0x0000000d35197220 */ /* 0x080fe20000400000 */
[----:B------:R-:W-:Y:S01]  /*7020*/  @!P0 FMUL R12, R12, 0.5 ;  /* 0x3f0000000c0c8820 */ /* 0x000fe20000400000 */
[-C--:B------:R-:W-:Y:S01]  /*7030*/  FMUL R56, R56, R13.reuse ;  /* 0x0000000d38387220 */ /* 0x080fe20000400000 */
[-C--:B------:R-:W-:Y:S01]  /*7040*/  FMUL R57, R57, R13.reuse ;  /* 0x0000000d39397220 */ /* 0x080fe20000400000 */
[-C--:B------:R-:W-:Y:S01]  /*7050*/  FMUL R92, R92, R13.reuse ;  /* 0x0000000d5c5c7220 */ /* 0x080fe20000400000 */
[-C--:B------:R-:W-:Y:S01]  /*7060*/  FMUL R93, R93, R13.reuse ;  /* 0x0000000d5d5d7220 */ /* 0x080fe20000400000 */
[-C--:B------:R-:W-:Y:S01]  /*7070*/  FMUL R136, R136, R13.reuse ;  /* 0x0000000d88887220 */ /* 0x080fe20000400000 */
[----:B------:R-:W1:Y:S01]  /*7080*/  MUFU.EX2 R12, R12 ;  /* 0x0000000c000c7308 */ /* 0x000e620000000800 */
[-C--:B------:R-:W-:Y:S01]  /*7090*/  FMUL R137, R137, R13.reuse ;  /* 0x0000000d89897220 */ /* 0x080fe20000400000 */
        /* <DEDUP_REMOVED lines=8> */
[----:B0-----:R-:W-:Y:S01]  /*7120*/  STL [R1+0x18], R16 ;  /* 0x0000181001007387 */ /* 0x001fe20000100800 */
[-C--:B------:R-:W-:Y:S01]  /*7130*/  FMUL R112, R112, R13.reuse ;  /* 0x0000000d70707220 */ /* 0x080fe20000400000 */
[-C--:B------:R-:W-:Y:S01]  /*7140*/  FMUL R113, R113, R13.reuse ;  /* 0x0000000d71717220 */ /* 0x080fe20000400000 */
[-C--:B------:R-:W-:Y:S01]  /*7150*/  FMUL R108, R108, R13.reuse ;  /* 0x0000000d6c6c7220 */ /* 0x080fe20000400000 */
[----:B------:R-:W-:Y:S01]  /*7160*/  SHFL.BFLY PT, R16, R248, 0x1, 0x1f ;  /* 0x0c201f00f8107f89 */ /* 0x000fe200000e0000 */
[-C--:B------:R-:W-:Y:S01]  /*7170*/  FMUL R109, R109, R13.reuse ;  /* 0x0000000d6d6d7220 */ /* 0x080fe20000400000 */
[----:B-1----:R-:W-:Y:S01]  /*7180*/  @!P0 FMUL R12, R12, R12 ;  /* 0x0000000c0c0c8220 */ /* 0x002fe20000400000 */
[----:B------:R-:W-:Y:S01]  /*7190*/  FSETP.GEU.AND P0, PT, R11, -126, PT ;  /* 0xc2fc00000b00780b */ /* 0x000fe20003f0e000 */
[-C--:B------:R-:W-:Y:S01]  /*71a0*/  FMUL R104, R104, R13.reuse ;  /* 0x0000000d68687220 */ /* 0x080fe20000400000 */
[-C--:B------:R-:W-:Y:S01]  /*71b0*/  FMUL R105, R105, R13.reuse ;  /* 0x0000000d69697220 */ /* 0x080fe20000400000 */
[-C--:B------:R-:W-:Y:S01]  /*71c0*/  FMUL R90, R18, R12.reuse ;  /* 0x0000000c125a7220 */ /* 0x080fe20000400000 */
[-C--:B------:R-:W-:Y:S01]  /*71d0*/  FMUL R126, R26, R12.reuse ;  /* 0x0000000c1a7e7220 */ /* 0x080fe20000400000 */
[----:B------:R-:W0:Y:S01]  /*71e0*/  SHFL.BFLY PT, R18, R250, 0x1, 0x1f ;  /* 0x0c201f00fa127f89 */ /* 0x000e2200000e0000 */
[-C--:B------:R-:W-:Y:S01]  /*71f0*/  FMUL R127, R27, R12.reuse ;  /* 0x0000000c1b7f7220 */ /* 0x080fe20000400000 */
[-C--:B------:R-:W-:Y:S01]  /*7200*/  FMUL R230, R22, R12.reuse ;  /* 0x0000000c16e67220 */ /* 0x080fe20000400000 */
[-C--:B------:R-:W-:Y:S01]  /*7210*/  FMUL R231, R23, R12.reuse ;  /* 0x0000000c17e77220 */ /* 0x080fe20000400000 */
[-C--:B------:R-:W-:Y:S01]  /*7220*/  FMUL R26, R54, R12.reuse ;  /* 0x0000000c361a7220 */ /* 0x080fe20000400000 */
[-C--:B------:R-:W-:Y:S01]  /*7230*/  FMUL R27, R55, R12.reuse ;  /* 0x0000000c371b7220 */ /* 0x080fe20000400000 */
[-C--:B------:R-:W-:Y:S01]  /*7240*/  FMUL R100, R100, R13.reuse ;  /* 0x0000000d64647220 */ /* 0x080fe20000400000 */
[-C--:B------:R-:W-:Y:S01]  /*7250*/  FMUL R101, R101, R13.reuse ;  /* 0x0000000d65657220 */ /* 0x080fe20000400000 */
[----:B------:R-:W-:Y:S01]  /*7260*/  @!P0 FMUL R11, R11, 0.5 ;  /* 0x3f0000000b0b8820 */ /* 0x000fe20000400000 */
[-C--:B------:R-:W-:Y:S01]  /*7270*/  FMUL R96, R96, R13.reuse ;  /* 0x0000000d60607220 */ /* 0x080fe20000400000 */
[----:B------:R-:W-:Y:S01]  /*7280*/  FMUL R97, R97, R13 ;  /* 0x0000000d61617220 */ /* 0x000fe20000400000 */
        /* <DEDUP_REMOVED lines=13> */
[----:B0-----:R0:W-:Y:S01]  /*7360*/  STL [R1+0x68], R18 ;  /* 0x0000681201007387 */ /* 0x0011e20000100800 */
[-C--:B------:R-:W-:Y:S01]  /*7370*/  FMUL R123, R123, R12.reuse ;  /* 0x0000000c7b7b7220 */ /* 0x080fe20000400000 */
[-C--:B------:R-:W-:Y:S01]  /*7380*/  FMUL R118, R118, R12.reuse ;  /* 0x0000000c76767220 */ /* 0x080fe20000400000 */
[-C--:B------:R-:W-:Y:S01]  /*7390*/  FMUL R119, R119, R12.reuse ;  /* 0x0000000c77777220 */ /* 0x080fe20000400000 */
[----:B------:R0:W-:Y:S01]  /*73a0*/  STL [R1+0x7c], R17 ;  /* 0x00007c1101007387 */ /* 0x0001e20000100800 */
[-C--:B------:R-:W-:Y:S01]  /*73b0*/  FMUL R114, R114, R12.reuse ;  /* 0x0000000c72727220 */ /* 0x080fe20000400000 */
[----:B-1----:R-:W-:Y:S01]  /*73c0*/  @!P0 FMUL R11, R11, R11 ;  /* 0x0000000b0b0b8220 */ /* 0x002fe20000400000 */
[----:B------:R-:W-:Y:S01]  /*73d0*/  FSETP.GEU.AND P0, PT, R10, -126, PT ;  /* 0xc2fc00000a00780b */ /* 0x000fe20003f0e000 */
[----:B------:R0:W-:Y:S01]  /*73e0*/  STL [R1+0x84], R16 ;  /* 0x0000841001007387 */ /* 0x0001e20000100800 */
        /* <DEDUP_REMOVED lines=8> */
[----:B------:R-:W-:Y:S01]  /*7470*/  FMUL R99, R99, R12 ;  /* 0x0000000c63637220 */ /* 0x000fe20000400000 */
        /* <DEDUP_REMOVED lines=24> */
[----:B-1----:R-:W-:Y:S01]  /*7600*/  @!P0 FMUL R10, R10, R10 ;  /* 0x0000000a0a0a8220 */ /* 0x002fe20000400000 */
[----:B------:R-:W-:Y:S01]  /*7610*/  PLOP3.LUT P0, PT, PT, PT, UP0, 0x40, 0x0 ;  /* 0x000000000000781c */ /* 0x000fe20003f0e808 */
        /* <DEDUP_REMOVED lines=42> */
[----:B------:R-:W-:Y:S01]  /*78c0*/  MOV R248, 0x2 ;  /* 0x0000000200f87802 */ /* 0x000fe20000000f00 */
[----:B------:R-:W-:Y:S05]  /*78d0*/  @P0 BRA `(.L_x_7) ;  /* 0x0000083000000947 */ /* 0x000fea0003800000 */
[----:B0-----:R-:W-:Y:S01]  /*78e0*/  IADD3 R18, R252, 0x10, RZ ;  /* 0x00000010fc127810 */ /* 0x001fe20007ffe0ff */
[----:B------:R-:W-:Y:S01]  /*78f0*/  IMAD.WIDE R16, R216, R248, c[0x0][0x180] ;  /* 0x00006000d8107625 */ /* 0x000fe200078e02f8 */
[----:B------:R-:W-:Y:S01]  /*7900*/  PRMT R221, RZ, 0x7610, R221 ;  /* 0x00007610ffdd7816 */ /* 0x000fe200000000dd */
[----:B------:R-:W0:Y:S01]  /*7910*/  S2R R249, SR_TID.X ;  /* 0x0000000000f97919 */ /* 0x000e220000002100 */
[----:B------:R-:W-:-:S02]  /*7920*/  ISETP.GE.AND P0, PT, R18, UR13, PT ;  /* 0x0000000d12007c0c */ /* 0x000fc4000bf06270 */
[----:B------:R-:W-:-:S11]  /*7930*/  PRMT R72, RZ, 0x7610, R72 ;  /* 0x00007610ff487816 */ /* 0x000fd60000000048 */
[----:B------:R1:W2:Y:S02]  /*7940*/  @!P0 LDG.E.U16 R221, [R16.64] ;  /* 0x0000001010dd8981 */ /* 0x0002a4000c1e1500 */
[----:B-1----:R-:W-:-:S04]  /*7950*/  IMAD.WIDE R16, R218, R248, c[0x0][0x180] ;  /* 0x00006000da107625 */ /* 0x002fc800078e02f8 */
[----:B0-----:R-:W-:Y:S01]  /*7960*/  IMAD.SHL.U32 R249, R249, 0x8, RZ ;  /* 0x00000008f9f97824 */ /* 0x001fe200078e00ff */
[----:B------:R0:W3:Y:S01]  /*7970*/  @!P0 LDG.E.U16 R72, [R16.64] ;  /* 0x0000001010488981 */ /* 0x0000e2000c1e1500 */
[----:B------:R-:W-:-:S03]  /*7980*/  IADD3 R18, R252, 0x12, RZ ;  /* 0x00000012fc127810 */ /* 0x000fc60007ffe0ff */
[----:B------:R-:W-:-:S04]  /*7990*/  LOP3.LUT R249, R249, 0x8, RZ, 0xc0, !PT ;  /* 0x00000008f9f97812 */ /* 0x000fc800078ec0ff */
[----:B------:R-:W-:-:S04]  /*79a0*/  LOP3.LUT R250, R249, 0x2, RZ, 0xfc, !PT ;  /* 0x00000002f9fa7812 */ /* 0x000fc800078efcff */
[----:B0-----:R-:W-:Y:S02]  /*79b0*/  IADD3 R16, R250, R7, RZ ;  /* 0x00000007fa107210 */ /* 0x001fe40007ffe0ff */
[----:B------:R-:W-:-:S03]  /*79c0*/  PRMT R217, RZ, 0x7610, R217 ;  /* 0x00007610ffd97816 */ /* 0x000fc600000000d9 */
[----:B------:R-:W-:Y:S01]  /*79d0*/  IMAD.WIDE R16, R16, R248, c[0x0][0x180] ;  /* 0x0000600010107625 */ /* 0x000fe200078e02f8 */
[----:B------:R-:W-:Y:S02]  /*79e0*/  PRMT R73, RZ, 0x7610, R73 ;  /* 0x00007610ff497816 */ /* 0x000fe40000000049 */
[----:B--2---:R-:W-:Y:S02]  /*79f0*/  SEL R221, R221, RZ, !P0 ;  /* 0x000000ffdddd7207 */ /* 0x004fe40004000000 */
[----:B---3--:R-:W-:Y:S02]  /*7a00*/  SEL R72, R72, RZ, !P0 ;  /* 0x000000ff48487207 */ /* 0x008fe40004000000 */
[----:B------:R-:W-:-:S13]  /*7a10*/  ISETP.GE.AND P0, PT, R18, UR13, PT ;  /* 0x0000000d12007c0c */ /* 0x000fda000bf06270 */
[----:B------:R0:W2:Y:S02]  /*7a20*/  @!P0 LDG.E.U16 R217, [R16.64] ;  /* 0x0000001010d98981 */ /* 0x0000a4000c1e1500 */
[----:B0-----:R-:W-:-:S05]  /*7a30*/  IADD3 R16, R250, R6, RZ ;  /* 0x00000006fa107210 */ /* 0x001fca0007ffe0ff */
[----:B------:R-:W-:-:S05]  /*7a40*/  IMAD.WIDE R16, R16, R248, c[0x0][0x180] ;  /* 0x0000600010107625 */ /* 0x000fca00078e02f8 */
[----:B------:R0:W3:Y:S04]  /*7a50*/  @!P0 LDG.E.U16 R73, [R16.64] ;  /* 0x0000001010498981 */ /* 0x0000e8000c1e1500 */
[----:B------:R-:W1:Y:S01]  /*7a60*/  S2R R249, SR_TID.X ;  /* 0x0000000000f97919 */ /* 0x000e620000002100 */
[----:B------:R-:W-:Y:S02]  /*7a70*/  IADD3 R18, R252, 0x13, RZ ;  /* 0x00000013fc127810 */ /* 0x000fe40007ffe0ff */
[----:B------:R-:W-:Y:S01]  /*7a80*/  PRMT R19, RZ, 0x7610, R19 ;  /* 0x00007610ff137816 */ /* 0x000fe20000000013 */
[----:B-1----:R-:W-:-:S05]  /*7a90*/  IMAD.SHL.U32 R249, R249, 0x8, RZ ;  /* 0x00000008f9f97824 */ /* 0x002fca00078e00ff */
[----:B------:R-:W-:-:S04]  /*7aa0*/  LOP3.LUT R249, R249, 0x8, RZ, 0xc0, !PT ;  /* 0x00000008f9f97812 */ /* 0x000fc800078ec0ff */
[----:B------:R-:W-:-:S05]  /*7ab0*/  LOP3.LUT R250, R249, 0x3, RZ, 0xfc, !PT ;  /* 0x00000003f9fa7812 */ /* 0x000fca00078efcff */
[----:B0-----:R-:W-:-:S04]  /*7ac0*/  IMAD.IADD R16, R250, 0x1, R7 ;  /* 0x00000001fa107824 */ /* 0x001fc800078e0207 */
[----:B------:R-:W-:Y:S01]  /*7ad0*/  IMAD.WIDE R16, R16, R248, c[0x0][0x180] ;  /* 0x0000600010107625 */ /* 0x000fe200078e02f8 */
[----:B--2---:R-:W-:Y:S02]  /*7ae0*/  SEL R217, R217, RZ, !P0 ;  /* 0x000000ffd9d97207 */ /* 0x004fe40004000000 */
[----:B---3--:R-:W-:Y:S02]  /*7af0*/  SEL R73, R73, RZ, !P0 ;  /* 0x000000ff49497207 */ /* 0x008fe40004000000 */
[----:B------:R-:W-:Y:S02]  /*7b00*/  ISETP.GE.AND P0, PT, R18, UR13, PT ;  /* 0x0000000d12007c0c */ /* 0x000fe4000bf06270 */
[----:B------:R-:W-:-:S11]  /*7b10*/  PRMT R18, RZ, 0x7610, R18 ;  /* 0x00007610ff127816 */ /* 0x000fd60000000012 */
[----:B------:R0:W2:Y:S02]  /*7b20*/  @!P0 LDG.E.U16 R19, [R16.64] ;  /* 0x0000001010138981 */ /* 0x0000a4000c1e1500 */
[----:B0-----:R-:W-:-:S04]  /*7b30*/  IMAD.IADD R16, R250, 0x1, R6 ;  /* 0x00000001fa107824 */ /* 0x001fc800078e0206 */
[----:B------:R-:W-:-:S05]  /*7b40*/  IMAD.WIDE R16, R16, R248, c[0x0][0x180] ;  /* 0x0000600010107625 */ /* 0x000fca00078e02f8 */
[----:B------:R0:W3:Y:S04]  /*7b50*/  @!P0 LDG.E.U16 R18, [R16.64] ;  /* 0x0000001010128981 */ /* 0x0000e8000c1e1500 */
[----:B------:R-:W1:Y:S01]  /*7b60*/  S2R R249, SR_TID.X ;  /* 0x0000000000f97919 */ /* 0x000e620000002100 */
[----:B------:R-:W-:Y:S02]  /*7b70*/  IADD3 R74, R252, 0x14, RZ ;  /* 0x00000014fc4a7810 */ /* 0x000fe40007ffe0ff */
[----:B------:R-:W-:Y:S02]  /*7b80*/  PRMT R218, RZ, 0x7610, R218 ;  /* 0x00007610ffda7816 */ /* 0x000fe400000000da */
[----:B-1----:R-:W-:-:S04]  /*7b90*/  SHF.L.U32 R249, R249, 0x3, RZ ;  /* 0x00000003f9f97819 */ /* 0x002fc800000006ff */
[----:B------:R-:W-:-:S04]  /*7ba0*/  LOP3.LUT R249, R249, 0x8, RZ, 0xc0, !PT ;  /* 0x00000008f9f97812 */ /* 0x000fc800078ec0ff */
[----:B------:R-:W-:-:S04]  /*7bb0*/  LOP3.LUT R250, R249, 0x4, RZ, 0xfc, !PT ;  /* 0x00000004f9fa7812 */ /* 0x000fc800078efcff */
[----:B0-----:R-:W-:-:S05]  /*7bc0*/  IADD3 R16, R250, R7, RZ ;  /* 0x00000007fa107210 */ /* 0x001fca0007ffe0ff */
[----:B------:R-:W-:Y:S01]  /*7bd0*/  IMAD.WIDE R16, R16, R248, c[0x0][0x180] ;  /* 0x0000600010107625 */ /* 0x000fe200078e02f8 */
[----:B--2---:R-:W-:Y:S02]  /*7be0*/  SEL R19, R19, RZ, !P0 ;  /* 0x000000ff13137207 */ /* 0x004fe40004000000 */
[----:B---3--:R-:W-:Y:S02]  /*7bf0*/  SEL R18, R18, RZ, !P0 ;  /* 0x000000ff12127207 */ /* 0x008fe40004000000 */
[----:B------:R-:W-:Y:S02]  /*7c00*/  ISETP.GE.AND P0, PT, R74, UR13, PT ;  /* 0x0000000d4a007c0c */ /* 0x000fe4000bf06270 */
[----:B------:R-:W-:-:S11]  /*7c10*/  PRMT R74, RZ, 0x7610, R74 ;  /* 0x00007610ff4a7816 */ /* 0x000fd6000000004a */
        /* <DEDUP_REMOVED lines=52> */
[----:B------:R-:W1:Y:S02]  /*7f60*/  S2R R249, SR_TID.X ;  /* 0x0000000000f97919 */ /* 0x000e640000002100 */
[----:B-1----:R-:W-:-:S04]  /*7f70*/  SHF.L.U32 R249, R249, 0x3, RZ ;  /* 0x00000003f9f97819 */ /* 0x002fc800000006ff */
[----:B------:R-:W-:-:S04]  /*7f80*/  LOP3.LUT R249, R249, 0x8, RZ, 0xc0, !PT ;  /* 0x00000008f9f97812 */ /* 0x000fc800078ec0ff */
[----:B------:R-:W-:-:S04]  /*7f90*/  LOP3.LUT R249, R249, 0x7, RZ, 0xfc, !PT ;  /* 0x00000007f9f97812 */ /* 0x000fc800078efcff */
[----:B0-----:R-:W-:Y:S02]  /*7fa0*/  IADD3 R16, R249, R6, RZ ;  /* 0x00000006f9107210 */ /* 0x001fe40007ffe0ff */
[----:B------:R-:W-:Y:S02]  /*7fb0*/  IADD3 R6, R252, 0x17, RZ ;  /* 0x00000017fc067810 */ /* 0x000fe40007ffe0ff */
[----:B------:R-:W-:Y:S01]  /*7fc0*/  PRMT R224, RZ, 0x7610, R224 ;  /* 0x00007610ffe07816 */ /* 0x000fe200000000e0 */
        /* <DEDUP_REMOVED lines=14> */
[----:B------:R-:W-:-:S02]  /*80b0*/  PRMT R216, R221, 0x5410, R222 ;  /* 0x00005410ddd87816 */ /* 0x000fc400000000de */
[----:B--2---:R-:W-:-:S04]  /*80c0*/  SEL R7, R224, RZ, !P0 ;  /* 0x000000ffe0077207 */ /* 0x004fc80004000000 */
[----:B------:R-:W-:Y:S02]  /*80d0*/  PRMT R75, R220, 0x5410, R7 ;  /* 0x00005410dc4b7816 */ /* 0x000fe40000000007 */
[----:B---3--:R-:W-:-:S04]  /*80e0*/  SEL R6, R16, RZ, !P0 ;  /* 0x000000ff10067207 */ /* 0x008fc80004000000 */
[----:B------:R-:W-:Y:S01]  /*80f0*/  PRMT R219, R219, 0x5410, R6 ;  /* 0x00005410dbdb7816 */ /* 0x000fe20000000006 */
[----:B------:R-:W-:Y:S05]  /*8100*/  BRA `(.L_x_8) ;  /* 0x0000004000007947 */ /* 0x000fea0003800000 */
.L_x_7:
[----:B0-----:R-:W-:-:S04]  /*8110*/  IMAD.WIDE R216, R216, R248, c[0x0][0x180] ;  /* 0x00006000d8d87625 */ /* 0x001fc800078e02f8 */
[----:B------:R-:W-:Y:S02]  /*8120*/  IMAD.WIDE R72, R218, R248, c[0x0][0x180] ;  /* 0x00006000da487625 */ /* 0x000fe400078e02f8 */
[----:B------:R-:W5:Y:S04]  /*8130*/  LDG.E.128 R216, [R216.64] ;  /* 0x00000010d8d87981 */ /* 0x000f68000c1e1d00 */
[----:B------:R-:W5:Y:S02]  /*8140*/  LDG.E.128 R72, [R72.64] ;  /* 0x0000001048487981 */ /* 0x000f64000c1e1d00 */
.L_x_8:
[----:B------:R-:W2:Y:S04]  /*8150*/  LDL.LU R222, [R1+0x1c] ;  /* 0x00001c0001de7983 */ /* 0x000ea80000300800 */
[----:B------:R-:W2:Y:S04]  /*8160*/  LDL.LU R221, [R1+0x4] ;  /* 0x0000040001dd7983 */ /* 0x000ea80000300800 */
[----:B------:R-:W3:Y:S04]  /*8170*/  LDL.LU R220, [R1+0x20] ;  /* 0x0000200001dc7983 */ /* 0x000ee80000300800 */
[----:B------:R-:W3:Y:S04]  /*8180*/  LDL.LU R19, [R1+0x8] ;  /* 0x0000080001137983 */ /* 0x000ee80000300800 */
[----:B------:R-:W4:Y:S04]  /*8190*/  LDL.LU R18, [R1+0x24] ;  /* 0x0000240001127983 */ /* 0x000f280000300800 */
[----:B------:R-:W4:Y:S04]  /*81a0*/  LDL.LU R17, [R1+0x10] ;  /* 0x0000100001117983 */ /* 0x000f280000300800 */
[----:B------:R-:W4:Y:S04]  /*81b0*/  LDL.LU R16, [R1+0x28] ;  /* 0x0000280001107983 */ /* 0x000f280000300800 */
[----:B------:R-:W4:Y:S04]  /*81c0*/  LDL.LU R7, [R1+0x14] ;  /* 0x0000140001077983 */ /* 0x000f280000300800 */
[----:B------:R-:W4:Y:S04]  /*81d0*/  LDL R6, [R1+0x80] ;  /* 0x0000800001067983 */ /* 0x000f280000100800 */
[----:B------:R-:W-:Y:S01]  /*81e0*/  BAR.SYNC.DEFER_BLOCKING 0x0 ;  /* 0x0000000000007b1d */ /* 0x000fe20000010000 */
[----:B------:R-:W-:-:S02]  /*81f0*/  F2FP.BF16.F32.PACK_AB R66, R66, R67 ;  /* 0x000000434242723e */ /* 0x000fc400000010ff */
[----:B------:R-:W-:Y:S02]  /*8200*/  F2FP.BF16.F32.PACK_AB R64, R64, R8 ;  /* 0x000000084040723e */ /* 0x000fe400000010ff */
[----:B------:R-:W-:Y:S02]  /*8210*/  F2FP.BF16.F32.PACK_AB R65, R65, R9 ;  /* 0x000000094141723e */ /* 0x000fe400000010ff */
[----:B------:R-:W-:Y:S01]  /*8220*/  F2FP.BF16.F32.PACK_AB R67, R242, R243 ;  /* 0x000000f3f243723e */ /* 0x000fe200000010ff */
[----:B--2---:R-:W-:-:S05]  /*8230*/  FADD R221, R221, R222 ;  /* 0x000000dedddd7221 */ /* 0x004fca0000000000 */
[----:B------:R-:W-:Y:S01]  /*8240*/  STL [R1+0x78], R221 ;  /* 0x000078dd01007387 */ /* 0x000fe20000100800 */
[----:B---3--:R-:W-:-:S05]  /*8250*/  FADD R19, R19, R220 ;  /* 0x000000dc13137221 */ /* 0x008fca0000000000 */
[----:B------:R-:W-:Y:S01]  /*8260*/  STL [R1+0x8], R19 ;  /* 0x0000081301007387 */ /* 0x000fe20000100800 */
[----:B----4-:R-:W-:-:S05]  /*8270*/  FADD R17, R17, R18 ;  /* 0x0000001211117221 */ /* 0x010fca0000000000 */
[----:B------:R0:W-:Y:S01]  /*8280*/  STL [R1+0x4], R17 ;  /* 0x0000041101007387 */ /* 0x0001e20000100800 */
[----:B------:R-:W-:-:S03]  /*8290*/  FADD R7, R7, R16 ;  /* 0x0000001007077221 */ /* 0x000fc60000000000 */
[----:B-----5:R-:W-:Y:S04]  /*82a0*/  STS.128 [R6+0x8000], R216 ;  /* 0x008000d806007388 */ /* 0x020fe80000000c00 */
[----:B0-----:R-:W0:Y:S04]  /*82b0*/  S2R R17, SR_TID.X ;  /* 0x0000000000117919 */ /* 0x001e280000002100 */
[----:B------:R0:W-:Y:S04]  /*82c0*/  STS.128 [R6+0x8800], R72 ;  /* 0x0088004806007388 */ /* 0x0001e80000000c00 */
[----:B------:R1:W-:Y:S01]  /*82d0*/  STL [R1+0x10], R7 ;  /* 0x0000100701007387 */ /* 0x0003e20000100800 */
[----:B------:R-:W-:-:S03]  /*82e0*/  F2FP.BF16.F32.PACK_AB R16, R14, R15 ;  /* 0x0000000f0e10723e */ /* 0x000fc600000010ff */
[----:B------:R-:W2:Y:S04]  /*82f0*/  LDL R15, [R1+0xa0] ;  /* 0x0000a000010f7983 */ /* 0x000ea80000100800 */
[----:B------:R-:W3:Y:S04]  /*8300*/  LDL R14, [R1+0x98] ;  /* 0x00009800010e7983 */ /* 0x000ee80000100800 */
[----:B------:R-:W4:Y:S01]  /*8310*/  LDL R9, [R1+0x94] ;  /* 0x0000940001097983 */ /* 0x000f220000100800 */
[----:B0-----:R-:W-:Y:S02]  /*8320*/  LOP3.LUT R6, R17, 0x1f, RZ, 0xc0, !PT ;  /* 0x0000001f11067812 */ /* 0x001fe400078ec0ff */
[----:B-1----:R-:W-:-:S02]  /*8330*/  SHF.R.U32.HI R7, RZ, 0x3, R17 ;  /* 0x00000003ff077819 */ /* 0x002fc40000011611 */
[----:B------:R-:W-:Y:S02]  /*8340*/  SHF.R.U32.HI R19, RZ, 0x2, R17 ;  /* 0x00000002ff137819 */ /* 0x000fe40000011611 */
[----:B------:R-:W-:Y:S02]  /*8350*/  SHF.R.U32.HI R6, RZ, 0x4, R6 ;  /* 0x00000004ff067819 */ /* 0x000fe40000011606 */
[----:B------:R-:W-:Y:S02]  /*8360*/  LOP3.LUT R18, R17, 0x7, RZ, 0xc0, !PT ;  /* 0x0000000711127812 */ /* 0x000fe400078ec0ff */
[----:B------:R-:W-:Y:S02]  /*8370*/  SGXT.U32 R7, R7, 0x1 ;  /* 0x000000010707781a */ /* 0x000fe40000000000 */
[----:B------:R-:W-:Y:S01]  /*8380*/  SGXT.U32 R19, R19, 0x1 ;  /* 0x000000011313781a */ /* 0x000fe20000000000 */
[----:B------:R-:W-:-:S03]  /*8390*/  IMAD R6, R6, 0x8, R18 ;  /* 0x0000000806067824 */ /* 0x000fc600078e0212 */
[----:B------:R-:W-:Y:S02]  /*83a0*/  LOP3.LUT R7, R7, R19, RZ, 0x3c, !PT ;  /* 0x0000001307077212 */ /* 0x000fe400078e3cff */
[----:B------:R-:W-:Y:S02]  /*83b0*/  SHF.L.U32 R6, R6, 0x5, RZ ;  /* 0x0000000506067819 */ /* 0x000fe400000006ff */
[----:B------:R-:W-:-:S04]  /*83c0*/  SHF.L.U32 R7, R7, 0x4, RZ ;  /* 0x0000000407077819 */ /* 0x000fc800000006ff */
[----:B------:R-:W-:Y:S01]  /*83d0*/  LOP3.LUT R6, R6, R7, RZ, 0xfc, !PT ;  /* 0x0000000706067212 */ /* 0x000fe200078efcff */
[----:B------:R-:W-:Y:S06]  /*83e0*/  BAR.SYNC.DEFER_BLOCKING 0x0 ;  /* 0x0000000000007b1d */ /* 0x000fec0000010000 */
[----:B------:R-:W0:Y:S04]  /*83f0*/  LDSM.16.M88.4 R224, [R6+0x8000] ;  /* 0x0080000006e0783b */ /* 0x000e280000000200 */
[----:B------:R-:W1:Y:S04]  /*8400*/  LDSM.16.M88.4 R220, [R6+0x8200] ;  /* 0x0082000006dc783b */ /* 0x000e680000000200 */
[----:B------:R-:W1:Y:S04]  /*8410*/  LDSM.16.M88.4 R216, [R6+0x8400] ;  /* 0x0084000006d8783b */ /* 0x000e680000000200 */
[----:B------:R-:W1:Y:S01]  /*8420*/  LDSM.16.M88.4 R72, [R6+0x8600] ;  /* 0x008600000648783b */ /* 0x000e620000000200 */
[----:B------:R-:W-:-:S02]  /*8430*/  F2FP.BF16.F32.PACK_AB R17, R240, R241 ;  /* 0x000000f1f011723e */ /* 0x000fc400000010ff */
[----:B------:R-:W-:Y:S02]  /*8440*/  F2FP.BF16.F32.PACK_AB R18, R244, R245 ;  /* 0x000000f5f412723e */ /* 0x000fe400000010ff */
[----:B------:R-:W-:Y:S02]  /*8450*/  F2FP.BF16.F32.PACK_AB R19, R246, R247 ;  /* 0x000000f7f613723e */ /* 0x000fe400000010ff */
[----:B------:R-:W-:-:S05]  /*8460*/  MOV R7, UR9 ;  /* 0x0000000900077c02 */ /* 0x000fca0008000f00 */
[-C--:B0-----:R-:W-:Y:S08]  /*8470*/  HMMA.16816.F32.BF16 R248, R16, R224.reuse, R200 ;  /* 0x000000e010f8723c */ /* 0x081ff000000418c8 */
[C---:B------:R-:W-:Y:S08]  /*8480*/  HMMA.16816.F32.BF16 R228, R64.reuse, R224, R228 ;  /* 0x000000e040e4723c */ /* 0x040ff000000418e4 */
[-C--:B------:R-:W-:Y:S08]  /*8490*/  HMMA.16816.F32.BF16 R200, R64, R226.reuse, R56 ;  /* 0x000000e240c8723c */ /* 0x080ff00000041838 */
[C---:B------:R-:W-:Y:S08]  /*84a0*/  HMMA.16816.F32.BF16 R244, R16.reuse, R226, R204 ;  /* 0x000000e210f4723c */ /* 0x040ff000000418cc */
[----:B-1----:R-:W-:Y:S08]  /*84b0*/  HMMA.16816.F32.BF16 R240, R16, R220, R208 ;  /* 0x000000dc10f0723c */ /* 0x002ff000000418d0 */
[-C--:B------:R-:W-:Y:S08]  /*84c0*/  HMMA.16816.F32.BF16 R56, R64, R216.reuse, R124 ;  /* 0x000000d84038723c */ /* 0x080ff0000004187c */
[----:B------:R-:W-:Y:S08]  /*84d0*/  HMMA.16816.F32.BF16 R232, R16, R216, R84 ;  /* 0x000000d810e8723c */ /* 0x000ff00000041854 */
[-C--:B------:R-:W-:Y:S08]  /*84e0*/  HMMA.16816.F32.BF16 R136, R64, R218.reuse, R136 ;  /* 0x000000da4088723c */ /* 0x080ff00000041888 */
[----:B------:R-:W-:Y:S01]  /*84f0*/  HMMA.16816.F32.BF16 R224, R16, R218, R80 ;  /* 0x000000da10e0723c */ /* 0x000fe20000041850 */
[----:B------:R-:W-:Y:S07]  /*8500*/  LDSM.16.M88.4 R80, [R6+0x8800] ;  /* 0x008800000650783b */ /* 0x000fee0000000200 */
[-C--:B------:R-:W-:Y:S08]  /*8510*/  HMMA.16816.F32.BF16 R132, R64, R72.reuse, R132 ;  /* 0x000000484084723c */ /* 0x080ff00000041884 */
[----:B------:R-:W-:Y:S01]  /*8520*/  HMMA.16816.F32.BF16 R216, R16, R72, R76 ;  /* 0x0000004810d8723c */ /* 0x000fe2000004184c */
[----:B------:R-:W0:Y:S07]  /*8530*/  LDSM.16.M88.4 R76, [R6+0x8a00] ;  /* 0x008a0000064c783b */ /* 0x000e2e0000000200 */
[-C--:B------:R-:W-:Y:S08]  /*8540*/  HMMA.16816.F32.BF16 R128, R64, R74.reuse, R128 ;  /* 0x0000004a4080723c */ /* 0x080ff00000041880 */
[----:B------:R-:W-:Y:S01]  /*8550*/  HMMA.16816.F32.BF16 R208, R16, R74, R68 ;  /* 0x0000004a10d0723c */ /* 0x000fe20000041844 */
[----:B------:R-:W1:Y:S04]  /*8560*/  LDSM.16.M88.4 R72, [R6+0x8c00] ;  /* 0x008c00000648783b */ /* 0x000e680000000200 */
[----:B------:R0:W1:Y:S02]  /*8570*/  LDSM.16.M88.4 R68, [R6+0x8e00] ;  /* 0x008e00000644783b */ /* 0x0000640000000200 */
[----:B0-----:R-:W-:Y:S01]  /*8580*/  IMAD.U32 R6, RZ, RZ, UR8 ;  /* 0x00000008ff067e24 */ /* 0x001fe2000f8e00ff */
[----:B------:R-:W-:Y:S01]  /*8590*/  HMMA.16816.F32.BF16 R204, R64, R220, R88 ;  /* 0x000000dc40cc723c */ /* 0x000fe20000041858 */
[----:B------:R-:W2:Y:S04]  /*85a0*/  LDL R221, [R1+0x9c] ;  /* 0x00009c0001dd7983 */ /* 0x000ea80000100800 */
[----:B------:R-:W2:Y:S04]  /*85b0*/  LDG.E R6, [R6.64+0x8] ;  /* 0x0000081006067981 */ /* 0x000ea8000c1e1900 */
[----:B------:R-:W3:Y:S04]  /*85c0*/  LDL R220, [R1+0x3c] ;  /* 0x00003c0001dc7983 */ /* 0x000ee80000100800 */
[----:B------:R-:W0:Y:S01]  /*85d0*/  S2R R8, SR_TID.X ;  /* 0x0000000000087919 */ /* 0x000e220000002100 */
[----:B------:R-:W-:Y:S08]  /*85e0*/  HMMA.16816.F32.BF16 R236, R16, R222, R212 ;  /* 0x000000de10ec723c */ /* 0x000ff000000418d4 */
[-C--:B------:R-:W-:Y:S08]  /*85f0*/  HMMA.16816.F32.BF16 R116, R64, R76.reuse, R116 ;  /* 0x0000004c4074723c */ /* 0x080ff00000041874 */
[----:B------:R-:W-:Y:S01]  /*8600*/  HMMA.16816.F32.BF16 R60, R16, R76, R60 ;  /* 0x0000004c103c723c */ /* 0x000fe2000004183c */
[----:B0-----:R-:W-:-:S07]  /*8610*/  IMAD.SHL.U32 R8, R8, 0x8, RZ ;  /* 0x0000000808087824 */ /* 0x001fce00078e00ff */
[----:B------:R-:W-:Y:S01]  /*8620*/  HMMA.16816.F32.BF16 R212, R16, R80, R20 ;  /* 0x0000005010d4723c */ /* 0x000fe20000041814 */
[----:B------:R-:W-:-:S07]  /*8630*/  UIADD3 UR5, UR4, 0x30, URZ ;  /* 0x0000003004057890 */ /* 0x000fce000fffe03f */
[C---:B------:R-:W-:Y:S08]  /*8640*/  HMMA.16816.F32.BF16 R52, R16.reuse, R82, R52 ;  /* 0x000000521034723c */ /* 0x040ff00000041834 */
[C---:B------:R-:W-:Y:S08]  /*8650*/  HMMA.16816.F32.BF16 R48, R16.reuse, R78, R48 ;  /* 0x0000004e1030723c */ /* 0x040ff00000041830 */
[C---:B-1----:R-:W-:Y:S08]  /*8660*/  HMMA.16816.F32.BF16 R44, R16.reuse, R72, R44 ;  /* 0x00000048102c723c */ /* 0x042ff0000004182c */
[C---:B------:R-:W-:Y:S08]  /*8670*/  HMMA.16816.F32.BF16 R40, R16.reuse, R74, R40 ;  /* 0x0000004a1028723c */ /* 0x040ff00000041828 */
[C---:B------:R-:W-:Y:S08]  /*8680*/  HMMA.16816.F32.BF16 R36, R16.reuse, R68, R36 ;  /* 0x000000441024723c */ /* 0x040ff00000041824 */
[----:B------:R-:W-:Y:S01]  /*8690*/  HMMA.16816.F32.BF16 R28, R16, R70, R28 ;  /* 0x00000046101c723c */ /* 0x000fe2000004181c */
[----:B------:R-:W-:-:S06]  /*86a0*/  UISETP.GT.AND UP0, UPT, UR5, UR13, UPT ;  /* 0x0000000d0500728c */ /* 0x000fcc000bf04270 */
[----:B------:R-:W-:Y:S01]  /*86b0*/  PLOP3.LUT P0, PT, PT, PT, UP0, 0x40, 0x0 ;  /* 0x000000000000781c */ /* 0x000fe20003f0e808 */
[C---:B------:R-:W-:Y:S08]  /*86c0*/  HMMA.16816.F32.BF16 R88, R64.reuse, R222, R92 ;  /* 0x000000de4058723c */ /* 0x040ff0000004185c */
[C---:B------:R-:W-:Y:S08]  /*86d0*/  HMMA.16816.F32.BF16 R24, R64.reuse, R80, R24 ;  /* 0x000000504018723c */ /* 0x040ff00000041818 */
[C---:B------:R-:W-:Y:S08]  /*86e0*/  HMMA.16816.F32.BF16 R120, R64.reuse, R82, R120 ;  /* 0x000000524078723c */ /* 0x040ff00000041878 */
[C---:B------:R-:W-:Y:S08]  /*86f0*/  HMMA.16816.F32.BF16 R112, R64.reuse, R78, R112 ;  /* 0x0000004e4070723c */ /* 0x040ff00000041870 */
[C---:B------:R-:W-:Y:S08]  /*8700*/  HMMA.16816.F32.BF16 R108, R64.reuse, R72, R108 ;  /* 0x00000048406c723c */ /* 0x040ff0000004186c */
[C---:B------:R-:W-:Y:S08]  /*8710*/  HMMA.16816.F32.BF16 R104, R64.reuse, R74, R104 ;  /* 0x0000004a4068723c */ /* 0x040ff00000041868 */
[C---:B------:R-:W-:Y:S08]  /*8720*/  HMMA.16816.F32.BF16 R100, R64.reuse, R68, R100 ;  /* 0x000000444064723c */ /* 0x040ff00000041864 */
[----:B------:R-:W-:Y:S01]  /*8730*/  HMMA.16816.F32.BF16 R96, R64, R70, R96 ;  /* 0x000000464060723c */ /* 0x000fe20000041860 */
[----:B--2---:R-:W-:-:S02]  /*8740*/  IMAD R76, R6, c[0x0][0x1e4], R15 ;  /* 0x00007900064c7a24 */ /* 0x004fc400078e020f */
[----:B------:R-:W-:Y:S01]  /*8750*/  IMAD R16, R6, c[0x0][0x1e4], R221 ;  /* 0x0000790006107a24 */ /* 0x000fe200078e02dd */
[----:B------:R-:W-:Y:S01]  /*8760*/  LOP3.LUT R221, R8, 0x8, RZ, 0xc0, !PT ;  /* 0x0000000808dd7812 */ /* 0x000fe200078ec0ff */
[C---:B---3--:R-:W-:Y:S02]  /*8770*/  IMAD R15, R6.reuse, c[0x0][0x1f0], R14 ;  /* 0x00007c00060f7a24 */ /* 0x048fe400078e020e */
[----:B----4-:R-:W-:-:S03]  /*8780*/  IMAD R14, R6, c[0x0][0x1f0], R9 ;  /* 0x00007c00060e7a24 */ /* 0x010fc600078e0209 */
[C---:B------:R-:W-:Y:S01]  /*8790*/  IADD3 R17, R221.reuse, R15, RZ ;  /* 0x0000000fdd117210 */ /* 0x040fe20007ffe0ff */
[----:B------:R-:W-:-:S04]  /*87a0*/  IMAD.IADD R7, R221, 0x1, R14 ;  /* 0x00000001dd077824 */ /* 0x000fc800078e020e */
[----:B------:R0:W-:Y:S04]  /*87b0*/  STL [R1+0x50], R17 ;  /* 0x0000501101007387 */ /* 0x0001e80000100800 */
[----:B------:R0:W-:Y:S01]  /*87c0*/  STL [R1+0x54], R7 ;  /* 0x0000540701007387 */ /* 0x0001e20000100800 */
[C---:B------:R-:W-:Y:S02]  /*87d0*/  IADD3 R6, R220.reuse, 0x20, RZ ;  /* 0x00000020dc067810 */ /* 0x040fe40007ffe0ff */
[C---:B------:R-:W-:Y:S02]  /*87e0*/  IADD3 R9, R220.reuse, 0x21, RZ ;  /* 0x00000021dc097810 */ /* 0x040fe40007ffe0ff */
[C---:B------:R-:W-:Y:S02]  /*87f0*/  IADD3 R8, R220.reuse, 0x28, RZ ;  /* 0x00000028dc087810 */ /* 0x040fe40007ffe0ff */
[----:B------:R-:W-:-:S02]  /*8800*/  IADD3 R80, R220, 0x29, RZ ;  /* 0x00000029dc507810 */ /* 0x000fc40007ffe0ff */
[----:B------:R-:W-:Y:S01]  /*8810*/  MOV R221, 0x2 ;  /* 0x0000000200dd7802 */ /* 0x000fe20000000f00 */
[----:B------:R-:W-:Y:S05]  /*8820*/  @P0 BRA `(.L_x_9) ;  /* 0x0000016000000947 */ /* 0x000fea0003800000 */
[----:B0-----:R-:W2:Y:S01]  /*8830*/  LDL R220, [R1+0x58] ;  /* 0x0000580001dc7983 */ /* 0x001ea20000100800 */
        /* <DEDUP_REMOVED lines=21> */
.L_x_9:
[----:B0-----:R-:W-:-:S04]  /*8990*/  IMAD.WIDE R72, R16, R221, c[0x0][0x178] ;  /* 0x00005e0010487625 */ /* 0x001fc800078e02dd */
[----:B------:R-:W-:Y:S02]  /*89a0*/  IMAD.WIDE R76, R76, R221, c[0x0][0x178] ;  /* 0x00005e004c4c7625 */ /* 0x000fe400078e02dd */
[----:B------:R-:W5:Y:S04]  /*89b0*/  LDG.E.128 R72, [R72.64] ;  /* 0x0000001048487981 */ /* 0x000f68000c1e1d00 */
[----:B------:R-:W5:Y:S02]  /*89c0*/  LDG.E.128 R76, [R76.64] ;  /* 0x000000104c4c7981 */ /* 0x000f64000c1e1d00 */
.L_x_10:
[----:B------:R-:W2:Y:S04]  /*89d0*/  LDL.LU R18, [R1+0x10] ;  /* 0x0000100001127983 */ /* 0x000ea80000300800 */
[----:B------:R-:W3:Y:S04]  /*89e0*/  LDL.LU R7, [R1+0x8] ;  /* 0x0000080001077983 */ /* 0x000ee80000300800 */
[----:B------:R-:W4:Y:S04]  /*89f0*/  LDL.LU R17, [R1+0x4] ;  /* 0x0000040001117983 */ /* 0x000f280000300800 */
[----:B------:R-:W2:Y:S04]  /*8a00*/  LDL R16, [R1+0x74] ;  /* 0x0000740001107983 */ /* 0x000ea80000100800 */
[----:B------:R-:W-:Y:S06]  /*8a10*/  BAR.SYNC.DEFER_BLOCKING 0x0 ;  /* 0x0000000000007b1d */ /* 0x000fec0000010000 */
[----:B------:R-:W0:Y:S01]  /*8a20*/  S2R R22, SR_TID.X ;  /* 0x0000000000167919 */ /* 0x000e220000002100 */
[----:B---3--:R-:W-:-:S03]  /*8a30*/  IMAD.MOV.U32 R66, RZ, RZ, R7 ;  /* 0x000000ffff427224 */ /* 0x008fc600078e0007 */
[----:B------:R-:W3:Y:S01]  /*8a40*/  LDL.LU R7, [R1+0xe8] ;  /* 0x0000e80001077983 */ /* 0x000ee20000300800 */
[----:B----4-:R-:W-:-:S03]  /*8a50*/  MOV R65, R17 ;  /* 0x0000001100417202 */ /* 0x010fc60000000f00 */
[----:B------:R-:W4:Y:S01]  /*8a60*/  LDL.LU R64, [R1+0xe4] ;  /* 0x0000e40001407983 */ /* 0x000f220000300800 */
[C---:B0-----:R-:W-:Y:S01]  /*8a70*/  LOP3.LUT R19, R22.reuse, 0x1f, RZ, 0xc0, !PT ;  /* 0x0000001f16137812 */ /* 0x041fe200078ec0ff */
[----:B--2---:R-:W-:Y:S01]  /*8a80*/  IMAD.MOV.U32 R81, RZ, RZ, R18 ;  /* 0x000000ffff517224 */ /* 0x004fe200078e0012 */
[----:B------:R-:W-:Y:S01]  /*8a90*/  SHF.R.U32.HI R20, RZ, 0x3, R22 ;  /* 0x00000003ff147819 */ /* 0x000fe20000011616 */
[----:B-----5:R-:W-:Y:S01]  /*8aa0*/  STS.128 [R16+0x8000], R72 ;  /* 0x0080004810007388 */ /* 0x020fe20000000c00 */
[----:B------:R-:W-:Y:S02]  /*8ab0*/  SHF.R.U32.HI R19, RZ, 0x4, R19 ;  /* 0x00000004ff137819 */ /* 0x000fe40000011613 */
[----:B------:R-:W-:Y:S01]  /*8ac0*/  LOP3.LUT R21, R22, 0x7, RZ, 0xc0, !PT ;  /* 0x0000000716157812 */ /* 0x000fe200078ec0ff */
[----:B------:R0:W-:Y:S01]  /*8ad0*/  STS.128 [R16+0x8800], R76 ;  /* 0x0088004c10007388 */ /* 0x0001e20000000c00 */
[----:B------:R-:W-:Y:S02]  /*8ae0*/  SGXT.U32 R20, R20, 0x1 ;  /* 0x000000011414781a */ /* 0x000fe40000000000 */
[----:B------:R-:W-:Y:S01]  /*8af0*/  ISETP.GE.AND P0, PT, R6, UR13, PT ;  /* 0x0000000d06007c0c */ /* 0x000fe2000bf06270 */
[C---:B------:R-:W-:Y:S01]  /*8b00*/  IMAD R17, R19.reuse, 0x8, R21 ;  /* 0x0000000813117824 */ /* 0x040fe200078e0215 */
[----:B------:R-:W-:Y:S01]  /*8b10*/  LEA R19, R19, R21, 0x3 ;  /* 0x0000001513137211 */ /* 0x000fe200078e18ff */
[----:B------:R-:W1:Y:S04]  /*8b20*/  S2R R83, SR_TID.X ;  /* 0x0000000000537919 */ /* 0x000e680000002100 */
[----:B------:R-:W-:Y:S01]  /*8b30*/  BAR.SYNC.DEFER_BLOCKING 0x0 ;  /* 0x0000000000007b1d */ /* 0x000fe20000010000 */
[----:B------:R-:W-:Y:S01]  /*8b40*/  IMAD.SHL.U32 R19, R19, 0x100, RZ ;  /* 0x0000010013137824 */ /* 0x000fe200078e00ff */
[----:B------:R-:W-:-:S02]  /*8b50*/  SHF.L.U32 R17, R17, 0x8, RZ ;  /* 0x0000000811117819 */ /* 0x000fc400000006ff */
[----:B------:R-:W-:Y:S02]  /*8b60*/  ISETP.GE.AND P1, PT, R9, UR13, PT ;  /* 0x0000000d09007c0c */ /* 0x000fe4000bf26270 */
[C---:B0-----:R-:W-:Y:S02]  /*8b70*/  LOP3.LUT R16, R20.reuse, 0x2, RZ, 0xfc, !PT ;  /* 0x0000000214107812 */ /* 0x041fe400078efcff */
[--C-:B------:R-:W-:Y:S02]  /*8b80*/  LOP3.LUT R20, R20, 0x7, R22.reuse, 0x78, !PT ;  /* 0x0000000714147812 */ /* 0x100fe400078e7816 */
[----:B------:R-:W-:Y:S02]  /*8b90*/  LOP3.LUT R16, R16, 0x7, R22, 0x78, !PT ;  /* 0x0000000710107812 */ /* 0x000fe400078e7816 */
[----:B------:R-:W-:Y:S01]  /*8ba0*/  ISETP.GE.AND P2, PT, R8, UR13, PT ;  /* 0x0000000d08007c0c */ /* 0x000fe2000bf46270 */
[----:B------:R-:W-:Y:S01]  /*8bb0*/  IMAD.SHL.U32 R20, R20, 0x10, RZ ;  /* 0x0000001014147824 */ /* 0x000fe200078e00ff */
[----:B------:R-:W-:-:S04]  /*8bc0*/  SHF.L.U32 R16, R16, 0x4, RZ ;  /* 0x0000000410107819 */ /* 0x000fc800000006ff */
[----:B------:R-:W-:Y:S02]  /*8bd0*/  LOP3.LUT R19, R19, R20, RZ, 0xfc, !PT ;  /* 0x0000001413137212 */ /* 0x000fe400078efcff */
[----:B------:R-:W-:-:S03]  /*8be0*/  LOP3.LUT R16, R16, R17, RZ, 0xfc, !PT ;  /* 0x0000001110107212 */ /* 0x000fc600078efcff */
[----:B------:R-:W0:Y:S04]  /*8bf0*/  LDSM.16.M88.4 R20, [R19+0x8000] ;  /* 0x008000001314783b */ /* 0x000e280000000200 */
[----:B------:R-:W2:Y:S01]  /*8c00*/  LDSM.16.M88.4 R16, [R16+0x8000] ;  /* 0x008000001010783b */ /* 0x000ea20000000200 */
[C---:B0-----:R-:W-:Y:S08]  /*8c10*/  HMMA.16816.F32.BF16 R68, R196.reuse, R20, RZ ;  /* 0x00000014c444723c */ /* 0x041ff000000418ff */
[----:B------:R-:W-:-:S15]  /*8c20*/  HMMA.16816.F32.BF16 R72, R196, R22, RZ ;  /* 0x00000016c448723c */ /* 0x000fde00000418ff */
[----:B------:R-:W-:-:S01]  /*8c30*/  NOP ;  /* 0x0000000000007918 */ /* 0x000fc20000000000 */
[C---:B--2---:R-:W-:Y:S08]  /*8c40*/  HMMA.16816.F32.BF16 R68, R188.reuse, R16, R68 ;  /* 0x00000010bc44723c */ /* 0x044ff00000041844 */
[----:B------:R-:W-:Y:S01]  /*8c50*/  HMMA.16816.F32.BF16 R72, R188, R18, R72 ;  /* 0x00000012bc48723c */ /* 0x000fe20000041848 */
[----:B---3--:R-:W-:Y:S02]  /*8c60*/  FFMA R5, R5, R7, R66 ;  /* 0x0000000705057223 */ /* 0x008fe40000000042 */
[----:B------:R-:W0:Y:S01]  /*8c70*/  S2R R7, SR_TID.X ;  /* 0x0000000000077919 */ /* 0x000e220000002100 */
[----:B----4-:R-:W-:-:S04]  /*8c80*/  FFMA R4, R4, R64, R65 ;  /* 0x0000004004047223 */ /* 0x010fc80000000041 */
[C---:B------:R-:W-:Y:S01]  /*8c90*/  HMMA.16816.F32.BF16 R64, R192.reuse, R20, RZ ;  /* 0x00000014c040723c */ /* 0x040fe200000418ff */
[----:B------:R-:W-:Y:S04]  /*8ca0*/  STL [R1+0x8c], R5 ;  /* 0x00008c0501007387 */ /* 0x000fe80000100800 */
[----:B------:R-:W-:Y:S03]  /*8cb0*/  STL [R1+0x88], R4 ;  /* 0x0000880401007387 */ /* 0x000fe60000100800 */
[----:B------:R-:W-:Y:S01]  /*8cc0*/  HMMA.16816.F32.BF16 R20, R192, R22, RZ ;  /* 0x00000016c014723c */ /* 0x000fe200000418ff */
[C---:B0-----:R-:W-:Y:S02]  /*8cd0*/  LOP3.LUT R82, R7.reuse, 0x1f, RZ, 0xc0, !PT ;  /* 0x0000001f07527812 */ /* 0x041fe400078ec0ff */
[----:B------:R-:W-:-:S02]  /*8ce0*/  LOP3.LUT R84, R7, 0x7, RZ, 0xc0, !PT ;  /* 0x0000000707547812 */ /* 0x000fc400078ec0ff */
[----:B------:R-:W-:-:S11]  /*8cf0*/  SHF.R.U32.HI R7, RZ, 0x3, R7 ;  /* 0x00000003ff077819 */ /* 0x000fd60000011607 */
[C---:B------:R-:W-:Y:S01]  /*8d00*/  HMMA.16816.F32.BF16 R64, R184.reuse, R16, R64 ;  /* 0x00000010b840723c */ /* 0x040fe20000041840 */
[----:B------:R-:W-:Y:S01]  /*8d10*/  SHF.R.U32.HI R82, RZ, 0x4, R82 ;  /* 0x00000004ff527819 */ /* 0x000fe20000011652 */
[----:B------:R-:W2:Y:S01]  /*8d20*/  LDL.LU R16, [R1+0xec] ;  /* 0x0000ec0001107983 */ /* 0x000ea20000300800 */
[----:B------:R-:W-:Y:S02]  /*8d30*/  SGXT.U32 R7, R7, 0x1 ;  /* 0x000000010707781a */ /* 0x000fe40000000000 */
[----:B------:R-:W-:Y:S02]  /*8d40*/  LEA R82, R82, R84, 0x3 ;  /* 0x0000005452527211 */ /* 0x000fe400078e18ff */
[----:B------:R-:W-:Y:S01]  /*8d50*/  LOP3.LUT R7, R7, 0x4, RZ, 0xfc, !PT ;  /* 0x0000000407077812 */ /* 0x000fe200078efcff */
[----:B------:R-:W-:Y:S02]  /*8d60*/  HMMA.16816.F32.BF16 R20, R184, R18, R20 ;  /* 0x00000012b814723c */ /* 0x000fe40000041814 */
[----:B------:R-:W-:Y:S01]  /*8d70*/  IMAD.SHL.U32 R82, R82, 0x100, RZ ;  /* 0x0000010052527824 */ /* 0x000fe200078e00ff */
[----:B-1----:R-:W-:-:S04]  /*8d80*/  LOP3.LUT R7, R7, 0x7, R83, 0x78, !PT ;  /* 0x0000000707077812 */ /* 0x002fc800078e7853 */
[----:B------:R-:W-:-:S04]  /*8d90*/  SHF.L.U32 R7, R7, 0x4, RZ ;  /* 0x0000000407077819 */ /* 0x000fc800000006ff */
[----:B------:R-:W-:Y:S02]  /*8da0*/  LOP3.LUT R7, R7, R82, RZ, 0xfc, !PT ;  /* 0x0000005207077212 */ /* 0x000fe400078efcff */
[----:B------:R-:W0:Y:S04]  /*8db0*/  S2R R82, SR_TID.X ;  /* 0x0000000000527919 */ /* 0x000e280000002100 */
[----:B------:R-:W1:Y:S01]  /*8dc0*/  LDSM.16.M88.4 R4, [R7+0x8000] ;  /* 0x008000000704783b */ /* 0x000e620000000200 */
[----:B0-----:R-:W-:Y:S02]  /*8dd0*/  SHF.R.U32.HI R83, RZ, 0x3, R82 ;  /* 0x00000003ff537819 */ /* 0x001fe40000011652 */
[----:B------:R-:W-:Y:S02]  /*8de0*/  LOP3.LUT R84, R82, 0x1f, RZ, 0xc0, !PT ;  /* 0x0000001f52547812 */ /* 0x000fe400078ec0ff */
[----:B------:R-:W-:-:S02]  /*8df0*/  SGXT.U32 R83, R83, 0x1 ;  /* 0x000000015353781a */ /* 0x000fc40000000000 */
[----:B------:R-:W-:Y:S02]  /*8e00*/  SHF.R.U32.HI R84, RZ, 0x4, R84 ;  /* 0x00000004ff547819 */ /* 0x000fe40000011654 */
[----:B------:R-:W-:Y:S02]  /*8e10*/  LOP3.LUT R85, R82, 0x7, RZ, 0xc0, !PT ;  /* 0x0000000752557812 */ /* 0x000fe400078ec0ff */
[----:B------:R-:W-:-:S03]  /*8e20*/  LOP3.LUT R83, R83, 0x6, RZ, 0xfc, !PT ;  /* 0x0000000653537812 */ /* 0x000fc600078efcff */
[----:B------:R-:W-:Y:S01]  /*8e30*/  IMAD R84, R84, 0x8, R85 ;  /* 0x0000000854547824 */ /* 0x000fe200078e0255 */
[----:B------:R-:W-:-:S04]  /*8e40*/  LOP3.LUT R83, R83, 0x7, R82, 0x78, !PT ;  /* 0x0000000753537812 */ /* 0x000fc800078e7852 */
[----:B------:R-:W-:Y:S01]  /*8e50*/  SHF.L.U32 R84, R84, 0x8, RZ ;  /* 0x0000000854547819 */ /* 0x000fe200000006ff */
[----:B------:R-:W-:Y:S01]  /*8e60*/  IMAD.SHL.U32 R83, R83, 0x10, RZ ;  /* 0x0000001053537824 */ /* 0x000fe200078e00ff */
[-C--:B-1----:R-:W-:Y:S04]  /*8e70*/  HMMA.16816.F32.BF16 R68, R180, R4.reuse, R68 ;  /* 0x00000004b444723c */ /* 0x082fe80000041844 */
[----:B------:R-:W-:Y:S02]  /*8e80*/  LOP3.LUT R83, R83, R84, RZ, 0xfc, !PT ;  /* 0x0000005453537212 */ /* 0x000fe400078efcff */
[----:B------:R-:W-:Y:S02]  /*8e90*/  LOP3.LUT R84, R82, 0x1f, RZ, 0xc0, !PT ;  /* 0x0000001f52547812 */ /* 0x000fe400078ec0ff */
[----:B------:R-:W-:Y:S02]  /*8ea0*/  HMMA.16816.F32.BF16 R64, R176, R4, R64 ;  /* 0x00000004b040723c */ /* 0x000fe40000041840 */
[----:B------:R-:W-:-:S04]  /*8eb0*/  SHF.R.U32.HI R84, RZ, 0x4, R84 ;  /* 0x00000004ff547819 */ /* 0x000fc80000011654 */
[----:B------:R-:W-:Y:S02]  /*8ec0*/  LEA R84, R84, R85, 0x3 ;  /* 0x0000005554547211 */ /* 0x000fe400078e18ff */
[----:B------:R-:W-:Y:S03]  /*8ed0*/  HMMA.16816.F32.BF16 R72, R180, R6, R72 ;  /* 0x00000006b448723c */ /* 0x000fe60000041848 */
[----:B------:R-:W-:-:S05]  /*8ee0*/  IMAD.SHL.U32 R84, R84, 0x100, RZ ;  /* 0x0000010054547824 */ /* 0x000fca00078e00ff */
[----:B------:R-:W-:Y:S01]  /*8ef0*/  HMMA.16816.F32.BF16 R20, R176, R6, R20 ;  /* 0x00000006b014723c */ /* 0x000fe20000041814 */
[----:B------:R0:W1:Y:S02]  /*8f00*/  LDSM.16.M88.4 R4, [R83+0x8000] ;  /* 0x008000005304783b */ /* 0x0000640000000200 */
[----:B0-----:R-:W-:-:S04]  /*8f10*/  SHF.R.U32.HI R83, RZ, 0x3, R82 ;  /* 0x00000003ff537819 */ /* 0x001fc80000011652 */
[----:B------:R-:W-:-:S04]  /*8f20*/  SGXT.U32 R83, R83, 0x1 ;  /* 0x000000015353781a */ /* 0x000fc80000000000 */
[----:B------:R-:W-:-:S04]  /*8f30*/  LOP3.LUT R83, R83, 0x8, RZ, 0xfc, !PT ;  /* 0x0000000853537812 */ /* 0x000fc800078efcff */
[----:B------:R-:W-:-:S04]  /*8f40*/  LOP3.LUT R83, R83, 0x7, R82, 0x78, !PT ;  /* 0x0000000753537812 */ /* 0x000fc800078e7852 */
[----:B------:R-:W-:-:S04]  /*8f50*/  SHF.L.U32 R83, R83, 0x4, RZ ;  /* 0x0000000453537819 */ /* 0x000fc800000006ff */
[----:B------:R-:W-:Y:S02]  /*8f60*/  LOP3.LUT R83, R83, R84, RZ, 0xfc, !PT ;  /* 0x0000005453537212 */ /* 0x000fe400078efcff */
[----:B------:R-:W0:Y:S01]  /*8f70*/  S2R R84, SR_TID.X ;  /* 0x0000000000547919 */ /* 0x000e220000002100 */
[-C--:B-1----:R-:W-:Y:S08]  /*8f80*/  HMMA.16816.F32.BF16 R68, R172, R4.reuse, R68 ;  /* 0x00000004ac44723c */ /* 0x082ff00000041844 */
[----:B------:R-:W-:Y:S08]  /*8f90*/  HMMA.16816.F32.BF16 R64, R168, R4, R64 ;  /* 0x00000004a840723c */ /* 0x000ff00000041840 */
[-C--:B------:R-:W-:Y:S08]  /*8fa0*/  HMMA.16816.F32.BF16 R72, R172, R6.reuse, R72 ;  /* 0x00000006ac48723c */ /* 0x080ff00000041848 */
[----:B------:R-:W-:Y:S01]  /*8fb0*/  HMMA.16816.F32.BF16 R20, R168, R6, R20 ;  /* 0x00000006a814723c */ /* 0x000fe20000041814 */
[----:B------:R1:W3:Y:S02]  /*8fc0*/  LDSM.16.M88.4 R4, [R83+0x8000] ;  /* 0x008000005304783b */ /* 0x0002e40000000200 */
[----:B-1----:R-:W-:-:S02]  /*8fd0*/  LOP3.LUT R83, R82, 0x1f, RZ, 0xc0, !PT ;  /* 0x0000001f52537812 */ /* 0x002fc400078ec0ff */
[----:B------:R-:W-:Y:S02]  /*8fe0*/  SHF.R.U32.HI R82, RZ, 0x3, R82 ;  /* 0x00000003ff527819 */ /* 0x000fe40000011652 */
[----:B------:R-:W-:Y:S02]  /*8ff0*/  SHF.R.U32.HI R83, RZ, 0x4, R83 ;  /* 0x00000004ff537819 */ /* 0x000fe40000011653 */
[----:B------:R-:W-:-:S03]  /*9000*/  SGXT.U32 R82, R82, 0x1 ;  /* 0x000000015252781a */ /* 0x000fc60000000000 */
[----:B------:R-:W-:Y:S01]  /*9010*/  IMAD R83, R83, 0x8, R85 ;  /* 0x0000000853537824 */ /* 0x000fe200078e0255 */
[----:B------:R-:W-:-:S04]  /*9020*/  LOP3.LUT R82, R82, 0xa, RZ, 0xfc, !PT ;  /* 0x0000000a52527812 */ /* 0x000fc800078efcff */
[----:B0-----:R-:W-:Y:S02]  /*9030*/  LOP3.LUT R82, R82, 0x7, R84, 0x78, !PT ;  /* 0x0000000752527812 */ /* 0x001fe400078e7854 */
[----:B------:R-:W-:-:S03]  /*9040*/  SHF.L.U32 R83, R83, 0x8, RZ ;  /* 0x0000000853537819 */ /* 0x000fc600000006ff */
[----:B------:R-:W-:-:S05]  /*9050*/  IMAD.SHL.U32 R82, R82, 0x10, RZ ;  /* 0x0000001052527824 */ /* 0x000fca00078e00ff */
[----:B------:R-:W-:Y:S02]  /*9060*/  LOP3.LUT R82, R82, R83, RZ, 0xfc, !PT ;  /* 0x0000005352527212 */ /* 0x000fe400078efcff */
[----:B------:R-:W-:Y:S01]  /*9070*/  MOV R83, R81 ;  /* 0x0000005100537202 */ /* 0x000fe20000000f00 */
[-C--:B---3--:R-:W-:Y:S08]  /*9080*/  HMMA.16816.F32.BF16 R68, R164, R4.reuse, R68 ;  /* 0x00000004a444723c */ /* 0x088ff00000041844 */
[----:B------:R-:W-:Y:S08]  /*9090*/  HMMA.16816.F32.BF16 R64, R160, R4, R64 ;  /* 0x00000004a040723c */ /* 0x000ff00000041840 */
[-C--:B------:R-:W-:Y:S08]  /*90a0*/  HMMA.16816.F32.BF16 R72, R164, R6.reuse, R72 ;  /* 0x00000006a448723c */ /* 0x080ff00000041848 */
[----:B------:R-:W-:Y:S01]  /*90b0*/  HMMA.16816.F32.BF16 R20, R160, R6, R20 ;  /* 0x00000006a014723c */ /* 0x000fe20000041814 */
[----:B------:R0:W1:Y:S04]  /*90c0*/  LDSM.16.M88.4 R4, [R82+0x8000] ;  /* 0x008000005204783b */ /* 0x0000680000000200 */
[----:B0-----:R-:W3:Y:S04]  /*90d0*/  LDL.LU R82, [R1+0x18] ;  /* 0x0000180001527983 */ /* 0x001ee80000300800 */
[----:B------:R-:W3:Y:S01]  /*90e0*/  LDL.LU R81, [R1+0xc] ;  /* 0x00000c0001517983 */ /* 0x000ee20000300800 */
[----:B------:R-:W-:-:S02]  /*90f0*/  SHF.R.U32.HI R85, RZ, 0x3, R84 ;  /* 0x00000003ff557819 */ /* 0x000fc40000011654 */
[C---:B------:R-:W-:Y:S01]  /*9100*/  LOP3.LUT R86, R84.reuse, 0x1f, RZ, 0xc0, !PT ;  /* 0x0000001f54567812 */ /* 0x040fe200078ec0ff */
[----:B------:R-:W4:Y:S01]  /*9110*/  LDL.LU R221, [R1+0x68] ;  /* 0x0000680001dd7983 */ /* 0x000f220000300800 */
[----:B------:R-:W-:Y:S02]  /*9120*/  SGXT.U32 R85, R85, 0x1 ;  /* 0x000000015555781a */ /* 0x000fe40000000000 */
[----:B------:R-:W-:Y:S02]  /*9130*/  SHF.R.U32.HI R86, RZ, 0x4, R86 ;  /* 0x00000004ff567819 */ /* 0x000fe40000011656 */
[----:B------:R-:W-:Y:S02]  /*9140*/  LOP3.LUT R87, R84, 0x7, RZ, 0xc0, !PT ;  /* 0x0000000754577812 */ /* 0x000fe400078ec0ff */
[----:B------:R-:W-:-:S03]  /*9150*/  LOP3.LUT R85, R85, 0xc, RZ, 0xfc, !PT ;  /* 0x0000000c55557812 */ /* 0x000fc600078efcff */
[----:B------:R-:W-:Y:S01]  /*9160*/  IMAD R86, R86, 0x8, R87 ;  /* 0x0000000856567824 */ /* 0x000fe200078e0257 */
[----:B------:R-:W-:-:S04]  /*9170*/  LOP3.LUT R85, R85, 0x7, R84, 0x78, !PT ;  /* 0x0000000755557812 */ /* 0x000fc800078e7854 */
[----:B------:R-:W-:Y:S01]  /*9180*/  SHF.L.U32 R86, R86, 0x8, RZ ;  /* 0x0000000856567819 */ /* 0x000fe200000006ff */
[----:B------:R-:W-:-:S05]  /*9190*/  IMAD.SHL.U32 R85, R85, 0x10, RZ ;  /* 0x0000001055557824 */ /* 0x000fca00078e00ff */
[----:B------:R-:W-:Y:S01]  /*91a0*/  LOP3.LUT R85, R85, R86, RZ, 0xfc, !PT ;  /* 0x0000005655557212 */ /* 0x000fe200078efcff */
[-C--:B-1----:R-:W-:Y:S01]  /*91b0*/  HMMA.16816.F32.BF16 R68, R156, R4.reuse, R68 ;  /* 0x000000049c44723c */ /* 0x082fe20000041844 */
[----:B------:R-:W0:Y:S07]  /*91c0*/  S2R R86, SR_TID.X ;  /* 0x0000000000567919 */ /* 0x000e2e0000002100 */
[----:B------:R-:W-:Y:S08]  /*91d0*/  HMMA.16816.F32.BF16 R64, R152, R4, R64 ;  /* 0x000000049840723c */ /* 0x000ff00000041840 */
[-C--:B------:R-:W-:Y:S08]  /*91e0*/  HMMA.16816.F32.BF16 R72, R156, R6.reuse, R72 ;  /* 0x000000069c48723c */ /* 0x080ff00000041848 */
[----:B------:R-:W-:Y:S01]  /*91f0*/  HMMA.16816.F32.BF16 R20, R152, R6, R20 ;  /* 0x000000069814723c */ /* 0x000fe20000041814 */
[----:B------:R1:W2:Y:S02]  /*9200*/  LDSM.16.M88.4 R4, [R85+0x8000] ;  /* 0x008000005504783b */ /* 0x0002a40000000200 */
[----:B-1----:R-:W-:-:S02]  /*9210*/  LOP3.LUT R85, R84, 0x1f, RZ, 0xc0, !PT ;  /* 0x0000001f54557812 */ /* 0x002fc400078ec0ff */
[----:B------:R-:W-:Y:S02]  /*9220*/  SHF.R.U32.HI R84, RZ, 0x3, R84 ;  /* 0x00000003ff547819 */ /* 0x000fe40000011654 */
[----:B------:R-:W-:Y:S02]  /*9230*/  SHF.R.U32.HI R85, RZ, 0x4, R85 ;  /* 0x00000004ff557819 */ /* 0x000fe40000011655 */
[----:B------:R-:W-:Y:S02]  /*9240*/  SGXT.U32 R84, R84, 0x1 ;  /* 0x000000015454781a */ /* 0x000fe40000000000 */
[----:B------:R-:W-:Y:S02]  /*9250*/  LEA R85, R85, R87, 0x3 ;  /* 0x0000005755557211 */ /* 0x000fe400078e18ff */
[----:B------:R-:W-:-:S04]  /*9260*/  LOP3.LUT R84, R84, 0xe, RZ, 0xfc, !PT ;  /* 0x0000000e54547812 */ /* 0x000fc800078efcff */
[----:B0-----:R-:W-:Y:S01]  /*9270*/  LOP3.LUT R84, R84, 0x7, R86, 0x78, !PT ;  /* 0x0000000754547812 */ /* 0x001fe200078e7856 */
[----:B------:R-:W-:-:S03]  /*9280*/  IMAD.SHL.U32 R85, R85, 0x100, RZ ;  /* 0x0000010055557824 */ /* 0x000fc600078e00ff */
[----:B------:R-:W-:-:S04]  /*9290*/  SHF.L.U32 R84, R84, 0x4, RZ ;  /* 0x0000000454547819 */ /* 0x000fc800000006ff */
[----:B------:R-:W-:Y:S01]  /*92a0*/  LOP3.LUT R84, R84, R85, RZ, 0xfc, !PT ;  /* 0x0000005554547212 */ /* 0x000fe200078efcff */
[-C--:B--2---:R-:W-:Y:S08]  /*92b0*/  HMMA.16816.F32.BF16 R68, R148, R4.reuse, R68 ;  /* 0x000000049444723c */ /* 0x084ff00000041844 */
[----:B------:R-:W-:Y:S08]  /*92c0*/  HMMA.16816.F32.BF16 R64, R144, R4, R64 ;  /* 0x000000049040723c */ /* 0x000ff00000041840 */
[-C--:B------:R-:W-:Y:S08]  /*92d0*/  HMMA.16816.F32.BF16 R72, R148, R6.reuse, R72 ;  /* 0x000000069448723c */ /* 0x080ff00000041848 */
[----:B------:R-:W-:Y:S01]  /*92e0*/  HMMA.16816.F32.BF16 R20, R144, R6, R20 ;  /* 0x000000069014723c */ /* 0x000fe20000041814 */
[----:B------:R-:W0:Y:S07]  /*92f0*/  LDSM.16.M88.4 R4, [R84+0x8000] ;  /* 0x008000005404783b */ /* 0x000e2e0000000200 */
[-C--:B0-----:R-:W-:Y:S08]  /*9300*/  HMMA.16816.F32.BF16 R68, R140, R4.reuse, R68 ;  /* 0x000000048c44723c */ /* 0x081ff00000041844 */
[----:B------:R-:W-:Y:S07]  /*9310*/  HMMA.16816.F32.BF16 R64, R32, R4, R64 ;  /* 0x000000042040723c */ /* 0x000fee0000041840 */
[----:B------:R-:W-:-:S05]  /*9320*/  FFMA R4, R3, R16, R83 ;  /* 0x0000001003047223 */ /* 0x000fca0000000053 */
[----:B------:R0:W-:Y:S04]  /*9330*/  STL [R1+0x90], R4 ;  /* 0x0000900401007387 */ /* 0x0001e80000100800 */
[----:B------:R-:W4:Y:S01]  /*9340*/  LDL.LU R220, [R1+0x5c] ;  /* 0x00005c0001dc7983 */ /* 0x000f220000300800 */
[----:B------:R-:W-:Y:S01]  /*9350*/  HMMA.16816.F32.BF16 R72, R140, R6, R72 ;  /* 0x000000068c48723c */ /* 0x000fe20000041848 */
[----:B------:R-:W-:Y:S02]  /*9360*/  FSEL R68, R68, -INF , !P0 ;  /* 0xff80000044447808 */ /* 0x000fe40004000000 */
[----:B------:R-:W-:Y:S02]  /*9370*/  FSEL R70, R70, -INF , !P0 ;  /* 0xff80000046467808 */ /* 0x000fe40004000000 */
[----:B------:R-:W-:-:S02]  /*9380*/  FSEL R69, R69, -INF , !P1 ;  /* 0xff80000045457808 */ /* 0x000fc40004800000 */
[----:B------:R-:W-:Y:S01]  /*9390*/  FSEL R71, R71, -INF , !P1 ;  /* 0xff80000047477808 */ /* 0x000fe20004800000 */
[----:B------:R-:W-:Y:S01]  /*93a0*/  HMMA.16816.F32.BF16 R20, R32, R6, R20 ;  /* 0x000000062014723c */ /* 0x000fe20000041814 */
[----:B------:R-:W-:Y:S01]  /*93b0*/  FMUL R5, R70, c[0x0][0x190] ;  /* 0x0000640046057a20 */ /* 0x000fe20000400000 */
[----:B------:R-:W-:Y:S02]  /*93c0*/  FMUL R16, R69, c[0x0][0x190] ;  /* 0x0000640045107a20 */ /* 0x000fe40000400000 */
[----:B0-----:R-:W-:-:S03]  /*93d0*/  FMUL R4, R71, c[0x0][0x190] ;  /* 0x0000640047047a20 */ /* 0x001fc60000400000 */
[----:B------:R-:W-:Y:S02]  /*93e0*/  FSEL R7, R64, -INF , !P0 ;  /* 0xff80000040077808 */ /* 0x000fe40004000000 */
[----:B------:R-:W-:Y:S02]  /*93f0*/  FSEL R6, R66, -INF , !P0 ;  /* 0xff80000042067808 */ /* 0x000fe40004000000 */
[----:B------:R-:W-:-:S05]  /*9400*/  ISETP.GE.AND P0, PT, R80, UR13, PT ;  /* 0x0000000d50007c0c */ /* 0x000fca000bf06270 */
[----:B------:R-:W-:Y:S02]  /*9410*/  FSEL R72, R72, -INF , !P2 ;  /* 0xff80000048487808 */ /* 0x000fe40005000000 */
[----:B------:R-:W-:Y:S02]  /*9420*/  FSEL R74, R74, -INF , !P2 ;  /* 0xff8000004a4a7808 */ /* 0x000fe40005000000 */
[----:B------:R-:W-:Y:S02]  /*9430*/  FMNMX R5, R5, R4, !PT ;  /* 0x0000000405057209 */ /* 0x000fe40007800000 */
[----:B------:R-:W-:Y:S01]  /*9440*/  FSEL R73, R73, -INF , !P0 ;  /* 0xff80000049497808 */ /* 0x000fe20004000000 */
[----:B------:R-:W-:Y:S01]  /*9450*/  FMUL R4, R74, c[0x0][0x190] ;  /* 0x000064004a047a20 */ /* 0x000fe20000400000 */
[----:B------:R-:W-:Y:S01]  /*9460*/  FSEL R75, R75, -INF , !P0 ;  /* 0xff8000004b4b7808 */ /* 0x000fe20004000000 */
[----:B---3--:R-:W-:-:S05]  /*9470*/  FADD R3, R81, R82 ;  /* 0x0000005251037221 */ /* 0x008fca0000000000 */
[----:B------:R0:W-:Y:S04]  /*9480*/  STL [R1+0x70], R3 ;  /* 0x0000700301007387 */ /* 0x0001e80000100800 */
[----:B------:R-:W2:Y:S04]  /*9490*/  LDL.LU R127, [R1+0x7c] ;  /* 0x00007c00017f7983 */ /* 0x000ea80000300800 */
[----:B------:R-:W2:Y:S04]  /*94a0*/  LDL.LU R126, [R1+0x60] ;  /* 0x00006000017e7983 */ /* 0x000ea80000300800 */
[----:B------:R-:W3:Y:S04]  /*94b0*/  LDL.LU R125, [R1+0x84] ;  /* 0x00008400017d7983 */ /* 0x000ee80000300800 */
[----:B------:R-:W3:Y:S04]  /*94c0*/  LDL.LU R124, [R1+0x64] ;  /* 0x00006400017c7983 */ /* 0x000ee80000300800 */
[----:B------:R-:W2:Y:S01]  /*94d0*/  LDL.LU R85, [R1+0x38] ;  /* 0x0000380001557983 */ /* 0x000ea20000300800 */
[----:B0-----:R-:W-:Y:S01]  /*94e0*/  FMUL R3, R68, c[0x0][0x190] ;  /* 0x0000640044037a20 */ /* 0x001fe20000400000 */
[----:B------:R-:W-:-:S02]  /*94f0*/  FMNMX R5, R4, R5, !PT ;  /* 0x0000000504057209 */ /* 0x000fc40007800000 */
[----:B------:R-:W3:Y:S02]  /*9500*/  LDL.LU R84, [R1+0x44] ;  /* 0x0000440001547983 */ /* 0x000ee40000300800 */
[----:B------:R-:W-:Y:S01]  /*9510*/  FMNMX R3, R3, R16, !PT ;  /* 0x0000001003037209 */ /* 0x000fe20007800000 */
[----:B------:R-:W-:Y:S01]  /*9520*/  FMUL R16, R72, c[0x0][0x190] ;  /* 0x0000640048107a20 */ /* 0x000fe20000400000 */
[----:B------:R-:W-:Y:S01]  /*9530*/  FMUL R4, R75, c[0x0][0x190] ;  /* 0x000064004b047a20 */ /* 0x000fe20000400000 */
[----:B------:R-:W-:Y:S01]  /*9540*/  FSEL R9, R65, -INF , !P1 ;  /* 0xff80000041097808 */ /* 0x000fe20004800000 */
[----:B------:R-:W3:Y:S02]  /*9550*/  LDL.LU R83, [R1+0x48] ;  /* 0x0000480001537983 */ /* 0x000ee40000300800 */
[----:B------:R-:W-:Y:S01]  /*9560*/  FMNMX R3, R16, R3, !PT ;  /* 0x0000000310037209 */ /* 0x000fe20007800000 */
[----:B------:R-:W-:Y:S01]  /*9570*/  FMUL R16, R73, c[0x0][0x190] ;  /* 0x0000640049107a20 */ /* 0x000fe20000400000 */
[----:B------:R-:W-:Y:S01]  /*9580*/  FMNMX R5, R4, R5, !PT ;  /* 0x0000000504057209 */ /* 0x000fe20007800000 */
[----:B------:R-:W-:Y:S01]  /*9590*/  FMUL R4, R7, c[0x0][0x190] ;  /* 0x0000640007047a20 */ /* 0x000fe20000400000 */
[----:B------:R-:W-:Y:S01]  /*95a0*/  FSEL R20, R20, -INF , !P2 ;  /* 0xff80000014147808 */ /* 0x000fe20005000000 */
[----:B------:R-:W3:Y:S01]  /*95b0*/  LDL.LU R82, [R1+0x4c] ;  /* 0x00004c0001527983 */ /* 0x000ee20000300800 */
[----:B------:R-:W-:Y:S01]  /*95c0*/  FMNMX R3, R16, R3, !PT ;  /* 0x0000000310037209 */ /* 0x000fe20007800000 */
[----:B------:R-:W-:Y:S01]  /*95d0*/  FMUL R16, R9, c[0x0][0x190] ;  /* 0x0000640009107a20 */ /* 0x000fe20000400000 */
[----:B------:R-:W-:-:S04]  /*95e0*/  FSEL R21, R21, -INF , !P0 ;  /* 0xff80000015157808 */ /* 0x000fc80004000000 */
[----:B------:R-:W-:Y:S01]  /*95f0*/  FMNMX R4, R4, R16, !PT ;  /* 0x0000001004047209 */ /* 0x000fe20007800000 */
[----:B------:R-:W-:Y:S01]  /*9600*/  FMUL R16, R20, c[0x0][0x190] ;  /* 0x0000640014107a20 */ /* 0x000fe20000400000 */
[----:B------:R-:W-:-:S04]  /*9610*/  FSEL R8, R67, -INF , !P1 ;  /* 0xff80000043087808 */ /* 0x000fc80004800000 */
[----:B------:R-:W-:Y:S01]  /*9620*/  FMNMX R4, R16, R4, !PT ;  /* 0x0000000410047209 */ /* 0x000fe20007800000 */
[----:B------:R-:W-:Y:S01]  /*9630*/  FMUL R16, R21, c[0x0][0x190] ;  /* 0x0000640015107a20 */ /* 0x000fe20000400000 */
[----:B------:R-:W-:Y:S01]  /*9640*/  FMUL R17, R8, c[0x0][0x190] ;  /* 0x0000640008117a20 */ /* 0x000fe20000400000 */
[----:B------:R-:W-:-:S03]  /*9650*/  FSEL R22, R22, -INF , !P2 ;  /* 0xff80000016167808 */ /* 0x000fc60005000000 */
[----:B------:R-:W-:Y:S01]  /*9660*/  FMNMX R4, R16, R4, !PT ;  /* 0x0000000410047209 */ /* 0x000fe20007800000 */
[----:B------:R-:W-:Y:S01]  /*9670*/  FMUL R16, R6, c[0x0][0x190] ;  /* 0x0000640006107a20 */ /* 0x000fe20000400000 */
[----:B------:R-:W-:-:S04]  /*9680*/  FSEL R23, R23, -INF , !P0 ;  /* 0xff80000017177808 */ /* 0x000fc80004000000 */
[----:B------:R-:W-:Y:S01]  /*9690*/  FMNMX R16, R16, R17, !PT ;  /* 0x0000001110107209 */ /* 0x000fe20007800000 */
[----:B------:R-:W-:-:S05]  /*96a0*/  FMUL R17, R22, c[0x0][0x190] ;  /* 0x0000640016117a20 */ /* 0x000fca0000400000 */
[----:B------:R-:W-:Y:S01]  /*96b0*/  FMNMX R16, R17, R16, !PT ;  /* 0x0000001011107209 */ /* 0x000fe20007800000 */
[----:B------:R-:W-:-:S05]  /*96c0*/  FMUL R17, R23, c[0x0][0x190] ;  /* 0x0000640017117a20 */ /* 0x000fca0000400000 */
[----:B------:R-:W-:Y:S02]  /*96d0*/  FMNMX R16, R17, R16, !PT ;  /* 0x0000001011107209 */ /* 0x000fe40007800000 */
[----:B------:R-:W0:Y:S02]  /*96e0*/  SHFL.BFLY PT, R17, R3, 0x2, 0x1f ;  /* 0x0c401f0003117f89 */ /* 0x000e2400000e0000 */
[----:B0-----:R-:W-:-:S05]  /*96f0*/  FMNMX R3, R3, R17, !PT ;  /* 0x0000001103037209 */ /* 0x001fca0007800000 */
[----:B------:R-:W0:Y:S02]  /*9700*/  SHFL.BFLY PT, R17, R3, 0x1, 0x1f ;  /* 0x0c201f0003117f89 */ /* 0x000e2400000e0000 */
[----:B0-----:R-:W-:Y:S02]  /*9710*/  FMNMX R3, R3, R17, !PT ;  /* 0x0000001103037209 */ /* 0x001fe40007800000 */
        /* <DEDUP_REMOVED lines=10> */
[----:B------:R-:W0:Y:S01]  /*97c0*/  SHFL.BFLY PT, R4, R16, 0x1, 0x1f ;  /* 0x0c201f0010047f89 */ /* 0x000e2200000e0000 */
[----:B--2---:R-:W-:-:S05]  /*97d0*/  FMNMX R3, R85, R3, !PT ;  /* 0x0000000355037209 */ /* 0x004fca0007800000 */
[----:B------:R-:W-:-:S04]  /*97e0*/  FFMA R18, R68, c[0x0][0x190], -R3 ;  /* 0x0000640044127a23 */ /* 0x000fc80000000803 */
[----:B------:R-:W-:-:S05]  /*97f0*/  FMUL R18, R18, 1.4426950216293334961 ;  /* 0x3fb8aa3b12127820 */ /* 0x000fca0000400000 */
[----:B------:R-:W-:Y:S02]  /*9800*/  FSETP.GEU.AND P0, PT, R18, -126, PT ;  /* 0xc2fc00001200780b */ /* 0x000fe40003f0e000 */
[----:B0-----:R-:W-:-:S11]  /*9810*/  FMNMX R16, R16, R4, !PT ;  /* 0x0000000410107209 */ /* 0x001fd60007800000 */
[----:B------:R-:W-:-:S04]  /*9820*/  @!P0 FMUL R18, R18, 0.5 ;  /* 0x3f00000012128820 */ /* 0x000fc80000400000 */
[----:B------:R-:W0:Y:S01]  /*9830*/  MUFU.EX2 R4, R18 ;  /* 0x0000001200047308 */ /* 0x000e220000000800 */
[----:B------:R-:W-:-:S04]  /*9840*/  FFMA R69, R69, c[0x0][0x190], -R3 ;  /* 0x0000640045457a23 */ /* 0x000fc80000000803 */
[----:B------:R-:W-:Y:S01]  /*9850*/  FMUL R64, R69, 1.4426950216293334961 ;  /* 0x3fb8aa3b45407820 */ /* 0x000fe20000400000 */
[----:B0-----:R-:W-:-:S04]  /*9860*/  @!P0 FMUL R4, R4, R4 ;  /* 0x0000000404048220 */ /* 0x001fc80000400000 */
[----:B------:R-:W-:Y:S02]  /*9870*/  FSETP.GEU.AND P0, PT, R64, -126, PT ;  /* 0xc2fc00004000780b */ /* 0x000fe40003f0e000 */
[----:B---3--:R-:W-:-:S11]  /*9880*/  FMNMX R78, R84, R5, !PT ;  /* 0x00000005544e7209 */ /* 0x008fd60007800000 */
        /* <DEDUP_REMOVED lines=35> */
[----:B------:R-:W-:Y:S02]  /*9ac0*/  FSETP.GEU.AND P0, PT, R75, -126, PT ;  /* 0xc2fc00004b00780b */ /* 0x000fe40003f0e000 */
[----:B------:R-:W-:-:S11]  /*9ad0*/  FMNMX R77, R83, R17, !PT ;  /* 0x00000011534d7209 */ /* 0x000fd60007800000 */
[----:B------:R-:W-:-:S04]  /*9ae0*/  @!P0 FMUL R75, R75, 0.5 ;  /* 0x3f0000004b4b8820 */ /* 0x000fc80000400000 */
        /* <DEDUP_REMOVED lines=48> */
[----:B------:R-:W-:Y:S01]  /*9df0*/  STL [R1+0x2c], R78 ;  /* 0x00002c4e01007387 */ /* 0x000fe20000100800 */
[----:B------:R-:W-:-:S03]  /*9e00*/  FADD R6, R4, R64 ;  /* 0x0000004004067221 */ /* 0x000fc60000000000 */
[----:B------:R-:W-:Y:S01]  /*9e10*/  STL [R1+0x18], R95 ;  /* 0x0000185f01007387 */ /* 0x000fe20000100800 */
[----:B------:R-:W-:-:S03]  /*9e20*/  FADD R6, R67, R6 ;  /* 0x0000000643067221 */ /* 0x000fc60000000000 */
[----:B------:R-:W-:Y:S04]  /*9e30*/  STL [R1+0x30], R77 ;  /* 0x0000304d01007387 */ /* 0x000fe80000100800 */
[----:B------:R-:W-:Y:S01]  /*9e40*/  @!P0 FMUL R23, R23, 0.5 ;  /* 0x3f00000017178820 */ /* 0x000fe20000400000 */
[----:B------:R-:W-:Y:S03]  /*9e50*/  STL [R1+0x14], R19 ;  /* 0x0000141301007387 */ /* 0x000fe60000100800 */
[----:B------:R-:W0:Y:S01]  /*9e60*/  MUFU.EX2 R79, R23 ;  /* 0x00000017004f7308 */ /* 0x000e220000000800 */
[----:B------:R-:W-:Y:S01]  /*9e70*/  STL [R1+0x8], R93 ;  /* 0x0000085d01007387 */ /* 0x000fe20000100800 */
[----:B----4-:R-:W-:-:S03]  /*9e80*/  FADD R7, R220, R221 ;  /* 0x000000dddc077221 */ /* 0x010fc60000000000 */
[----:B------:R-:W-:Y:S01]  /*9e90*/  STL [R1+0x34], R76 ;  /* 0x0000344c01007387 */ /* 0x000fe20000100800 */
[----:B------:R-:W-:-:S03]  /*9ea0*/  FADD R6, R66, R6 ;  /* 0x0000000642067221 */ /* 0x000fc60000000000 */
[----:B------:R-:W-:Y:S04]  /*9eb0*/  STL [R1+0x4], R94 ;  /* 0x0000045e01007387 */ /* 0x000fe80000100800 */
[----:B------:R-:W-:Y:S04]  /*9ec0*/  STL [R1+0x10], R81 ;  /* 0x0000105101007387 */ /* 0x000fe80000100800 */
[----:B------:R-:W-:Y:S04]  /*9ed0*/  STL [R1+0xc], R86 ;  /* 0x00000c5601007387 */ /* 0x000fe80000100800 */
[----:B------:R-:W-:Y:S04]  /*9ee0*/  STL [R1+0x20], R92 ;  /* 0x0000205c01007387 */ /* 0x000fe80000100800 */
[----:B------:R-:W-:Y:S04]  /*9ef0*/  STL [R1+0x1c], R87 ;  /* 0x00001c5701007387 */ /* 0x000fe80000100800 */
[----:B------:R-:W-:Y:S04]  /*9f00*/  STL [R1+0x28], R80 ;  /* 0x0000285001007387 */ /* 0x000fe80000100800 */
[----:B------:R-:W-:Y:S04]  /*9f10*/  STL [R1+0x6c], R7 ;  /* 0x00006c0701007387 */ /* 0x000fe80000100800 */
[----:B------:R-:W1:Y:S01]  /*9f20*/  SHFL.BFLY PT, R7, R6, 0x2, 0x1f ;  /* 0x0c401f0006077f89 */ /* 0x000e6200000e0000 */
[----:B0-----:R-:W-:Y:S01]  /*9f30*/  @!P0 FMUL R79, R79, R79 ;  /* 0x0000004f4f4f8220 */ /* 0x001fe20000400000 */
[----:B------:R-:W-:-:S04]  /*9f40*/  FADD R8, R126, R127 ;  /* 0x0000007f7e087221 */ /* 0x000fc80000000000 */
[----:B------:R-:W-:Y:S04]  /*9f50*/  STL [R1+0x24], R79 ;  /* 0x0000244f01007387 */ /* 0x000fe80000100800 */
[----:B------:R0:W-:Y:S02]  /*9f60*/  STL [R1+0x68], R8 ;  /* 0x0000680801007387 */ /* 0x0001e40000100800 */
[----:B0-----:R-:W-:-:S04]  /*9f70*/  FADD R8, R5, R65 ;  /* 0x0000004105087221 */ /* 0x001fc80000000000 */
[----:B------:R-:W-:-:S04]  /*9f80*/  FADD R8, R95, R8 ;  /* 0x000000085f087221 */ /* 0x000fc80000000000 */
[----:B------:R-:W-:Y:S01]  /*9f90*/  FADD R8, R19, R8 ;  /* 0x0000000813087221 */ /* 0x000fe20000000000 */
[----:B-1----:R-:W-:-:S04]  /*9fa0*/  FADD R18, R6, R7 ;  /* 0x0000000706127221 */ /* 0x002fc80000000000 */
[----:B------:R-:W0:Y:S02]  /*9fb0*/  SHFL.BFLY PT, R6, R8, 0x2, 0x1f ;  /* 0x0c401f0008067f89 */ /* 0x000e2400000e0000 */
[----:B0-----:R-:W-:Y:S01]  /*9fc0*/  FADD R19, R8, R6 ;  /* 0x0000000608137221 */ /* 0x001fe20000000000 */
[----:B------:R-:W-:-:S04]  /*9fd0*/  FADD R6, R93, R94 ;  /* 0x0000005e5d067221 */ /* 0x000fc80000000000 */
[----:B------:R-:W-:-:S04]  /*9fe0*/  FADD R6, R92, R6 ;  /* 0x000000065c067221 */ /* 0x000fc80000000000 */
[----:B------:R-:W-:-:S05]  /*9ff0*/  FADD R6, R87, R6 ;  /* 0x0000000657067221 */ /* 0x000fca0000000000 */
[----:B------:R-:W0:Y:S01]  /*a000*/  SHFL.BFLY PT, R7, R6, 0x2, 0x1f ;  /* 0x0c401f0006077f89 */ /* 0x000e2200000e0000 */
[----:B------:R-:W-:-:S05]  /*a010*/  FADD R9, R124, R125 ;  /* 0x0000007d7c097221 */ /* 0x000fca0000000000 */
[----:B------:R1:W-:Y:S04]  /*a020*/  STL [R1+0x84], R9 ;  /* 0x0000840901007387 */ /* 0x0003e80000100800 */
[----:B------:R-:W-:Y:S04]  /*a030*/  STL [R1+0x64], R18 ;  /* 0x0000641201007387 */ /* 0x000fe80000100800 */
[----:B------:R-:W-:Y:S01]  /*a040*/  STL [R1+0x60], R19 ;  /* 0x0000601301007387 */ /* 0x000fe20000100800 */
[----:B0-----:R-:W-:Y:S01]  /*a050*/  FADD R16, R6, R7 ;  /* 0x0000000706107221 */ /* 0x001fe20000000000 */
[----:B------:R-:W-:-:S02]  /*a060*/  FADD R6, R81, R86 ;  /* 0x0000005651067221 */ /* 0x000fc40000000000 */
[----:B------:R-:W2:Y:S04]  /*a070*/  LDL.LU R81, [R1+0x78] ;  /* 0x0000780001517983 */ /* 0x000ea80000300800 */
[----:B------:R-:W2:Y:S01]  /*a080*/  LDL.LU R20, [R1+0xf0] ;  /* 0x0000f00001147983 */ /* 0x000ea20000300800 */
[----:B-1----:R-:W-:Y:S01]  /*a090*/  FADD R9, R85, -R3 ;  /* 0x8000000355097221 */ /* 0x002fe20000000000 */
[----:B------:R-:W-:-:S03]  /*a0a0*/  FADD R6, R80, R6 ;  /* 0x0000000650067221 */ /* 0x000fc60000000000 */
[----:B------:R-:W-:Y:S01]  /*a0b0*/  FMUL R9, R9, 1.4426950216293334961 ;  /* 0x3fb8aa3b09097820 */ /* 0x000fe20000400000 */
[----:B------:R-:W-:-:S04]  /*a0c0*/  FADD R6, R79, R6 ;  /* 0x000000064f067221 */ /* 0x000fc80000000000 */
[----:B------:R-:W-:Y:S01]  /*a0d0*/  FSETP.GEU.AND P0, PT, R9, -126, PT ;  /* 0xc2fc00000900780b */ /* 0x000fe20003f0e000 */
[----:B------:R-:W0:-:S12]  /*a0e0*/  SHFL.BFLY PT, R7, R6, 0x2, 0x1f ;  /* 0x0c401f0006077f89 */ /* 0x000e1800000e0000 */
[----:B------:R-:W-:-:S06]  /*a0f0*/  @!P0 FMUL R9, R9, 0.5 ;  /* 0x3f00000009098820 */ /* 0x000fcc0000400000 */
[----:B------:R-:W1:Y:S01]  /*a100*/  MUFU.EX2 R9, R9 ;  /* 0x0000000900097308 */ /* 0x000e620000000800 */
[----:B0-----:R-:W-:Y:S01]  /*a110*/  FADD R17, R6, R7 ;  /* 0x0000000706117221 */ /* 0x001fe20000000000 */
[----:B------:R-:W-:-:S04]  /*a120*/  FADD R6, R84, -R78 ;  /* 0x8000004e54067221 */ /* 0x000fc80000000000 */
[----:B------:R-:W-:Y:S01]  /*a130*/  FMUL R6, R6, 1.4426950216293334961 ;  /* 0x3fb8aa3b06067820 */ /* 0x000fe20000400000 */
[----:B-1----:R-:W-:-:S04]  /*a140*/  @!P0 FMUL R9, R9, R9 ;  /* 0x0000000909098220 */ /* 0x002fc80000400000 */
[----:B------:R-:W-:-:S13]  /*a150*/  FSETP.GEU.AND P0, PT, R6, -126, PT ;  /* 0xc2fc00000600780b */ /* 0x000fda0003f0e000 */
[----:B------:R-:W-:-:S04]  /*a160*/  @!P0 FMUL R6, R6, 0.5 ;  /* 0x3f00000006068820 */ /* 0x000fc80000400000 */
[----:B------:R0:W1:Y:S02]  /*a170*/  MUFU.EX2 R8, R6 ;  /* 0x0000000600087308 */ /* 0x0000640000000800 */
[----:B0-----:R-:W-:-:S04]  /*a180*/  FADD R6, R83, -R77 ;  /* 0x8000004d53067221 */ /* 0x001fc80000000000 */
[----:B------:R-:W-:Y:S01]  /*a190*/  FMUL R6, R6, 1.4426950216293334961 ;  /* 0x3fb8aa3b06067820 */ /* 0x000fe20000400000 */
[----:B-1----:R-:W-:-:S04]  /*a1a0*/  @!P0 FMUL R8, R8, R8 ;  /* 0x0000000808088220 */ /* 0x002fc80000400000 */
[----:B------:R-:W-:-:S13]  /*a1b0*/  FSETP.GEU.AND P0, PT, R6, -126, PT ;  /* 0xc2fc00000600780b */ /* 0x000fda0003f0e000 */
[----:B------:R-:W-:-:S04]  /*a1c0*/  @!P0 FMUL R6, R6, 0.5 ;  /* 0x3f00000006068820 */ /* 0x000fc80000400000 */
[----:B------:R0:W1:Y:S01]  /*a1d0*/  MUFU.EX2 R7, R6 ;  /* 0x0000000600077308 */ /* 0x0000620000000800 */
[----:B------:R-:W-:Y:S01]  /*a1e0*/  STL [R1+0x5c], R16 ;  /* 0x00005c1001007387 */ /* 0x000fe20000100800 */
[-C--:B------:R-:W-:Y:S01]  /*a1f0*/  FMUL R221, R25, R9.reuse ;  /* 0x0000000919dd7220 */ /* 0x080fe20000400000 */
[----:B0-----:R-:W-:Y:S02]  /*a200*/  FADD R6, R82, -R76 ;  /* 0x8000004c52067221 */ /* 0x001fe40000000000 */
[----:B------:R-:W-:Y:S02]  /*a210*/  STL [R1+0x38], R17 ;  /* 0x0000381101007387 */ /* 0x000fe40000100800 */
[----:B------:R-:W-:Y:S01]  /*a220*/  FMUL R6, R6, 1.4426950216293334961 ;  /* 0x3fb8aa3b06067820 */ /* 0x000fe20000400000 */
[----:B------:R-:W-:Y:S01]  /*a230*/  FMUL R220, R24, R9 ;  /* 0x0000000918dc7220 */ /* 0x000fe20000400000 */
[----:B------:R-:W-:Y:S01]  /*a240*/  MOV R25, R18 ;  /* 0x0000001200197202 */ /* 0x000fe20000000f00 */
[----:B-1----:R-:W-:Y:S01]  /*a250*/  @!P0 FMUL R7, R7, R7 ;  /* 0x0000000707078220 */ /* 0x002fe20000400000 */
[----:B------:R-:W-:Y:S01]  /*a260*/  IMAD.MOV.U32 R24, RZ, RZ, R19 ;  /* 0x000000ffff187224 */ /* 0x000fe200078e0013 */
[----:B------:R-:W-:Y:S01]  /*a270*/  FSETP.GEU.AND P0, PT, R6, -126, PT ;  /* 0xc2fc00000600780b */ /* 0x000fe20003f0e000 */
[----:B------:R-:W-:-:S02]  /*a280*/  FMUL R223, R27, R8 ;  /* 0x000000081bdf7220 */ /* 0x000fc40000400000 */
[----:B------:R-:W0:Y:S04]  /*a290*/  SHFL.BFLY PT, R27, R25, 0x1, 0x1f ;  /* 0x0c201f00191b7f89 */ /* 0x000e2800000e0000 */
[----:B------:R-:W1:Y:S06]  /*a2a0*/  SHFL.BFLY PT, R25, R24, 0x1, 0x1f ;  /* 0x0c201f0018197f89 */ /* 0x000e6c00000e0000 */
[----:B------:R-:W-:-:S06]  /*a2b0*/  @!P0 FMUL R6, R6, 0.5 ;  /* 0x3f00000006068820 */ /* 0x000fcc0000400000 */
[----:B------:R-:W3:Y:S01]  /*a2c0*/  MUFU.EX2 R6, R6 ;  /* 0x0000000600067308 */ /* 0x000ee20000000800 */
[----:B------:R-:W-:Y:S01]  /*a2d0*/  FMUL R22, R230, R8 ;  /* 0x00000008e6167220 */ /* 0x000fe20000400000 */
[----:B---3--:R-:W-:Y:S01]  /*a2e0*/  @!P0 FMUL R6, R6, R6 ;  /* 0x0000000606068220 */ /* 0x008fe20000400000 */
        /* <DEDUP_REMOVED lines=91> */
[----:B------:R-:W-:Y:S01]  /*a8a0*/  FMUL R95, R243, R6 ;  /* 0x00000006f35f7220 */ /* 0x000fe20000400000 */
[----:B--2---:R-:W-:Y:S01]  /*a8b0*/  FFMA R21, R2, R20, R81 ;  /* 0x0000001402157223 */ /* 0x004fe20000000051 */
[----:B------:R-:W-:-:S04]  /*a8c0*/  IMAD.MOV.U32 R2, RZ, RZ, R17 ;  /* 0x000000ffff027224 */ /* 0x000fc800078e0011 */
[----:B------:R2:W-:Y:S04]  /*a8d0*/  STL [R1+0x44], R21 ;  /* 0x0000441501007387 */ /* 0x0005e80000100800 */
[----:B------:R-:W-:Y:S01]  /*a8e0*/  SHFL.BFLY PT, R2, R2, 0x1, 0x1f ;  /* 0x0c201f0002027f89 */ /* 0x000fe200000e0000 */
[----:B------:R-:W-:-:S03]  /*a8f0*/  FMUL R20, R228, R9 ;  /* 0x00000009e4147220 */ /* 0x000fc60000400000 */
[----:B------:R3:W5:Y:S01]  /*a900*/  LDL R228, [R1+0x54] ;  /* 0x0000540001e47983 */ /* 0x0007620000100800 */
[-C--:B--2---:R-:W-:Y:S01]  /*a910*/  FMUL R21, R229, R9.reuse ;  /* 0x00000009e5157220 */ /* 0x084fe20000400000 */
[----:B------:R-:W-:Y:S02]  /*a920*/  MOV R229, R16 ;  /* 0x0000001000e57202 */ /* 0x000fe40000000f00 */
[----:B------:R3:W5:Y:S04]  /*a930*/  LDL R230, [R1+0x50] ;  /* 0x0000500001e67983 */ /* 0x0007680000100800 */
[----:B------:R-:W2:Y:S04]  /*a940*/  SHFL.BFLY PT, R24, R229, 0x1, 0x1f ;  /* 0x0c201f00e5187f89 */ /* 0x000ea800000e0000 */
[----:B0-----:R3:W-:Y:S04]  /*a950*/  STL [R1+0x48], R27 ;  /* 0x0000481b01007387 */ /* 0x0017e80000100800 */
[----:B-1----:R3:W-:Y:S04]  /*a960*/  STL [R1+0x4c], R25 ;  /* 0x00004c1901007387 */ /* 0x0027e80000100800 */
[----:B--2---:R3:W-:Y:S04]  /*a970*/  STL [R1+0x78], R24 ;  /* 0x0000781801007387 */ /* 0x0047e80000100800 */
[----:B------:R3:W-:Y:S01]  /*a980*/  STL [R1+0x7c], R2 ;  /* 0x00007c0201007387 */ /* 0x0007e20000100800 */
[-C--:B------:R-:W-:Y:S01]  /*a990*/  FMUL R16, R204, R9.reuse ;  /* 0x00000009cc107220 */ /* 0x080fe20000400000 */
[----:B------:R-:W-:Y:S01]  /*a9a0*/  FMUL R17, R205, R9 ;  /* 0x00000009cd117220 */ /* 0x000fe20000400000 */
        /* <DEDUP_REMOVED lines=29> */
[----:B------:R-:W-:Y:S01]  /*ab80*/  IMAD.MOV.U32 R229, RZ, RZ, 0x2 ;  /* 0x00000002ffe57424 */ /* 0x000fe200078e00ff */
[----:B------:R-:W-:Y:S05]  /*ab90*/  @P0 BRA `(.L_x_11) ;  /* 0x0000083000000947 */ /* 0x000fea0003800000 */
[----:B---3--:R-:W0:Y:S01]  /*aba0*/  S2R R24, SR_TID.X ;  /* 0x0000000000187919 */ /* 0x008e220000002100 */
[----:B------:R-:W-:-:S02]  /*abb0*/  IADD3 R2, R252, 0x20, RZ ;  /* 0x00000020fc027810 */ /* 0x000fc40007ffe0ff */
[----:B------:R-:W-:Y:S02]  /*abc0*/  PRMT R224, RZ, 0x7610, R224 ;  /* 0x00007610ffe07816 */ /* 0x000fe400000000e0 */
[----:B------:R-:W-:Y:S02]  /*abd0*/  ISETP.GE.AND P0, PT, R2, UR13, PT ;  /* 0x0000000d02007c0c */ /* 0x000fe4000bf06270 */
[----:B------:R-:W-:Y:S02]  /*abe0*/  PRMT R208, RZ, 0x7610, R208 ;  /* 0x00007610ffd07816 */ /* 0x000fe400000000d0 */
[----:B0-----:R-:W-:Y:S01]  /*abf0*/  SHF.L.U32 R231, R24, 0x3, RZ ;  /* 0x0000000318e77819 */ /* 0x001fe200000006ff */
[----:B-----5:R-:W-:Y:S01]  /*ac00*/  IMAD.WIDE R24, R230, R229, c[0x0][0x180] ;  /* 0x00006000e6187625 */ /* 0x020fe200078e02e5 */
[----:B------:R-:W-:Y:S02]  /*ac10*/  IADD3 R2, R252, 0x22, RZ ;  /* 0x00000022fc027810 */ /* 0x000fe40007ffe0ff */
[----:B------:R-:W-:-:S05]  /*ac20*/  LOP3.LUT R231, R231, 0x8, RZ, 0xc0, !PT ;  /* 0x00000008e7e77812 */ /* 0x000fca00078ec0ff */
[----:B------:R0:W2:Y:S01]  /*ac30*/  @!P0 LDG.E.U16 R224, [R24.64] ;  /* 0x0000001018e08981 */ /* 0x0000a2000c1e1500 */
[----:B------:R-:W-:Y:S01]  /*ac40*/  LOP3.LUT R27, R231, 0x2, RZ, 0xfc, !PT ;  /* 0x00000002e71b7812 */ /* 0x000fe200078efcff */
[----:B0-----:R-:W-:-:S05]  /*ac50*/  IMAD.WIDE R24, R228, R229, c[0x0][0x180] ;  /* 0x00006000e4187625 */ /* 0x001fca00078e02e5 */
[----:B------:R0:W3:Y:S01]  /*ac60*/  @!P0 LDG.E.U16 R208, [R24.64] ;  /* 0x0000001018d08981 */ /* 0x0000e2000c1e1500 */
[----:B------:R-:W-:Y:S02]  /*ac70*/  PRMT R217, RZ, 0x7610, R217 ;  /* 0x00007610ffd97816 */ /* 0x000fe400000000d9 */
[----:B------:R-:W-:Y:S01]  /*ac80*/  PRMT R209, RZ, 0x7610, R209 ;  /* 0x00007610ffd17816 */ /* 0x000fe200000000d1 */
[----:B------:R-:W1:Y:S01]  /*ac90*/  S2R R231, SR_TID.X ;  /* 0x0000000000e77919 */ /* 0x000e620000002100 */
[----:B0-----:R-:W-:-:S04]  /*aca0*/  IMAD.IADD R24, R27, 0x1, R15 ;  /* 0x000000011b187824 */ /* 0x001fc800078e020f */
[----:B------:R-:W-:Y:S01]  /*acb0*/  IMAD.WIDE R24, R24, R229, c[0x0][0x180] ;  /* 0x0000600018187625 */ /* 0x000fe200078e02e5 */
[----:B-1----:R-:W-:Y:S02]  /*acc0*/  SHF.L.U32 R231, R231, 0x3, RZ ;  /* 0x00000003e7e77819 */ /* 0x002fe400000006ff */
[----:B--2---:R-:W-:Y:S02]  /*acd0*/  SEL R224, R224, RZ, !P0 ;  /* 0x000000ffe0e07207 */ /* 0x004fe40004000000 */
[----:B---3--:R-:W-:Y:S02]  /*ace0*/  SEL R208, R208, RZ, !P0 ;  /* 0x000000ffd0d07207 */ /* 0x008fe40004000000 */
[----:B------:R-:W-:-:S13]  /*acf0*/  ISETP.GE.AND P0, PT, R2, UR13, PT ;  /* 0x0000000d02007c0c */ /* 0x000fda000bf06270 */
[----:B------:R0:W2:Y:S01]  /*ad00*/  @!P0 LDG.E.U16 R217, [R24.64] ;  /* 0x0000001018d98981 */ /* 0x0000a2000c1e1500 */
[----:B------:R-:W-:Y:S01]  /*ad10*/  LOP3.LUT R231, R231, 0x8, RZ, 0xc0, !PT ;  /* 0x00000008e7e77812 */ /* 0x000fe200078ec0ff */
[----:B0-----:R-:W-:Y:S01]  /*ad20*/  IMAD.IADD R24, R27, 0x1, R14 ;  /* 0x000000011b187824 */ /* 0x001fe200078e020e */
[----:B------:R-:W-:Y:S02]  /*ad30*/  IADD3 R2, R252, 0x23, RZ ;  /* 0x00000023fc027810 */ /* 0x000fe40007ffe0ff */
[----:B------:R-:W-:Y:S01]  /*ad40*/  LOP3.LUT R27, R231, 0x3, RZ, 0xfc, !PT ;  /* 0x00000003e71b7812 */ /* 0x000fe200078efcff */
[----:B------:R-:W-:-:S05]  /*ad50*/  IMAD.WIDE R24, R24, R229, c[0x0][0x180] ;  /* 0x0000600018187625 */ /* 0x000fca00078e02e5 */
[----:B------:R0:W3:Y:S01]  /*ad60*/  @!P0 LDG.E.U16 R209, [R24.64] ;  /* 0x0000001018d18981 */ /* 0x0000e2000c1e1500 */
[----:B------:R-:W-:-:S03]  /*ad70*/  PRMT R26, RZ, 0x7610, R26 ;  /* 0x00007610ff1a7816 */ /* 0x000fc6000000001a */
        /* <DEDUP_REMOVED lines=19> */
[----:B------:R-:W-:Y:S02]  /*aeb0*/  PRMT R210, RZ, 0x7610, R210 ;  /* 0x00007610ffd27816 */ /* 0x000fe400000000d2 */
        /* <DEDUP_REMOVED lines=14> */
[----:B------:R-:W-:Y:S01]  /*afa0*/  IMAD.WIDE R24, R24, R229, c[0x0][0x180] ;  /* 0x0000600018187625 */ /* 0x000fe200078e02e5 */
[----:B------:R-:W-:-:S03]  /*afb0*/  IADD3 R216, R252, 0x26, RZ ;  /* 0x00000026fcd87810 */ /* 0x000fc60007ffe0ff */
[----:B-1----:R-:W-:Y:S01]  /*afc0*/  IMAD.SHL.U32 R231, R231, 0x8, RZ ;  /* 0x00000008e7e77824 */ /* 0x002fe200078e00ff */
[----:B--2---:R-:W-:Y:S02]  /*afd0*/  SEL R218, R218, RZ, !P0 ;  /* 0x000000ffdada7207 */ /* 0x004fe40004000000 */
[----:B---3--:R-:W-:Y:S02]  /*afe0*/  SEL R210, R210, RZ, !P0 ;  /* 0x000000ffd2d27207 */ /* 0x008fe40004000000 */
[----:B------:R-:W-:Y:S02]  /*aff0*/  ISETP.GE.AND P0, PT, R27, UR13, PT ;  /* 0x0000000d1b007c0c */ /* 0x000fe4000bf06270 */
[----:B------:R-:W-:-:S11]  /*b000*/  PRMT R27, RZ, 0x7610, R27 ;  /* 0x00007610ff1b7816 */ /* 0x000fd6000000001b */
[----:B------:R0:W2:Y:S01]  /*b010*/  @!P0 LDG.E.U16 R211, [R24.64] ;  /* 0x0000001018d38981 */ /* 0x0000a2000c1e1500 */
[----:B------:R-:W-:Y:S02]  /*b020*/  LOP3.LUT R231, R231, 0x8, RZ, 0xc0, !PT ;  /* 0x00000008e7e77812 */ /* 0x000fe400078ec0ff */
[----:B0-----:R-:W-:Y:S02]  /*b030*/  IADD3 R24, R248, R14, RZ ;  /* 0x0000000ef8187210 */ /* 0x001fe40007ffe0ff */
[----:B------:R-:W-:-:S03]  /*b040*/  LOP3.LUT R248, R231, 0x6, RZ, 0xfc, !PT ;  /* 0x00000006e7f87812 */ /* 0x000fc600078efcff */
[----:B------:R-:W-:-:S05]  /*b050*/  IMAD.WIDE R24, R24, R229, c[0x0][0x180] ;  /* 0x0000600018187625 */ /* 0x000fca00078e02e5 */
[----:B------:R0:W3:Y:S01]  /*b060*/  @!P0 LDG.E.U16 R27, [R24.64] ;  /* 0x00000010181b8981 */ /* 0x0000e2000c1e1500 */
[----:B------:R-:W-:-:S03]  /*b070*/  PRMT R219, RZ, 0x7610, R219 ;  /* 0x00007610ffdb7816 */ /* 0x000fc600000000db */
[----:B------:R-:W1:Y:S01]  /*b080*/  S2R R231, SR_TID.X ;  /* 0x0000000000e77919 */ /* 0x000e620000002100 */
[----:B0-----:R-:W-:-:S04]  /*b090*/  IMAD.IADD R24, R248, 0x1, R15 ;  /* 0x00000001f8187824 */ /* 0x001fc800078e020f */
[----:B------:R-:W-:Y:S01]  /*b0a0*/  IMAD.WIDE R24, R24, R229, c[0x0][0x180] ;  /* 0x0000600018187625 */ /* 0x000fe200078e02e5 */
[----:B------:R-:W-:Y:S02]  /*b0b0*/  IADD3 R225, R252, 0x21, RZ ;  /* 0x00000021fce17810 */ /* 0x000fe40007ffe0ff */
[----:B-1----:R-:W-:Y:S02]  /*b0c0*/  SHF.L.U32 R231, R231, 0x3, RZ ;  /* 0x00000003e7e77819 */ /* 0x002fe400000006ff */
[----:B--2---:R-:W-:Y:S02]  /*b0d0*/  SEL R211, R211, RZ, !P0 ;  /* 0x000000ffd3d37207 */ /* 0x004fe40004000000 */
[----:B---3--:R-:W-:Y:S02]  /*b0e0*/  SEL R27, R27, RZ, !P0 ;  /* 0x000000ff1b1b7207 */ /* 0x008fe40004000000 */
[----:B------:R-:W-:Y:S02]  /*b0f0*/  ISETP.GE.AND P0, PT, R216, UR13, PT ;  /* 0x0000000dd8007c0c */ /* 0x000fe4000bf06270 */
[----:B------:R-:W-:-:S11]  /*b100*/  PRMT R216, RZ, 0x7610, R216 ;  /* 0x00007610ffd87816 */ /* 0x000fd600000000d8 */
[----:B------:R0:W2:Y:S01]  /*b110*/  @!P0 LDG.E.U16 R219, [R24.64] ;  /* 0x0000001018db8981 */ /* 0x0000a2000c1e1500 */
[----:B------:R-:W-:Y:S01]  /*b120*/  LOP3.LUT R231, R231, 0x8, RZ, 0xc0, !PT ;  /* 0x00000008e7e77812 */ /* 0x000fe200078ec0ff */
[----:B0-----:R-:W-:-:S03]  /*b130*/  IMAD.IADD R24, R248, 0x1, R14 ;  /* 0x00000001f8187824 */ /* 0x001fc600078e020e */
        /* <DEDUP_REMOVED lines=18> */
[----:B------:R-:W-:Y:S01]  /*b260*/  PRMT R227, RZ, 0x7610, R227 ;  /* 0x00007610ffe37816 */ /* 0x000fe200000000e3 */
[----:B0-----:R-:W-:Y:S01]  /*b270*/  IMAD.IADD R24, R231, 0x1, R14 ;  /* 0x00000001e7187824 */ /* 0x001fe200078e020e */
[----:B------:R-:W-:-:S03]  /*b280*/  IADD3 R14, R252, 0x27, RZ ;  /* 0x00000027fc0e7810 */ /* 0x000fc60007ffe0ff */
[----:B------:R-:W-:Y:S01]  /*b290*/  IMAD.WIDE R24, R24, R229, c[0x0][0x180] ;  /* 0x0000600018187625 */ /* 0x000fe200078e02e5 */
[----:B------:R-:W-:Y:S02]  /*b2a0*/  IADD3 R15, R231, R15, RZ ;  /* 0x0000000fe70f7210 */ /* 0x000fe40007ffe0ff */
        /* <DEDUP_REMOVED lines=12> */
[----:B--2---:R-:W-:-:S04]  /*b370*/  SEL R15, R227, RZ, !P0 ;  /* 0x000000ffe30f7207 */ /* 0x004fc80004000000 */
[----:B------:R-:W-:Y:S02]  /*b380*/  PRMT R211, R216, 0x5410, R15 ;  /* 0x00005410d8d37816 */ /* 0x000fe4000000000f */
[----:B------:R-:W-:Y:S02]  /*b390*/  PRMT R216, R224, 0x5410, R225 ;  /* 0x00005410e0d87816 */ /* 0x000fe400000000e1 */
[----:B---3--:R-:W-:-:S04]  /*b3a0*/  SEL R14, R24, RZ, !P0 ;  /* 0x000000ff180e7207 */ /* 0x008fc80004000000 */
[----:B------:R-:W-:Y:S01]  /*b3b0*/  PRMT R219, R219, 0x5410, R14 ;  /* 0x00005410dbdb7816 */ /* 0x000fe2000000000e */
[----:B------:R-:W-:Y:S05]  /*b3c0*/  BRA `(.L_x_12) ;  /* 0x0000004000007947 */ /* 0x000fea0003800000 */
.L_x_11:
[----:B---3-5:R-:W-:-:S04]  /*b3d0*/  IMAD.WIDE R216, R230, R229, c[0x0][0x180] ;  /* 0x00006000e6d87625 */ /* 0x028fc800078e02e5 */
[----:B------:R-:W-:Y:S02]  /*b3e0*/  IMAD.WIDE R208, R228, R229, c[0x0][0x180] ;  /* 0x00006000e4d07625 */ /* 0x000fe400078e02e5 */
[----:B------:R-:W5:Y:S04]  /*b3f0*/  LDG.E.128 R216, [R216.64] ;  /* 0x00000010d8d87981 */ /* 0x000f68000c1e1d00 */
[----:B------:R-:W5:Y:S02]  /*b400*/  LDG.E.128 R208, [R208.64] ;  /* 0x00000010d0d07981 */ /* 0x000f64000c1e1d00 */
.L_x_12:
[----:B------:R-:W2:Y:S04]  /*b410*/  LDL.LU R228, [R1+0x84] ;  /* 0x0000840001e47983 */ /* 0x000ea80000300800 */
[----:B------:R-:W3:Y:S04]  /*b420*/  LDL.LU R227, [R1+0x14] ;  /* 0x0000140001e37983 */ /* 0x000ee80000300800 */
[----:B------:R-:W3:Y:S04]  /*b430*/  LDL.LU R226, [R1+0x18] ;  /* 0x0000180001e27983 */ /* 0x000ee80000300800 */
[----:B------:R-:W4:Y:S04]  /*b440*/  LDL.LU R225, [R1+0x4] ;  /* 0x0000040001e17983 */ /* 0x000f280000300800 */
[----:B------:R-:W4:Y:S04]  /*b450*/  LDL.LU R24, [R1+0x8] ;  /* 0x0000080001187983 */ /* 0x000f280000300800 */
[----:B------:R-:W2:Y:S04]  /*b460*/  LDL.LU R224, [R1+0xc] ;  /* 0x00000c0001e07983 */ /* 0x000ea80000300800 */
[----:B------:R-:W2:Y:S04]  /*b470*/  LDL.LU R25, [R1+0x10] ;  /* 0x0000100001197983 */ /* 0x000ea80000300800 */
[----:B------:R-:W2:Y:S04]  /*b480*/  LDL.LU R27, [R1+0x1c] ;  /* 0x00001c00011b7983 */ /* 0x000ea80000300800 */
[----:B------:R-:W2:Y:S04]  /*b490*/  LDL.LU R26, [R1+0x20] ;  /* 0x00002000011a7983 */ /* 0x000ea80000300800 */
[----:B------:R-:W2:Y:S04]  /*b4a0*/  LDL.LU R15, [R1+0x24] ;  /* 0x00002400010f7983 */ /* 0x000ea80000300800 */
[----:B------:R-:W2:Y:S04]  /*b4b0*/  LDL.LU R14, [R1+0x28] ;  /* 0x00002800010e7983 */ /* 0x000ea80000300800 */
[----:B------:R-:W2:Y:S04]  /*b4c0*/  LDL.LU R2, [R1+0x90] ;  /* 0x0000900001027983 */ /* 0x000ea80000300800 */
[----:B------:R-:W3:Y:S04]  /*b4d0*/  LDL.LU R236, [R1+0x70] ;  /* 0x0000700001ec7983 */ /* 0x000ee80000300800 */
[----:B------:R-:W4:Y:S04]  /*b4e0*/  LDL.LU R235, [R1+0x44] ;  /* 0x0000440001eb7983 */ /* 0x000f280000300800 */
[----:B------:R-:W4:Y:S04]  /*b4f0*/  LDL.LU R234, [R1+0x6c] ;  /* 0x00006c0001ea7983 */ /* 0x000f280000300800 */
[----:B------:R-:W4:Y:S04]  /*b500*/  LDL.LU R233, [R1+0x8c] ;  /* 0x00008c0001e97983 */ /* 0x000f280000300800 */
[----:B------:R-:W4:Y:S04]  /*b510*/  LDL.LU R231, [R1+0x68] ;  /* 0x0000680001e77983 */ /* 0x000f280000300800 */
[----:B------:R-:W4:Y:S04]  /*b520*/  LDL.LU R230, [R1+0x88] ;  /* 0x0000880001e67983 */ /* 0x000f280000300800 */
[----:B------:R-:W4:Y:S04]  /*b530*/  LDL R229, [R1+0x80] ;  /* 0x0000800001e57983 */ /* 0x000f280000100800 */
[----:B------:R-:W-:Y:S01]  /*b540*/  BAR.SYNC.DEFER_BLOCKING 0x0 ;  /* 0x0000000000007b1d */ /* 0x000fe20000010000 */
[----:B--2---:R-:W-:-:S05]  /*b550*/  IMAD.MOV.U32 R232, RZ, RZ, R2 ;  /* 0x000000ffffe87224 */ /* 0x004fca00078e0002 */
[----:B------:R-:W2:Y:S01]  /*b560*/  LDL R2, [R1] ;  /* 0x0000000001027983 */ /* 0x000ea20000100800 */
[----:B------:R-:W-:Y:S02]  /*b570*/  F2FP.BF16.F32.PACK_AB R66, R66, R67 ;  /* 0x000000434242723e */ /* 0x000fe400000010ff */
[----:B---3--:R-:W-:Y:S02]  /*b580*/  F2FP.BF16.F32.PACK_AB R67, R227, R226 ;  /* 0x000000e2e343723e */ /* 0x008fe400000010ff */
[----:B----4-:R-:W-:Y:S01]  /*b590*/  F2FP.BF16.F32.PACK_AB R24, R225, R24 ;  /* 0x00000018e118723e */ /* 0x010fe200000010ff */
[----:B------:R-:W-:Y:S01]  /*b5a0*/  FFMA R13, R13, R235, R236 ;  /* 0x000000eb0d0d7223 */ /* 0x000fe200000000ec */
[----:B------:R-:W-:Y:S02]  /*b5b0*/  F2FP.BF16.F32.PACK_AB R25, R224, R25 ;  /* 0x00000019e019723e */ /* 0x000fe400000010ff */
[----:B------:R-:W-:Y:S02]  /*b5c0*/  F2FP.BF16.F32.PACK_AB R26, R27, R26 ;  /* 0x0000001a1b1a723e */ /* 0x000fe400000010ff */
[----:B------:R-:W-:Y:S01]  /*b5d0*/  F2FP.BF16.F32.PACK_AB R64, R64, R4 ;  /* 0x000000044040723e */ /* 0x000fe200000010ff */
[----:B------:R-:W-:Y:S01]  /*b5e0*/  STL [R1+0x54], R13 ;  /* 0x0000540d01007387 */ /* 0x000fe20000100800 */
[----:B------:R-:W-:Y:S01]  /*b5f0*/  F2FP.BF16.F32.PACK_AB R65, R65, R5 ;  /* 0x000000054141723e */ /* 0x000fe200000010ff */
[----:B------:R-:W-:Y:S01]  /*b600*/  FFMA R12, R12, R233, R234 ;  /* 0x000000e90c0c7223 */ /* 0x000fe200000000ea */
[----:B------:R-:W-:-:S02]  /*b610*/  F2FP.BF16.F32.PACK_AB R27, R15, R14 ;  /* 0x0000000e0f1b723e */ /* 0x000fc400000010ff */
[----:B------:R-:W-:Y:S02]  /*b620*/  MOV R4, R228 ;  /* 0x000000e400047202 */ /* 0x000fe40000000f00 */
[----:B------:R-:W-:Y:S01]  /*b630*/  STL [R1+0x50], R12 ;  /* 0x0000500c01007387 */ /* 0x000fe20000100800 */
[----:B------:R-:W-:-:S03]  /*b640*/  FFMA R11, R11, R230, R231 ;  /* 0x000000e60b0b7223 */ /* 0x000fc600000000e7 */
[----:B-----5:R-:W-:Y:S04]  /*b650*/  STS.128 [R229+0x8000], R216 ;  /* 0x008000d8e5007388 */ /* 0x020fe80000000c00 */
[----:B------:R-:W-:Y:S04]  /*b660*/  STS.128 [R229+0x8800], R208 ;  /* 0x008800d0e5007388 */ /* 0x000fe80000000c00 */
[----:B------:R-:W-:Y:S01]  /*b670*/  BAR.SYNC.DEFER_BLOCKING 0x0 ;  /* 0x0000000000007b1d */ /* 0x000fe20000010000 */
[----:B------:R-:W-:-:S05]  /*b680*/  MOV R5, UR9 ;  /* 0x0000000900057c02 */ /* 0x000fca0008000f00 */
[----:B------:R0:W-:Y:S04]  /*b690*/  STL [R1+0x44], R11 ;  /* 0x0000440b01007387 */ /* 0x0001e80000100800 */
[----:B0-----:R-:W3:Y:S04]  /*b6a0*/  LDL.LU R11, [R1+0x38] ;  /* 0x00003800010b7983 */ /* 0x001ee80000300800 */
[----:B--2---:R-:W0:Y:S04]  /*b6b0*/  LDSM.16.M88.4 R224, [R2+0x8200] ;  /* 0x0082000002e0783b */ /* 0x004e280000000200 */
[----:B------:R-:W1:Y:S04]  /*b6c0*/  LDSM.16.M88.4 R216, [R2+0x8400] ;  /* 0x0084000002d8783b */ /* 0x000e680000000200 */
[----:B------:R-:W2:Y:S04]  /*b6d0*/  LDSM.16.M88.4 R244, [R2+0x8000] ;  /* 0x0080000002f4783b */ /* 0x000ea80000000200 */
[----:B------:R-:W4:Y:S01]  /*b6e0*/  LDSM.16.M88.4 R208, [R2+0x8600] ;  /* 0x0086000002d0783b */ /* 0x000f220000000200 */
[----:B0-----:R-:W-:Y:S03]  /*b6f0*/  HMMA.16816.F32.BF16 R240, R24, R224, R92 ;  /* 0x000000e018f0723c */ /* 0x001fe6000004185c */
[----:B------:R-:W3:Y:S05]  /*b700*/  LDL.LU R93, [R1+0x3c] ;  /* 0x00003c00015d7983 */ /* 0x000eea0000300800 */
[-C--:B------:R-:W-:Y:S01]  /*b710*/  HMMA.16816.F32.BF16 R12, R64, R226.reuse, R88 ;  /* 0x000000e2400c723c */ /* 0x080fe20000041858 */
[----:B------:R-:W3:Y:S04]  /*b720*/  LDL.LU R89, [R1+0x5c] ;  /* 0x00005c0001597983 */ /* 0x000ee80000300800 */
[----:B------:R-:W3:Y:S02]  /*b730*/  LDL.LU R90, [R1+0x7c] ;  /* 0x00007c00015a7983 */ /* 0x000ee40000300800 */
[----:B------:R-:W-:Y:S01]  /*b740*/  IMAD.MOV.U32 R88, RZ, RZ, R232 ;  /* 0x000000ffff587224 */ /* 0x000fe200078e00e8 */
[C---:B------:R-:W-:Y:S01]  /*b750*/  HMMA.16816.F32.BF16 R236, R24.reuse, R226, R84 ;  /* 0x000000e218ec723c */ /* 0x040fe20000041854 */
[----:B------:R-:W3:Y:S04]  /*b760*/  LDL.LU R87, [R1+0x64] ;  /* 0x0000640001577983 */ /* 0x000ee80000300800 */
[----:B------:R-:W3:Y:S03]  /*b770*/  LDL.LU R84, [R1+0x4c] ;  /* 0x00004c0001547983 */ /* 0x000ee60000300800 */
[----:B-1----:R-:W-:Y:S01]  /*b780*/  HMMA.16816.F32.BF16 R232, R24, R216, R80 ;  /* 0x000000d818e8723c */ /* 0x002fe20000041850 */
[----:B------:R-:W3:Y:S04]  /*b790*/  LDL.LU R86, [R1+0x60] ;  /* 0x0000600001567983 */ /* 0x000ee80000300800 */
[----:B------:R-:W3:Y:S02]  /*b7a0*/  LDL.LU R85, [R1+0x78] ;  /* 0x0000780001557983 */ /* 0x000ee40000300800 */
[----:B------:R-:W-:Y:S01]  /*b7b0*/  MOV R82, R4 ;  /* 0x0000000400527202 */ /* 0x000fe20000000f00 */
[C---:B------:R-:W-:Y:S01]  /*b7c0*/  HMMA.16816.F32.BF16 R16, R64.reuse, R224, R16 ;  /* 0x000000e04010723c */ /* 0x040fe20000041810 */
[----:B------:R-:W-:Y:S01]  /*b7d0*/  IMAD.U32 R4, RZ, RZ, UR8 ;  /* 0x00000008ff047e24 */ /* 0x000fe2000f8e00ff */
[----:B------:R-:W3:Y:S04]  /*b7e0*/  LDL.LU R83, [R1+0x48] ;  /* 0x0000480001537983 */ /* 0x000ee80000300800 */
[----:B------:R-:W3:Y:S02]  /*b7f0*/  LDL R91, [R1+0x98] ;  /* 0x00009800015b7983 */ /* 0x000ee40000100800 */
[C---:B------:R-:W-:Y:S02]  /*b800*/  HMMA.16816.F32.BF16 R56, R64.reuse, R216, R56 ;  /* 0x000000d84038723c */ /* 0x040fe40000041838 */
[----:B------:R-:W3:Y:S04]  /*b810*/  LDL R92, [R1+0x94] ;  /* 0x00009400015c7983 */ /* 0x000ee80000100800 */
[----:B------:R-:W3:Y:S02]  /*b820*/  LDL R94, [R1+0x9c] ;  /* 0x00009c00015e7983 */ /* 0x000ee40000100800 */
[-C--:B------:R-:W-:Y:S02]  /*b830*/  HMMA.16816.F32.BF16 R136, R64, R218.reuse, R136 ;  /* 0x000000da4088723c */ /* 0x080fe40000041888 */
[----:B------:R-:W3:Y:S06]  /*b840*/  LDL R95, [R1+0xa0] ;  /* 0x0000a000015f7983 */ /* 0x000eec0000100800 */
[----:B------:R-:W-:Y:S01]  /*b850*/  HMMA.16816.F32.BF16 R224, R24, R218, R76 ;  /* 0x000000da18e0723c */ /* 0x000fe2000004184c */
[----:B------:R-:W-:Y:S07]  /*b860*/  LDSM.16.M88.4 R76, [R2+0x8a00] ;  /* 0x008a0000024c783b */ /* 0x000fee0000000200 */
[C---:B--2---:R-:W-:Y:S08]  /*b870*/  HMMA.16816.F32.BF16 R228, R64.reuse, R244, R20 ;  /* 0x000000f440e4723c */ /* 0x044ff00000041814 */
[-C--:B----4-:R-:W-:Y:S08]  /*b880*/  HMMA.16816.F32.BF16 R132, R64, R208.reuse, R132 ;  /* 0x000000d04084723c */ /* 0x090ff00000041884 */
[----:B------:R-:W-:Y:S01]  /*b890*/  HMMA.16816.F32.BF16 R216, R24, R208, R72 ;  /* 0x000000d018d8723c */ /* 0x000fe20000041848 */
[----:B------:R-:W-:Y:S07]  /*b8a0*/  LDSM.16.M88.4 R72, [R2+0x8c00] ;  /* 0x008c00000248783b */ /* 0x000fee0000000200 */
[C---:B------:R-:W-:Y:S08]  /*b8b0*/  HMMA.16816.F32.BF16 R128, R64.reuse, R210, R128 ;  /* 0x000000d24080723c */ /* 0x040ff00000041880 */
[----:B------:R-:W-:Y:S01]  /*b8c0*/  HMMA.16816.F32.BF16 R20, R64, R246, R200 ;  /* 0x000000f64014723c */ /* 0x000fe200000418c8 */
[----:B------:R-:W0:Y:S07]  /*b8d0*/  LDSM.16.M88.4 R200, [R2+0x8800] ;  /* 0x0088000002c8783b */ /* 0x000e2e0000000200 */
[C---:B------:R-:W-:Y:S01]  /*b8e0*/  HMMA.16816.F32.BF16 R208, R24.reuse, R210, R68 ;  /* 0x000000d218d0723c */ /* 0x040fe20000041844 */
[----:B------:R1:W2:Y:S04]  /*b8f0*/  LDSM.16.M88.4 R68, [R2+0x8e00] ;  /* 0x008e00000244783b */ /* 0x0002a80000000200 */
[----:B-1----:R3:W4:Y:S03]  /*b900*/  LDG.E R2, [R4.64+0xc] ;  /* 0x00000c1004027981 */ /* 0x002726000c1e1900 */
[C---:B------:R-:W-:Y:S08]  /*b910*/  HMMA.16816.F32.BF16 R248, R24.reuse, R244, R204 ;  /* 0x000000f418f8723c */ /* 0x040ff000000418cc */
[----:B------:R-:W-:Y:S01]  /*b920*/  HMMA.16816.F32.BF16 R244, R24, R246, R124 ;  /* 0x000000f618f4723c */ /* 0x000fe2000004187c */
[----:B------:R-:W-:-:S07]  /*b930*/  UIADD3 UR4, UR4, 0x40, URZ ;  /* 0x0000004004047890 */ /* 0x000fce000fffe03f */
[----:B0-----:R-:W-:Y:S01]  /*b940*/  HMMA.16816.F32.BF16 R124, R64, R200, R220 ;  /* 0x000000c8407c723c */ /* 0x001fe200000418dc */
[----:B------:R-:W0:Y:S01]  /*b950*/  S2R R221, SR_TID.X ;  /* 0x0000000000dd7919 */ /* 0x000e220000002100 */
[----:B------:R-:W-:-:S06]  /*b960*/  UISETP.GT.AND UP0, UPT, UR4, UR13, UPT ;  /* 0x0000000d0400728c */ /* 0x000fcc000bf04270 */
[----:B------:R-:W-:Y:S01]  /*b970*/  PLOP3.LUT P0, PT, PT, PT, UP0, 0x40, 0x0 ;  /* 0x000000000000781c */ /* 0x000fe20003f0e808 */
[----:B------:R-:W-:Y:S01]  /*b980*/  HMMA.16816.F32.BF16 R204, R24, R200, R212 ;  /* 0x000000c818cc723c */ /* 0x000fe200000418d4 */
[----:B------:R-:W-:Y:S01]  /*b990*/  FFMA R88, R10, R88, R82 ;  /* 0x000000580a587223 */ /* 0x000fe20000000052 */
[----:B------:R-:W-:-:S06]  /*b9a0*/  MOV R223, 0x2 ;  /* 0x0000000200df7802 */ /* 0x000fcc0000000f00 */
[----:B------:R-:W-:Y:S01]  /*b9b0*/  HMMA.16816.F32.BF16 R120, R64, R202, R120 ;  /* 0x000000ca4078723c */ /* 0x000fe20000041878 */
[----:B0-----:R-:W-:-:S07]  /*b9c0*/  IMAD.SHL.U32 R220, R221, 0x8, RZ ;  /* 0x00000008dddc7824 */ /* 0x001fce00078e00ff */
[----:B------:R-:W-:Y:S01]  /*b9d0*/  HMMA.16816.F32.BF16 R200, R24, R202, R52 ;  /* 0x000000ca18c8723c */ /* 0x000fe20000041834 */
[----:B------:R-:W-:-:S07]  /*b9e0*/  LOP3.LUT R222, R220, 0x8, RZ, 0xc0, !PT ;  /* 0x00000008dcde7812 */ /* 0x000fce00078ec0ff */
[C---:B------:R-:W-:Y:S08]  /*b9f0*/  HMMA.16816.F32.BF16 R116, R64.reuse, R76, R116 ;  /* 0x0000004c4074723c */ /* 0x040ff00000041874 */
[C---:B------:R-:W-:Y:S08]  /*ba00*/  HMMA.16816.F32.BF16 R112, R64.reuse, R78, R112 ;  /* 0x0000004e4070723c */ /* 0x040ff00000041870 */
[C---:B------:R-:W-:Y:S08]  /*ba10*/  HMMA.16816.F32.BF16 R108, R64.reuse, R72, R108 ;  /* 0x00000048406c723c */ /* 0x040ff0000004186c */
[C---:B------:R-:W-:Y:S08]  /*ba20*/  HMMA.16816.F32.BF16 R104, R64.reuse, R74, R104 ;  /* 0x0000004a4068723c */ /* 0x040ff00000041868 */
[C---:B--2---:R-:W-:Y:S08]  /*ba30*/  HMMA.16816.F32.BF16 R100, R64.reuse, R68, R100 ;  /* 0x000000444064723c */ /* 0x044ff00000041864 */
[----:B------:R-:W-:Y:S08]  /*ba40*/  HMMA.16816.F32.BF16 R96, R64, R70, R96 ;  /* 0x000000464060723c */ /* 0x000ff00000041860 */
[C---:B------:R-:W-:Y:S08]  /*ba50*/  HMMA.16816.F32.BF16 R52, R24.reuse, R76, R60 ;  /* 0x0000004c1834723c */ /* 0x040ff0000004183c */
[C---:B------:R-:W-:Y:S08]  /*ba60*/  HMMA.16816.F32.BF16 R48, R24.reuse, R78, R48 ;  /* 0x0000004e1830723c */ /* 0x040ff00000041830 */
[C---:B------:R-:W-:Y:S08]  /*ba70*/  HMMA.16816.F32.BF16 R44, R24.reuse, R72, R44 ;  /* 0x00000048182c723c */ /* 0x040ff0000004182c */
[C---:B------:R-:W-:Y:S08]  /*ba80*/  HMMA.16816.F32.BF16 R40, R24.reuse, R74, R40 ;  /* 0x0000004a1828723c */ /* 0x040ff00000041828 */
[C---:B------:R-:W-:Y:S08]  /*ba90*/  HMMA.16816.F32.BF16 R36, R24.reuse, R68, R36 ;  /* 0x000000441824723c */ /* 0x040ff00000041824 */
[----:B------:R-:W-:Y:S01]  /*baa0*/  HMMA.16816.F32.BF16 R28, R24, R70, R28 ;  /* 0x00000046181c723c */ /* 0x000fe2000004181c */
[----:B---3--:R-:W-:-:S02]  /*bab0*/  IADD3 R5, R93, 0x30, RZ ;  /* 0x000000305d057810 */ /* 0x008fc40007ffe0ff */
[C---:B------:R-:W-:Y:S02]  /*bac0*/  IADD3 R4, R93.reuse, 0x31, RZ ;  /* 0x000000315d047810 */ /* 0x040fe40007ffe0ff */
[----:B------:R-:W-:Y:S01]  /*bad0*/  IADD3 R10, R93, 0x39, RZ ;  /* 0x000000395d0a7810 */ /* 0x000fe20007ffe0ff */
[----:B------:R-:W-:Y:S01]  /*bae0*/  FADD R86, R86, R84 ;  /* 0x0000005456567221 */ /* 0x000fe20000000000 */
[----:B------:R-:W-:Y:S01]  /*baf0*/  FADD R84, R11, R90 ;  /* 0x0000005a0b547221 */ /* 0x000fe20000000000 */
[----:B------:R-:W-:Y:S01]  /*bb00*/  IADD3 R11, R93, 0x38, RZ ;  /* 0x000000385d0b7810 */ /* 0x000fe20007ffe0ff */
[----:B------:R-:W-:Y:S01]  /*bb10*/  FADD R85, R89, R85 ;  /* 0x0000005559557221 */ /* 0x000fe20000000000 */
[----:B------:R-:W-:Y:S01]  /*bb20*/  FADD R87, R87, R83 ;  /* 0x0000005357577221 */ /* 0x000fe20000000000 */
[C---:B----4-:R-:W-:Y:S02]  /*bb30*/  IMAD R213, R2.reuse, c[0x0][0x1f0], R91 ;  /* 0x00007c0002d57a24 */ /* 0x050fe400078e025b */
[----:B------:R-:W-:-:S02]  /*bb40*/  IMAD R212, R2, c[0x0][0x1f0], R92 ;  /* 0x00007c0002d47a24 */ /* 0x000fc400078e025c */
[----:B------:R-:W-:Y:S01]  /*bb50*/  IMAD R24, R2, c[0x0][0x1e4], R94 ;  /* 0x0000790002187a24 */ /* 0x000fe200078e025e */
[----:B------:R-:W-:Y:S01]  /*bb60*/  IADD3 R215, R222, R213, RZ ;  /* 0x000000d5ded77210 */ /* 0x000fe20007ffe0ff */
[----:B------:R-:W-:Y:S02]  /*bb70*/  IMAD R2, R2, c[0x0][0x1e4], R95 ;  /* 0x0000790002027a24 */ /* 0x000fe400078e025f */
[----:B------:R-:W-:Y:S01]  /*bb80*/  IMAD.IADD R214, R222, 0x1, R212 ;  /* 0x00000001ded67824 */ /* 0x000fe200078e02d4 */
[----:B------:R-:W-:Y:S05]  /*bb90*/  @P0 BRA `(.L_x_13) ;  /* 0x0000016000000947 */ /* 0x000fea0003800000 */
[----:B------:R-:W2:Y:S01]  /*bba0*/  LDL.LU R95, [R1+0x58] ;  /* 0x00005800015f7983 */ /* 0x000ea20000300800 */
        /* <DEDUP_REMOVED lines=8> */
[----:B------:R-:W-:Y:S01]  /*bc30*/  CS2R R78, SRZ ;  /* 0x00000000004e7805 */ /* 0x000fe2000001ff00 */
[----:B0-----:R-:W-:Y:S01]  /*bc40*/  IMAD.WIDE R24, R2, R223, c[0x0][0x178] ;  /* 0x00005e0002187625 */ /* 0x001fe200078e02df */
        /* <DEDUP_REMOVED lines=11> */
.L_x_13:
[----:B------:R-:W-:-:S04]  /*bd00*/  IMAD.WIDE R72, R24, R223, c[0x0][0x178] ;  /* 0x00005e0018487625 */ /* 0x000fc800078e02df */
[----:B------:R-:W-:Y:S02]  /*bd10*/  IMAD.WIDE R76, R2, R223, c[0x0][0x178] ;  /* 0x00005e00024c7625 */ /* 0x000fe400078e02df */
[----:B------:R-:W5:Y:S04]  /*bd20*/  LDG.E.128 R72, [R72.64] ;  /* 0x0000001048487981 */ /* 0x000f68000c1e1d00 */
[----:B------:R-:W5:Y:S02]  /*bd30*/  LDG.E.128 R76, [R76.64] ;  /* 0x000000104c4c7981 */ /* 0x000f64000c1e1d00 */
.L_x_14:
[----:B------:R-:W2:Y:S04]  /*bd40*/  LDL R25, [R1+0x74] ;  /* 0x0000740001197983 */ /* 0x000ea80000100800 */
[----:B------:R-:W-:Y:S06]  /*bd50*/  BAR.SYNC.DEFER_BLOCKING 0x0 ;  /* 0x0000000000007b1d */ /* 0x000fec0000010000 */
[----:B------:R-:W0:Y:S04]  /*bd60*/  S2R R2, SR_TID.X ;  /* 0x0000000000027919 */ /* 0x000e280000002100 */
[----:B------:R-:W1:Y:S04]  /*bd70*/  S2R R26, SR_TID.X ;  /* 0x00000000001a7919 */ /* 0x000e680000002100 */
[----:B------:R-:W3:Y:S04]  /*bd80*/  S2R R83, SR_TID.X ;  /* 0x0000000000537919 */ /* 0x000ee80000002100 */
[----:B------:R-:W4:Y:S01]  /*bd90*/  S2R R92, SR_TID.X ;  /* 0x00000000005c7919 */ /* 0x000f220000002100 */
[----:B0-----:R-:W-:-:S02]  /*bda0*/  LOP3.LUT R24, R2, 0x1f, RZ, 0xc0, !PT ;  /* 0x0000001f02187812 */ /* 0x001fc400078ec0ff */
[----:B------:R-:W-:Y:S02]  /*bdb0*/  LOP3.LUT R27, R2, 0x7, RZ, 0xc0, !PT ;  /* 0x00000007021b7812 */ /* 0x000fe400078ec0ff */
[----:B------:R-:W-:-:S05]  /*bdc0*/  SHF.R.U32.HI R24, RZ, 0x4, R24 ;  /* 0x00000004ff187819 */ /* 0x000fca0000011618 */
[C---:B------:R-:W-:Y:S01]  /*bdd0*/  IMAD R64, R24.reuse, 0x8, R27 ;  /* 0x0000000818407824 */ /* 0x040fe200078e021b */
[----:B------:R-:W-:-:S04]  /*bde0*/  LEA R24, R24, R27, 0x3 ;  /* 0x0000001b18187211 */ /* 0x000fc800078e18ff */
[----:B------:R-:W-:Y:S01]  /*bdf0*/  SHF.L.U32 R64, R64, 0x8, RZ ;  /* 0x0000000840407819 */ /* 0x000fe200000006ff */
[----:B------:R-:W-:Y:S01]  /*be00*/  IMAD.SHL.U32 R24, R24, 0x100, RZ ;  /* 0x0000010018187824 */ /* 0x000fe200078e00ff */
[----:B--2--5:R-:W-:Y:S04]  /*be10*/  STS.128 [R25+0x8000], R72 ;  /* 0x0080004819007388 */ /* 0x024fe80000000c00 */
[----:B------:R0:W-:Y:S02]  /*be20*/  STS.128 [R25+0x8800], R76 ;  /* 0x0088004c19007388 */ /* 0x0001e40000000c00 */
[----:B0-----:R-:W-:-:S04]  /*be30*/  SHF.R.U32.HI R25, RZ, 0x3, R2 ;  /* 0x00000003ff197819 */ /* 0x001fc80000011602 */
[----:B------:R-:W-:-:S04]  /*be40*/  SGXT.U32 R25, R25, 0x1 ;  /* 0x000000011919781a */ /* 0x000fc80000000000 */
[C---:B------:R-:W-:Y:S02]  /*be50*/  LOP3.LUT R2, R25.reuse, 0x2, RZ, 0xfc, !PT ;  /* 0x0000000219027812 */ /* 0x040fe400078efcff */
[--C-:B-1----:R-:W-:Y:S02]  /*be60*/  LOP3.LUT R25, R25, 0x7, R26.reuse, 0x78, !PT ;  /* 0x0000000719197812 */ /* 0x102fe400078e781a */
[----:B------:R-:W-:-:S03]  /*be70*/  LOP3.LUT R2, R2, 0x7, R26, 0x78, !PT ;  /* 0x0000000702027812 */ /* 0x000fc600078e781a */
[----:B------:R-:W-:Y:S01]  /*be80*/  IMAD.SHL.U32 R25, R25, 0x10, RZ ;  /* 0x0000001019197824 */ /* 0x000fe200078e00ff */
[----:B------:R-:W-:-:S04]  /*be90*/  SHF.L.U32 R2, R2, 0x4, RZ ;  /* 0x0000000402027819 */ /* 0x000fc800000006ff */
[----:B------:R-:W-:Y:S01]  /*bea0*/  LOP3.LUT R2, R2, R64, RZ, 0xfc, !PT ;  /* 0x0000004002027212 */ /* 0x000fe200078efcff */
[----:B------:R-:W-:Y:S01]  /*beb0*/  BAR.SYNC.DEFER_BLOCKING 0x0 ;  /* 0x0000000000007b1d */ /* 0x000fe20000010000 */
[----:B------:R-:W-:-:S05]  /*bec0*/  LOP3.LUT R24, R24, R25, RZ, 0xfc, !PT ;  /* 0x0000001918187212 */ /* 0x000fca00078efcff */
[----:B------:R0:W-:Y:S04]  /*bed0*/  LDSM.16.M88.4 R64, [R2+0x8000] ;  /* 0x008000000240783b */ /* 0x0001e80000000200 */
[----:B------:R-:W1:Y:S04]  /*bee0*/  LDSM.16.M88.4 R24, [R24+0x8000] ;  /* 0x008000001818783b */ /* 0x000e680000000200 */
[----:B0-----:R-:W0:Y:S02]  /*bef0*/  S2R R2, SR_TID.X ;  /* 0x0000000000027919 */ /* 0x001e240000002100 */
[----:B0-----:R-:W-:-:S02]  /*bf00*/  SHF.R.U32.HI R80, RZ, 0x3, R2 ;  /* 0x00000003ff507819 */ /* 0x001fc40000011602 */
[----:B------:R-:W-:Y:S02]  /*bf10*/  LOP3.LUT R81, R2, 0x1f, RZ, 0xc0, !PT ;  /* 0x0000001f02517812 */ /* 0x000fe400078ec0ff */
[----:B------:R-:W-:Y:S02]  /*bf20*/  SGXT.U32 R80, R80, 0x1 ;  /* 0x000000015050781a */ /* 0x000fe40000000000 */
[----:B------:R-:W-:Y:S02]  /*bf30*/  SHF.R.U32.HI R81, RZ, 0x4, R81 ;  /* 0x00000004ff517819 */ /* 0x000fe40000011651 */
[----:B------:R-:W-:Y:S02]  /*bf40*/  LOP3.LUT R82, R2, 0x7, RZ, 0xc0, !PT ;  /* 0x0000000702527812 */ /* 0x000fe400078ec0ff */
[----:B------:R-:W-:Y:S01]  /*bf50*/  LOP3.LUT R80, R80, 0x4, RZ, 0xfc, !PT ;  /* 0x0000000450507812 */ /* 0x000fe200078efcff */
[----:B-1----:R-:W-:Y:S02]  /*bf60*/  HMMA.16816.F32.BF16 R60, R196, R24, RZ ;  /* 0x00000018c43c723c */ /* 0x002fe400000418ff */
[----:B------:R-:W-:Y:S01]  /*bf70*/  IMAD R81, R81, 0x8, R82 ;  /* 0x0000000851517824 */ /* 0x000fe200078e0252 */
[----:B------:R-:W-:-:S02]  /*bf80*/  LOP3.LUT R80, R80, 0x7, R2, 0x78, !PT ;  /* 0x0000000750507812 */ /* 0x000fc400078e7802 */
[----:B------:R-:W-:Y:S02]  /*bf90*/  LOP3.LUT R89, R2, 0x7, RZ, 0xc0, !PT ;  /* 0x0000000702597812 */ /* 0x000fe400078ec0ff */
[----:B------:R-:W-:Y:S01]  /*bfa0*/  SHF.L.U32 R81, R81, 0x8, RZ ;  /* 0x0000000851517819 */ /* 0x000fe200000006ff */
[----:B------:R-:W-:Y:S01]  /*bfb0*/  IMAD.SHL.U32 R80, R80, 0x10, RZ ;  /* 0x0000001050507824 */ /* 0x000fe200078e00ff */
[----:B------:R-:W-:Y:S04]  /*bfc0*/  HMMA.16816.F32.BF16 R68, R192, R24, RZ ;  /* 0x00000018c044723c */ /* 0x000fe800000418ff */
[----:B------:R-:W-:Y:S02]  /*bfd0*/  LOP3.LUT R80, R80, R81, RZ, 0xfc, !PT ;  /* 0x0000005150507212 */ /* 0x000fe400078efcff */
[----:B------:R-:W-:-:S02]  /*bfe0*/  LOP3.LUT R81, R2, 0x1f, RZ, 0xc0, !PT ;  /* 0x0000001f02517812 */ /* 0x000fc400078ec0ff */
[----:B------:R-:W-:Y:S02]  /*bff0*/  HMMA.16816.F32.BF16 R196, R196, R26, RZ ;  /* 0x0000001ac4c4723c */ /* 0x000fe400000418ff */
[----:B------:R-:W-:-:S04]  /*c000*/  SHF.R.U32.HI R81, RZ, 0x4, R81 ;  /* 0x00000004ff517819 */ /* 0x000fc80000011651 */
[----:B------:R-:W-:Y:S02]  /*c010*/  LEA R81, R81, R82, 0x3 ;  /* 0x0000005251517211 */ /* 0x000fe400078e18ff */
[----:B------:R-:W-:Y:S01]  /*c020*/  HMMA.16816.F32.BF16 R192, R192, R26, RZ ;  /* 0x0000001ac0c0723c */ /* 0x000fe200000418ff */
[----:B------:R0:W1:Y:S01]  /*c030*/  LDSM.16.M88.4 R24, [R80+0x8000] ;  /* 0x008000005018783b */ /* 0x0000620000000200 */
[----:B------:R-:W-:Y:S01]  /*c040*/  LOP3.LUT R82, R2, 0x1f, RZ, 0xc0, !PT ;  /* 0x0000001f02527812 */ /* 0x000fe200078ec0ff */
[----:B------:R-:W-:-:S03]  /*c050*/  IMAD.SHL.U32 R81, R81, 0x100, RZ ;  /* 0x0000010051517824 */ /* 0x000fc600078e00ff */
[----:B------:R-:W-:Y:S02]  /*c060*/  SHF.R.U32.HI R82, RZ, 0x4, R82 ;  /* 0x00000004ff527819 */ /* 0x000fe40000011652 */
[----:B------:R-:W-:Y:S01]  /*c070*/  HMMA.16816.F32.BF16 R60, R188, R64, R60 ;  /* 0x00000040bc3c723c */ /* 0x000fe2000004183c */
[----:B0-----:R-:W-:-:S04]  /*c080*/  SHF.R.U32.HI R80, RZ, 0x3, R2 ;  /* 0x00000003ff507819 */ /* 0x001fc80000011602 */
[----:B------:R-:W-:-:S03]  /*c090*/  SGXT.U32 R80, R80, 0x1 ;  /* 0x000000015050781a */ /* 0x000fc60000000000 */
[----:B------:R-:W-:Y:S01]  /*c0a0*/  HMMA.16816.F32.BF16 R68, R184, R64, R68 ;  /* 0x00000040b844723c */ /* 0x000fe20000041844 */
[----:B------:R-:W-:-:S04]  /*c0b0*/  LOP3.LUT R80, R80, 0x6, RZ, 0xfc, !PT ;  /* 0x0000000650507812 */ /* 0x000fc800078efcff */
[----:B------:R-:W-:-:S03]  /*c0c0*/  LOP3.LUT R80, R80, 0x7, R2, 0x78, !PT ;  /* 0x0000000750507812 */ /* 0x000fc600078e7802 */
[----:B------:R-:W-:Y:S01]  /*c0d0*/  HMMA.16816.F32.BF16 R196, R188, R66, R196 ;  /* 0x00000042bcc4723c */ /* 0x000fe200000418c4 */
[----:B------:R-:W-:-:S04]  /*c0e0*/  SHF.L.U32 R80, R80, 0x4, RZ ;  /* 0x0000000450507819 */ /* 0x000fc800000006ff */
[----:B------:R-:W-:Y:S02]  /*c0f0*/  LOP3.LUT R80, R80, R81, RZ, 0xfc, !PT ;  /* 0x0000005150507212 */ /* 0x000fe400078efcff */
[----:B------:R-:W-:Y:S01]  /*c100*/  SHF.R.U32.HI R81, RZ, 0x3, R2 ;  /* 0x00000003ff517819 */ /* 0x000fe20000011602 */
[----:B------:R-:W-:Y:S02]  /*c110*/  HMMA.16816.F32.BF16 R184, R184, R66, R192 ;  /* 0x00000042b8b8723c */ /* 0x000fe400000418c0 */
[----:B------:R0:W2:Y:S01]  /*c120*/  LDSM.16.M88.4 R64, [R80+0x8000] ;  /* 0x008000005040783b */ /* 0x0000a20000000200 */
[----:B------:R-:W-:-:S04]  /*c130*/  SGXT.U32 R81, R81, 0x1 ;  /* 0x000000015151781a */ /* 0x000fc80000000000 */
[C---:B------:R-:W-:Y:S01]  /*c140*/  LOP3.LUT R2, R81.reuse, 0xa, RZ, 0xfc, !PT ;  /* 0x0000000a51027812 */ /* 0x040fe200078efcff */
[-C--:B-1----:R-:W-:Y:S01]  /*c150*/  HMMA.16816.F32.BF16 R60, R180, R24.reuse, R60 ;  /* 0x00000018b43c723c */ /* 0x082fe2000004183c */
[----:B0-----:R-:W-:Y:S02]  /*c160*/  IMAD R80, R82, 0x8, R89 ;  /* 0x0000000852507824 */ /* 0x001fe400078e0259 */
[----:B---3--:R-:W-:Y:S01]  /*c170*/  LOP3.LUT R2, R2, 0x7, R83, 0x78, !PT ;  /* 0x0000000702027812 */ /* 0x008fe200078e7853 */
[----:B------:R-:W-:Y:S01]  /*c180*/  IMAD R82, R82, 0x8, R89 ;  /* 0x0000000852527824 */ /* 0x000fe200078e0259 */
[----:B------:R-:W-:Y:S02]  /*c190*/  LOP3.LUT R81, R81, 0x8, RZ, 0xfc, !PT ;  /* 0x0000000851517812 */ /* 0x000fe400078efcff */
[----:B------:R-:W-:Y:S02]  /*c1a0*/  SHF.L.U32 R80, R80, 0x8, RZ ;  /* 0x0000000850507819 */ /* 0x000fe400000006ff */
[----:B------:R-:W-:Y:S01]  /*c1b0*/  SHF.L.U32 R2, R2, 0x4, RZ ;  /* 0x0000000402027819 */ /* 0x000fe200000006ff */
[----:B------:R-:W-:Y:S01]  /*c1c0*/  HMMA.16816.F32.BF16 R68, R176, R24, R68 ;  /* 0x00000018b044723c */ /* 0x000fe20000041844 */
[----:B------:R-:W-:-:S02]  /*c1d0*/  LOP3.LUT R81, R81, 0x7, R83, 0x78, !PT ;  /* 0x0000000751517812 */ /* 0x000fc400078e7853 */
[----:B------:R-:W-:Y:S02]  /*c1e0*/  LOP3.LUT R2, R2, R80, RZ, 0xfc, !PT ;  /* 0x0000005002027212 */ /* 0x000fe400078efcff */
[----:B------:R-:W-:Y:S01]  /*c1f0*/  SHF.L.U32 R82, R82, 0x8, RZ ;  /* 0x0000000852527819 */ /* 0x000fe200000006ff */
[----:B------:R-:W-:Y:S02]  /*c200*/  IMAD.SHL.U32 R81, R81, 0x10, RZ ;  /* 0x0000001051517824 */ /* 0x000fe400078e00ff */
[----:B------:R-:W-:Y:S03]  /*c210*/  HMMA.16816.F32.BF16 R196, R180, R26, R196 ;  /* 0x0000001ab4c4723c */ /* 0x000fe600000418c4 */
[----:B------:R-:W-:-:S05]  /*c220*/  LOP3.LUT R81, R81, R82, RZ, 0xfc, !PT ;  /* 0x0000005251517212 */ /* 0x000fca00078efcff */
[----:B------:R-:W-:Y:S01]  /*c230*/  HMMA.16816.F32.BF16 R184, R176, R26, R184 ;  /* 0x0000001ab0b8723c */ /* 0x000fe200000418b8 */
[----:B------:R-:W0:Y:S07]  /*c240*/  LDSM.16.M88.4 R24, [R81+0x8000] ;  /* 0x008000005118783b */ /* 0x000e2e0000000200 */
[-C--:B--2---:R-:W-:Y:S01]  /*c250*/  HMMA.16816.F32.BF16 R72, R172, R64.reuse, R60 ;  /* 0x00000040ac48723c */ /* 0x084fe2000004183c */
[----:B------:R1:W2:Y:S07]  /*c260*/  LDSM.16.M88.4 R60, [R2+0x8000] ;  /* 0x00800000023c783b */ /* 0x0002ae0000000200 */
[----:B------:R-:W-:Y:S01]  /*c270*/  HMMA.16816.F32.BF16 R68, R168, R64, R68 ;  /* 0x00000040a844723c */ /* 0x000fe20000041844 */
[----:B-1----:R-:W1:Y:S02]  /*c280*/  S2R R2, SR_TID.X ;  /* 0x0000000000027919 */ /* 0x002e640000002100 */
[----:B-1----:R-:W-:-:S13]  /*c290*/  LOP3.LUT R91, R2, 0x1f, RZ, 0xc0, !PT ;  /* 0x0000001f025b7812 */ /* 0x002fda00078ec0ff */
[----:B0-----:R-:W-:Y:S01]  /*c2a0*/  HMMA.16816.F32.BF16 R72, R164, R24, R72 ;  /* 0x00000018a448723c */ /* 0x001fe20000041848 */
[----:B------:R-:W-:Y:S02]  /*c2b0*/  LOP3.LUT R93, R2, 0x7, RZ, 0xc0, !PT ;  /* 0x00000007025d7812 */ /* 0x000fe400078ec0ff */
[----:B------:R-:W-:Y:S02]  /*c2c0*/  SHF.R.U32.HI R91, RZ, 0x4, R91 ;  /* 0x00000004ff5b7819 */ /* 0x000fe4000001165b */
[----:B------:R-:W-:-:S03]  /*c2d0*/  SHF.R.U32.HI R90, RZ, 0x3, R2 ;  /* 0x00000003ff5a7819 */ /* 0x000fc60000011602 */
[C-C-:B------:R-:W-:Y:S01]  /*c2e0*/  IMAD R89, R91.reuse, 0x8, R93.reuse ;  /* 0x000000085b597824 */ /* 0x140fe200078e025d */
[----:B------:R-:W-:Y:S01]  /*c2f0*/  HMMA.16816.F32.BF16 R68, R160, R24, R68 ;  /* 0x00000018a044723c */ /* 0x000fe20000041844 */
[----:B------:R-:W-:Y:S01]  /*c300*/  IMAD R91, R91, 0x8, R93 ;  /* 0x000000085b5b7824 */ /* 0x000fe200078e025d */
[----:B------:R-:W-:Y:S01]  /*c310*/  SGXT.U32 R90, R90, 0x1 ;  /* 0x000000015a5a781a */ /* 0x000fe20000000000 */
[----:B------:R-:W3:Y:S01]  /*c320*/  LDL.LU R93, [R1+0x2c] ;  /* 0x00002c00015d7983 */ /* 0x000ee20000300800 */
[----:B------:R-:W-:Y:S02]  /*c330*/  SHF.L.U32 R89, R89, 0x8, RZ ;  /* 0x0000000859597819 */ /* 0x000fe400000006ff */
[C---:B------:R-:W-:Y:S02]  /*c340*/  LOP3.LUT R2, R90.reuse, 0xe, RZ, 0xfc, !PT ;  /* 0x0000000e5a027812 */ /* 0x040fe400078efcff */
[----:B------:R-:W-:Y:S01]  /*c350*/  HMMA.16816.F32.BF16 R196, R172, R66, R196 ;  /* 0x00000042acc4723c */ /* 0x000fe200000418c4 */
[----:B------:R-:W-:-:S02]  /*c360*/  LOP3.LUT R90, R90, 0xc, RZ, 0xfc, !PT ;  /* 0x0000000c5a5a7812 */ /* 0x000fc400078efcff */
[----:B------:R-:W-:Y:S02]  /*c370*/  SHF.L.U32 R91, R91, 0x8, RZ ;  /* 0x000000085b5b7819 */ /* 0x000fe400000006ff */
[--C-:B----4-:R-:W-:Y:S02]  /*c380*/  LOP3.LUT R90, R90, 0x7, R92.reuse, 0x78, !PT ;  /* 0x000000075a5a7812 */ /* 0x110fe400078e785c */
[----:B------:R-:W-:Y:S01]  /*c390*/  LOP3.LUT R2, R2, 0x7, R92, 0x78, !PT ;  /* 0x0000000702027812 */ /* 0x000fe200078e785c */
[----:B------:R-:W-:Y:S01]  /*c3a0*/  HMMA.16816.F32.BF16 R184, R168, R66, R184 ;  /* 0x00000042a8b8723c */ /* 0x000fe200000418b8 */
[----:B------:R-:W-:Y:S01]  /*c3b0*/  ISETP.GE.AND P0, PT, R5, UR13, PT ;  /* 0x0000000d05007c0c */ /* 0x000fe2000bf06270 */
[----:B------:R-:W-:Y:S01]  /*c3c0*/  IMAD.SHL.U32 R90, R90, 0x10, RZ ;  /* 0x000000105a5a7824 */ /* 0x000fe200078e00ff */
[----:B------:R-:W-:Y:S01]  /*c3d0*/  SHF.L.U32 R2, R2, 0x4, RZ ;  /* 0x0000000402027819 */ /* 0x000fe200000006ff */
[----:B------:R-:W4:Y:S03]  /*c3e0*/  LDL.LU R92, [R1+0x30] ;  /* 0x00003000015c7983 */ /* 0x000f260000300800 */
[----:B------:R-:W-:Y:S01]  /*c3f0*/  LOP3.LUT R90, R90, R91, RZ, 0xfc, !PT ;  /* 0x0000005b5a5a7212 */ /* 0x000fe200078efcff */
[----:B--2---:R-:W-:Y:S01]  /*c400*/  HMMA.16816.F32.BF16 R80, R156, R60, R72 ;  /* 0x0000003c9c50723c */ /* 0x004fe20000041848 */
[----:B------:R-:W-:-:S02]  /*c410*/  LOP3.LUT R2, R2, R89, RZ, 0xfc, !PT ;  /* 0x0000005902027212 */ /* 0x000fc400078efcff */
[----:B------:R-:W2:Y:S04]  /*c420*/  LDL.LU R89, [R1+0x34] ;  /* 0x0000340001597983 */ /* 0x000ea80000300800 */
[----:B------:R-:W-:Y:S01]  /*c430*/  LDSM.16.M88.4 R76, [R2+0x8000] ;  /* 0x00800000024c783b */ /* 0x000fe20000000200 */
[----:B------:R-:W-:Y:S03]  /*c440*/  HMMA.16816.F32.BF16 R72, R152, R60, R68 ;  /* 0x0000003c9848723c */ /* 0x000fe60000041844 */
[----:B------:R0:W1:Y:S04]  /*c450*/  LDSM.16.M88.4 R68, [R90+0x8000] ;  /* 0x008000005a44783b */ /* 0x0000680000000200 */
[----:B------:R-:W2:Y:S01]  /*c460*/  LDL.LU R91, [R1+0x50] ;  /* 0x00005000015b7983 */ /* 0x000ea20000300800 */
[-C--:B------:R-:W-:Y:S03]  /*c470*/  HMMA.16816.F32.BF16 R196, R164, R26.reuse, R196 ;  /* 0x0000001aa4c4723c */ /* 0x080fe600000418c4 */
[----:B0-----:R-:W2:Y:S05]  /*c480*/  LDL.LU R90, [R1+0x44] ;  /* 0x00004400015a7983 */ /* 0x001eaa0000300800 */
[----:B------:R-:W-:-:S15]  /*c490*/  HMMA.16816.F32.BF16 R184, R160, R26, R184 ;  /* 0x0000001aa0b8723c */ /* 0x000fde00000418b8 */
[----:B------:R-:W-:-:S01]  /*c4a0*/  NOP ;  /* 0x0000000000007918 */ /* 0x000fc20000000000 */
[-C--:B------:R-:W-:Y:S08]  /*c4b0*/  HMMA.16816.F32.BF16 R196, R156, R62.reuse, R196 ;  /* 0x0000003e9cc4723c */ /* 0x080ff000000418c4 */
[----:B------:R-:W-:Y:S08]  /*c4c0*/  HMMA.16816.F32.BF16 R184, R152, R62, R184 ;  /* 0x0000003e98b8723c */ /* 0x000ff000000418b8 */
[-C--:B-1----:R-:W-:Y:S08]  /*c4d0*/  HMMA.16816.F32.BF16 R80, R148, R68.reuse, R80 ;  /* 0x000000449450723c */ /* 0x082ff00000041850 */
        /* <DEDUP_REMOVED lines=8> */
[----:B------:R-:W-:-:S05]  /*c560*/  FSEL R82, R82, -INF , !P0 ;  /* 0xff80000052527808 */ /* 0x000fca0004000000 */
[----:B------:R-:W-:Y:S02]  /*c570*/  FSEL R72, R72, -INF , !P0 ;  /* 0xff80000048487808 */ /* 0x000fe40004000000 */
[----:B------:R-:W-:Y:S02]  /*c580*/  FSEL R74, R74, -INF , !P0 ;  /* 0xff8000004a4a7808 */ /* 0x000fe40004000000 */
[----:B------:R-:W-:-:S04]  /*c590*/  ISETP.GE.AND P0, PT, R4, UR13, PT ;  /* 0x0000000d04007c0c */ /* 0x000fc8000bf06270 */
[----:B------:R-:W-:Y:S02]  /*c5a0*/  FSEL R81, R81, -INF , !P0 ;  /* 0xff80000051517808 */ /* 0x000fe40004000000 */
[----:B------:R-:W-:Y:S02]  /*c5b0*/  FSEL R83, R83, -INF , !P0 ;  /* 0xff80000053537808 */ /* 0x000fe40004000000 */
[----:B------:R-:W-:Y:S02]  /*c5c0*/  FSEL R73, R73, -INF , !P0 ;  /* 0xff80000049497808 */ /* 0x000fe40004000000 */
[----:B------:R-:W-:Y:S02]  /*c5d0*/  FSEL R75, R75, -INF , !P0 ;  /* 0xff8000004b4b7808 */ /* 0x000fe40004000000 */
[----:B------:R-:W-:Y:S01]  /*c5e0*/  ISETP.GE.AND P0, PT, R11, UR13, PT ;  /* 0x0000000d0b007c0c */ /* 0x000fe2000bf06270 */
[----:B------:R-:W-:Y:S01]  /*c5f0*/  FMUL R4, R80, c[0x0][0x190] ;  /* 0x0000640050047a20 */ /* 0x000fe20000400000 */
[----:B------:R-:W-:-:S02]  /*c600*/  FMUL R11, R81, c[0x0][0x190] ;  /* 0x00006400510b7a20 */ /* 0x000fc40000400000 */
[----:B------:R-:W-:Y:S02]  /*c610*/  FSEL R25, R196, -INF , !P0 ;  /* 0xff800000c4197808 */ /* 0x000fe40004000000 */
[----:B------:R-:W-:Y:S02]  /*c620*/  FSEL R198, R198, -INF , !P0 ;  /* 0xff800000c6c67808 */ /* 0x000fe40004000000 */
[----:B------:R-:W-:Y:S02]  /*c630*/  FSEL R5, R184, -INF , !P0 ;  /* 0xff800000b8057808 */ /* 0x000fe40004000000 */
[----:B------:R-:W-:Y:S02]  /*c640*/  FSEL R186, R186, -INF , !P0 ;  /* 0xff800000baba7808 */ /* 0x000fe40004000000 */
[----:B------:R-:W-:Y:S01]  /*c650*/  ISETP.GE.AND P0, PT, R10, UR13, PT ;  /* 0x0000000d0a007c0c */ /* 0x000fe2000bf06270 */
[----:B------:R-:W-:Y:S01]  /*c660*/  FMUL R10, R25, c[0x0][0x190] ;  /* 0x00006400190a7a20 */ /* 0x000fe20000400000 */
[----:B------:R-:W-:-:S02]  /*c670*/  FMNMX R11, R4, R11, !PT ;  /* 0x0000000b040b7209 */ /* 0x000fc40007800000 */
[----:B------:R-:W-:Y:S02]  /*c680*/  FSEL R197, R197, -INF , !P0 ;  /* 0xff800000c5c57808 */ /* 0x000fe40004000000 */
[----:B------:R-:W-:-:S03]  /*c690*/  FMNMX R11, R10, R11, !PT ;  /* 0x0000000b0a0b7209 */ /* 0x000fc60007800000 */
[----:B------:R-:W-:-:S05]  /*c6a0*/  FMUL R4, R197, c[0x0][0x190] ;  /* 0x00006400c5047a20 */ /* 0x000fca0000400000 */
[----:B------:R-:W-:-:S05]  /*c6b0*/  FMNMX R4, R4, R11, !PT ;  /* 0x0000000b04047209 */ /* 0x000fca0007800000 */
[----:B------:R-:W0:Y:S02]  /*c6c0*/  SHFL.BFLY PT, R11, R4, 0x2, 0x1f ;  /* 0x0c401f00040b7f89 */ /* 0x000e2400000e0000 */
[----:B0-----:R-:W-:-:S05]  /*c6d0*/  FMNMX R11, R4, R11, !PT ;  /* 0x0000000b040b7209 */ /* 0x001fca0007800000 */
[----:B------:R-:W0:Y:S01]  /*c6e0*/  SHFL.BFLY PT, R10, R11, 0x1, 0x1f ;  /* 0x0c201f000b0a7f89 */ /* 0x000e2200000e0000 */
[----:B------:R-:W-:Y:S01]  /*c6f0*/  FMUL R4, R82, c[0x0][0x190] ;  /* 0x0000640052047a20 */ /* 0x000fe20000400000 */
[----:B------:R-:W-:Y:S01]  /*c700*/  FSEL R2, R199, -INF , !P0 ;  /* 0xff800000c7027808 */ /* 0x000fe20004000000 */
[----:B------:R-:W-:Y:S01]  /*c710*/  FMUL R24, R198, c[0x0][0x190] ;  /* 0x00006400c6187a20 */ /* 0x000fe20000400000 */
[----:B0-----:R-:W-:Y:S01]  /*c720*/  FMNMX R10, R11, R10, !PT ;  /* 0x0000000a0b0a7209 */ /* 0x001fe20007800000 */
[----:B------:R-:W-:-:S03]  /*c730*/  FMUL R11, R83, c[0x0][0x190] ;  /* 0x00006400530b7a20 */ /* 0x000fc60000400000 */
[----:B------:R-:W-:Y:S02]  /*c740*/  FMNMX R10, R3, R10, !PT ;  /* 0x0000000a030a7209 */ /* 0x000fe40007800000 */
[----:B------:R-:W-:Y:S01]  /*c750*/  FMNMX R11, R4, R11, !PT ;  /* 0x0000000b040b7209 */ /* 0x000fe20007800000 */
[----:B------:R-:W-:-:S03]  /*c760*/  FMUL R4, R2, c[0x0][0x190] ;  /* 0x0000640002047a20 */ /* 0x000fc60000400000 */
[----:B------:R-:W-:Y:S01]  /*c770*/  FMNMX R11, R24, R11, !PT ;  /* 0x0000000b180b7209 */ /* 0x000fe20007800000 */
[----:B------:R-:W-:-:S03]  /*c780*/  FFMA R80, R80, c[0x0][0x190], -R10 ;  /* 0x0000640050507a23 */ /* 0x000fc6000000080a */
[----:B------:R-:W-:Y:S01]  /*c790*/  FMNMX R4, R4, R11, !PT ;  /* 0x0000000b04047209 */ /* 0x000fe20007800000 */
[----:B------:R-:W-:Y:S01]  /*c7a0*/  FMUL R80, R80, 1.4426950216293334961 ;  /* 0x3fb8aa3b50507820 */ /* 0x000fe20000400000 */
[----:B------:R-:W-:-:S03]  /*c7b0*/  FSEL R185, R185, -INF , !P0 ;  /* 0xff800000b9b97808 */ /* 0x000fc60004000000 */
[----:B------:R-:W0:Y:S01]  /*c7c0*/  SHFL.BFLY PT, R11, R4, 0x2, 0x1f ;  /* 0x0c401f00040b7f89 */ /* 0x000e2200000e0000 */
[----:B------:R-:W-:Y:S02]  /*c7d0*/  FSEL R187, R187, -INF , !P0 ;  /* 0xff800000bbbb7808 */ /* 0x000fe40004000000 */
[----:B------:R-:W-:Y:S01]  /*c7e0*/  FSETP.GEU.AND P0, PT, R80, -126, PT ;  /* 0xc2fc00005000780b */ /* 0x000fe20003f0e000 */
[----:B------:R-:W-:-:S12]  /*c7f0*/  FFMA R81, R81, c[0x0][0x190], -R10 ;  /* 0x0000640051517a23 */ /* 0x000fd8000000080a */
[----:B------:R-:W-:-:S04]  /*c800*/  @!P0 FMUL R80, R80, 0.5 ;  /* 0x3f00000050508820 */ /* 0x000fc80000400000 */
[----:B------:R-:W1:Y:S01]  /*c810*/  MUFU.EX2 R32, R80 ;  /* 0x0000005000207308 */ /* 0x000e620000000800 */
[----:B0-----:R-:W-:Y:S01]  /*c820*/  FMNMX R24, R4, R11, !PT ;  /* 0x0000000b04187209 */ /* 0x001fe20007800000 */
[----:B------:R-:W-:-:S04]  /*c830*/  FMUL R81, R81, 1.4426950216293334961 ;  /* 0x3fb8aa3b51517820 */ /* 0x000fc80000400000 */
[----:B------:R-:W0:Y:S01]  /*c840*/  SHFL.BFLY PT, R11, R24, 0x1, 0x1f ;  /* 0x0c201f00180b7f89 */ /* 0x000e2200000e0000 */
[----:B-1----:R-:W-:Y:S01]  /*c850*/  @!P0 FMUL R32, R32, R32 ;  /* 0x0000002020208220 */ /* 0x002fe20000400000 */
[----:B------:R-:W-:-:S13]  /*c860*/  FSETP.GEU.AND P0, PT, R81, -126, PT ;  /* 0xc2fc00005100780b */ /* 0x000fda0003f0e000 */
[----:B------:R-:W-:Y:S01]  /*c870*/  @!P0 FMUL R81, R81, 0.5 ;  /* 0x3f00000051518820 */ /* 0x000fe20000400000 */
[----:B0-----:R-:W-:-:S03]  /*c880*/  FMNMX R11, R24, R11, !PT ;  /* 0x0000000b180b7209 */ /* 0x001fc60007800000 */
[----:B------:R-:W0:Y:S01]  /*c890*/  MUFU.EX2 R168, R81 ;  /* 0x0000005100a87308 */ /* 0x000e220000000800 */
[----:B---3--:R-:W-:-:S05]  /*c8a0*/  FMNMX R11, R93, R11, !PT ;  /* 0x0000000b5d0b7209 */ /* 0x008fca0007800000 */
        /* <DEDUP_REMOVED lines=20> */
[----:B------:R-:W-:Y:S01]  /*c9f0*/  FFMA R2, R2, c[0x0][0x190], -R11 ;  /* 0x0000640002027a23 */ /* 0x000fe2000000080b */
[----:B0-----:R-:W-:-:S03]  /*ca00*/  @!P0 FMUL R34, R34, R34 ;  /* 0x0000002222228220 */ /* 0x001fc60000400000 */
[----:B------:R-:W-:Y:S01]  /*ca10*/  FSETP.GEU.AND P0, PT, R197, -126, PT ;  /* 0xc2fc0000c500780b */ /* 0x000fe20003f0e000 */
[----:B------:R-:W-:Y:S01]  /*ca20*/  FMUL R24, R2, 1.4426950216293334961 ;  /* 0x3fb8aa3b02187820 */ /* 0x000fe20000400000 */
[----:B------:R-:W-:Y:S01]  /*ca30*/  FMUL R2, R72, c[0x0][0x190] ;  /* 0x0000640048027a20 */ /* 0x000fe20000400000 */
[----:B------:R-:W-:Y:S01]  /*ca40*/  FMUL R25, R73, c[0x0][0x190] ;  /* 0x0000640049197a20 */ /* 0x000fe20000400000 */
[----:B------:R-:W-:-:S04]  /*ca50*/  FMUL R4, R5, c[0x0][0x190] ;  /* 0x0000640005047a20 */ /* 0x000fc80000400000 */
[----:B------:R-:W-:-:S05]  /*ca60*/  FMNMX R25, R2, R25, !PT ;  /* 0x0000001902197209 */ /* 0x000fca0007800000 */
[----:B------:R-:W-:Y:S01]  /*ca70*/  @!P0 FMUL R197, R197, 0.5 ;  /* 0x3f000000c5c58820 */ /* 0x000fe20000400000 */
[----:B------:R-:W-:-:S03]  /*ca80*/  FMUL R2, R185, c[0x0][0x190] ;  /* 0x00006400b9027a20 */ /* 0x000fc60000400000 */
[----:B------:R-:W0:Y:S01]  /*ca90*/  MUFU.EX2 R170, R197 ;  /* 0x000000c500aa7308 */ /* 0x000e220000000800 */
[----:B------:R-:W-:Y:S01]  /*caa0*/  FMNMX R25, R4, R25, !PT ;  /* 0x0000001904197209 */ /* 0x000fe20007800000 */
[----:B------:R-:W-:-:S03]  /*cab0*/  FFMA R198, R198, c[0x0][0x190], -R11 ;  /* 0x00006400c6c67a23 */ /* 0x000fc6000000080b */
[----:B------:R-:W-:Y:S01]  /*cac0*/  FMNMX R2, R2, R25, !PT ;  /* 0x0000001902027209 */ /* 0x000fe20007800000 */
[----:B------:R-:W-:-:S04]  /*cad0*/  FMUL R198, R198, 1.4426950216293334961 ;  /* 0x3fb8aa3bc6c67820 */ /* 0x000fc80000400000 */
[----:B------:R-:W1:Y:S01]  /*cae0*/  SHFL.BFLY PT, R25, R2, 0x2, 0x1f ;  /* 0x0c401f0002197f89 */ /* 0x000e6200000e0000 */
[----:B0-----:R-:W-:Y:S01]  /*caf0*/  @!P0 FMUL R170, R170, R170 ;  /* 0x000000aaaaaa8220 */ /* 0x001fe20000400000 */
[----:B------:R-:W-:-:S13]  /*cb00*/  FSETP.GEU.AND P0, PT, R198, -126, PT ;  /* 0xc2fc0000c600780b */ /* 0x000fda0003f0e000 */
[----:B------:R-:W-:-:S04]  /*cb10*/  @!P0 FMUL R198, R198, 0.5 ;  /* 0x3f000000c6c68820 */ /* 0x000fc80000400000 */
[----:B------:R-:W0:Y:S01]  /*cb20*/  MUFU.EX2 R35, R198 ;  /* 0x000000c600237308 */ /* 0x000e220000000800 */
[----:B-1----:R-:W-:-:S05]  /*cb30*/  FMNMX R25, R2, R25, !PT ;  /* 0x0000001902197209 */ /* 0x002fca0007800000 */
[----:B------:R-:W1:Y:S01]  /*cb40*/  SHFL.BFLY PT, R4, R25, 0x1, 0x1f ;  /* 0x0c201f0019047f89 */ /* 0x000e6200000e0000 */
[----:B0-----:R-:W-:Y:S01]  /*cb50*/  @!P0 FMUL R35, R35, R35 ;  /* 0x0000002323238220 */ /* 0x001fe20000400000 */
[----:B------:R-:W-:Y:S01]  /*cb60*/  FSETP.GEU.AND P0, PT, R24, -126, PT ;  /* 0xc2fc00001800780b */ /* 0x000fe20003f0e000 */
[----:B------:R-:W-:-:S12]  /*cb70*/  FMUL R2, R74, c[0x0][0x190] ;  /* 0x000064004a027a20 */ /* 0x000fd80000400000 */
[----:B------:R-:W-:Y:S01]  /*cb80*/  @!P0 FMUL R24, R24, 0.5 ;  /* 0x3f00000018188820 */ /* 0x000fe20000400000 */
[----:B-1----:R-:W-:Y:S01]  /*cb90*/  FMNMX R4, R25, R4, !PT ;  /* 0x0000000419047209 */ /* 0x002fe20007800000 */
[----:B------:R-:W-:Y:S02]  /*cba0*/  FMUL R25, R75, c[0x0][0x190] ;  /* 0x000064004b197a20 */ /* 0x000fe40000400000 */
[----:B------:R4:W0:Y:S03]  /*cbb0*/  MUFU.EX2 R171, R24 ;  /* 0x0000001800ab7308 */ /* 0x0008260000000800 */
[----:B------:R-:W-:Y:S01]  /*cbc0*/  FMNMX R25, R2, R25, !PT ;  /* 0x0000001902197209 */ /* 0x000fe20007800000 */
[----:B------:R-:W-:Y:S01]  /*cbd0*/  FMUL R2, R187, c[0x0][0x190] ;  /* 0x00006400bb027a20 */ /* 0x000fe20000400000 */
[----:B----4-:R-:W-:Y:S01]  /*cbe0*/  FMNMX R24, R92, R4, !PT ;  /* 0x000000045c187209 */ /* 0x010fe20007800000 */
[----:B------:R-:W-:-:S05]  /*cbf0*/  FMUL R4, R186, c[0x0][0x190] ;  /* 0x00006400ba047a20 */ /* 0x000fca0000400000 */
[----:B------:R-:W-:Y:S01]  /*cc00*/  FMNMX R25, R4, R25, !PT ;  /* 0x0000001904197209 */ /* 0x000fe20007800000 */
[----:B------:R-:W-:-:S03]  /*cc10*/  FFMA R72, R72, c[0x0][0x190], -R24 ;  /* 0x0000640048487a23 */ /* 0x000fc60000000818 */
[----:B------:R-:W-:Y:S01]  /*cc20*/  FMNMX R2, R2, R25, !PT ;  /* 0x0000001902027209 */ /* 0x000fe20007800000 */
[----:B------:R-:W-:Y:S01]  /*cc30*/  FMUL R72, R72, 1.4426950216293334961 ;  /* 0x3fb8aa3b48487820 */ /* 0x000fe20000400000 */
[----:B0-----:R-:W-:-:S03]  /*cc40*/  @!P0 FMUL R171, R171, R171 ;  /* 0x000000ababab8220 */ /* 0x001fc60000400000 */
[----:B------:R-:W0:Y:S01]  /*cc50*/  SHFL.BFLY PT, R25, R2, 0x2, 0x1f ;  /* 0x0c401f0002197f89 */ /* 0x000e2200000e0000 */
        /* <DEDUP_REMOVED lines=9> */
[----:B------:R-:W-:-:S04]  /*ccf0*/  @!P0 FMUL R73, R73, 0.5 ;  /* 0x3f00000049498820 */ /* 0x000fc80000400000 */
[----:B------:R-:W1:Y:S01]  /*cd00*/  MUFU.EX2 R172, R73 ;  /* 0x0000004900ac7308 */ /* 0x000e620000000800 */
[----:B0-----:R-:W-:-:S04]  /*cd10*/  FMNMX R25, R4, R25, !PT ;  /* 0x0000001904197209 */ /* 0x001fc80007800000 */
[----:B--2---:R-:W-:-:S05]  /*cd20*/  FMNMX R25, R89, R25, !PT ;  /* 0x0000001959197209 */ /* 0x004fca0007800000 */
        /* <DEDUP_REMOVED lines=14> */
[----:B------:R-:W-:-:S04]  /*ce10*/  FADD R2, R93, -R11 ;  /* 0x8000000b5d027221 */ /* 0x000fc80000000000 */
[----:B------:R-:W-:Y:S01]  /*ce20*/  FMUL R26, R2, 1.4426950216293334961 ;  /* 0x3fb8aa3b021a7820 */ /* 0x000fe20000400000 */
[----:B------:R-:W-:Y:S01]  /*ce30*/  FADD R2, R92, -R24 ;  /* 0x800000185c027221 */ /* 0x000fe20000000000 */
[----:B0-----:R-:W-:Y:S01]  /*ce40*/  @!P0 FMUL R174, R174, R174 ;  /* 0x000000aeaeae8220 */ /* 0x001fe20000400000 */
[----:B------:R-:W-:Y:S02]  /*ce50*/  FSETP.GEU.AND P0, PT, R5, -126, PT ;  /* 0xc2fc00000500780b */ /* 0x000fe40003f0e000 */
[----:B------:R-:W-:Y:S01]  /*ce60*/  FMUL R27, R2, 1.4426950216293334961 ;  /* 0x3fb8aa3b021b7820 */ /* 0x000fe20000400000 */
[----:B------:R-:W-:Y:S02]  /*ce70*/  FADD R2, R89, -R25 ;  /* 0x8000001959027221 */ /* 0x000fe40000000000 */
[----:B------:R-:W2:Y:S08]  /*ce80*/  LDL.LU R89, [R1+0x54] ;  /* 0x0000540001597983 */ /* 0x000eb00000300800 */
        /* <DEDUP_REMOVED lines=18> */
[----:B------:R-:W-:-:S12]  /*cfb0*/  FADD R3, R3, -R10 ;  /* 0x8000000a03037221 */ /* 0x000fd80000000000 */
[----:B------:R-:W-:-:S04]  /*cfc0*/  @!P0 FMUL R187, R187, 0.5 ;  /* 0x3f000000bbbb8820 */ /* 0x000fc80000400000 */
[----:B------:R-:W0:Y:S01]  /*cfd0*/  MUFU.EX2 R178, R187 ;  /* 0x000000bb00b27308 */ /* 0x000e220000000800 */
[----:B------:R-:W-:Y:S01]  /*cfe0*/  FMUL R3, R3, 1.4426950216293334961 ;  /* 0x3fb8aa3b03037820 */ /* 0x000fe20000400000 */
[----:B0-----:R-:W-:-:S04]  /*cff0*/  @!P0 FMUL R178, R178, R178 ;  /* 0x000000b2b2b28220 */ /* 0x001fc80000400000 */
[----:B------:R-:W-:-:S13]  /*d000*/  FSETP.GEU.AND P0, PT, R3, -126, PT ;  /* 0xc2fc00000300780b */ /* 0x000fda0003f0e000 */
[----:B------:R-:W-:-:S04]  /*d010*/  @!P0 FMUL R3, R3, 0.5 ;  /* 0x3f00000003038820 */ /* 0x000fc80000400000 */
[----:B------:R-:W0:Y:S02]  /*d020*/  MUFU.EX2 R5, R3 ;  /* 0x0000000300057308 */ /* 0x000e240000000800 */
[----:B0-----:R-:W-:Y:S01]  /*d030*/  @!P0 FMUL R5, R5, R5 ;  /* 0x0000000505058220 */ /* 0x001fe20000400000 */
[----:B------:R-:W-:-:S13]  /*d040*/  FSETP.GEU.AND P0, PT, R26, -126, PT ;  /* 0xc2fc00001a00780b */ /* 0x000fda0003f0e000 */
[----:B------:R-:W-:-:S04]  /*d050*/  @!P0 FMUL R26, R26, 0.5 ;  /* 0x3f0000001a1a8820 */ /* 0x000fc80000400000 */
[----:B------:R-:W0:Y:S02]  /*d060*/  MUFU.EX2 R4, R26 ;  /* 0x0000001a00047308 */ /* 0x000e240000000800 */
[----:B0-----:R-:W-:Y:S01]  /*d070*/  @!P0 FMUL R4, R4, R4 ;  /* 0x0000000404048220 */ /* 0x001fe20000400000 */
[----:B------:R-:W-:-:S13]  /*d080*/  FSETP.GEU.AND P0, PT, R27, -126, PT ;  /* 0xc2fc00001b00780b */ /* 0x000fda0003f0e000 */
[----:B------:R-:W-:-:S04]  /*d090*/  @!P0 FMUL R27, R27, 0.5 ;  /* 0x3f0000001b1b8820 */ /* 0x000fc80000400000 */
[----:B------:R-:W0:Y:S01]  /*d0a0*/  MUFU.EX2 R3, R27 ;  /* 0x0000001b00037308 */ /* 0x000e220000000800 */
[----:B------:R-:W-:Y:S01]  /*d0b0*/  FMUL R60, R2, 1.4426950216293334961 ;  /* 0x3fb8aa3b023c7820 */ /* 0x000fe20000400000 */
[----:B------:R-:W-:Y:S01]  /*d0c0*/  FFMA R184, R7, R90, R85 ;  /* 0x0000005a07b87223 */ /* 0x000fe20000000055 */
[----:B------:R-:W-:Y:S01]  /*d0d0*/  FFMA R185, R8, R91, R86 ;  /* 0x0000005b08b97223 */ /* 0x000fe20000000056 */
[----:B------:R-:W-:Y:S01]  /*d0e0*/  FFMA R183, R6, R88, R84 ;  /* 0x0000005806b77223 */ /* 0x000fe20000000054 */
[----:B------:R-:W-:Y:S01]  /*d0f0*/  FADD R7, R32, R168 ;  /* 0x000000a820077221 */ /* 0x000fe20000000000 */
[----:B------:R-:W-:Y:S01]  /*d100*/  FADD R6, R33, R169 ;  /* 0x000000a921067221 */ /* 0x000fe20000000000 */
[----:B------:R-:W-:Y:S01]  /*d110*/  FADD R8, R173, R172 ;  /* 0x000000acad087221 */ /* 0x000fe20000000000 */
[----:B------:R-:W-:Y:S01]  /*d120*/  FADD R26, R175, R174 ;  /* 0x000000aeaf1a7221 */ /* 0x000fe20000000000 */
[----:B0-----:R-:W-:Y:S01]  /*d130*/  @!P0 FMUL R3, R3, R3 ;  /* 0x0000000303038220 */ /* 0x001fe20000400000 */
[----:B------:R-:W-:Y:S01]  /*d140*/  FSETP.GEU.AND P0, PT, R60, -126, PT ;  /* 0xc2fc00003c00780b */ /* 0x000fe20003f0e000 */
[----:B------:R-:W-:Y:S01]  /*d150*/  FADD R7, R34, R7 ;  /* 0x0000000722077221 */ /* 0x000fe20000000000 */
[----:B------:R-:W-:Y:S01]  /*d160*/  FADD R6, R35, R6 ;  /* 0x0000000623067221 */ /* 0x000fe20000000000 */
[----:B------:R-:W-:Y:S01]  /*d170*/  FADD R27, R177, R8 ;  /* 0x00000008b11b7221 */ /* 0x000fe20000000000 */
[----:B------:R-:W-:Y:S01]  /*d180*/  FADD R61, R179, R26 ;  /* 0x0000001ab33d7221 */ /* 0x000fe20000000000 */
[----:B------:R-:W-:Y:S01]  /*d190*/  FADD R7, R170, R7 ;  /* 0x00000007aa077221 */ /* 0x000fe20000000000 */
[----:B------:R-:W-:Y:S01]  /*d1a0*/  FADD R6, R171, R6 ;  /* 0x00000006ab067221 */ /* 0x000fe20000000000 */
[----:B------:R-:W-:Y:S01]  /*d1b0*/  FADD R27, R176, R27 ;  /* 0x0000001bb01b7221 */ /* 0x000fe20000000000 */
[----:B------:R-:W-:-:S05]  /*d1c0*/  FADD R61, R178, R61 ;  /* 0x0000003db23d7221 */ /* 0x000fca0000000000 */
[----:B------:R-:W-:Y:S01]  /*d1d0*/  @!P0 FMUL R60, R60, 0.5 ;  /* 0x3f0000003c3c8820 */ /* 0x000fe20000400000 */
[----:B------:R-:W0:Y:S03]  /*d1e0*/  SHFL.BFLY PT, R8, R7, 0x2, 0x1f ;  /* 0x0c401f0007087f89 */ /* 0x000e2600000e0000 */
[----:B------:R1:W3:Y:S01]  /*d1f0*/  MUFU.EX2 R2, R60 ;  /* 0x0000003c00027308 */ /* 0x0002e20000000800 */
[----:B------:R-:W4:Y:S04]  /*d200*/  SHFL.BFLY PT, R63, R6, 0x2, 0x1f ;  /* 0x0c401f00063f7f89 */ /* 0x000f2800000e0000 */
[----:B------:R-:W3:Y:S04]  /*d210*/  SHFL.BFLY PT, R26, R27, 0x2, 0x1f ;  /* 0x0c401f001b1a7f89 */ /* 0x000ee800000e0000 */
[----:B-1----:R-:W1:Y:S01]  /*d220*/  SHFL.BFLY PT, R60, R61, 0x2, 0x1f ;  /* 0x0c401f003d3c7f89 */ /* 0x002e6200000e0000 */
[----:B0-----:R-:W-:Y:S01]  /*d230*/  FADD R8, R7, R8 ;  /* 0x0000000807087221 */ /* 0x001fe20000000000 */
[----:B----4-:R-:W-:Y:S01]  /*d240*/  FADD R63, R6, R63 ;  /* 0x0000003f063f7221 */ /* 0x010fe20000000000 */
[----:B---3--:R-:W-:Y:S01]  /*d250*/  FADD R26, R27, R26 ;  /* 0x0000001a1b1a7221 */ /* 0x008fe20000000000 */
[----:B-1----:R-:W-:-:S02]  /*d260*/  FADD R60, R61, R60 ;  /* 0x0000003c3d3c7221 */ /* 0x002fc40000000000 */
[----:B------:R-:W0:Y:S04]  /*d270*/  SHFL.BFLY PT, R181, R8, 0x1, 0x1f ;  /* 0x0c201f0008b57f89 */ /* 0x000e2800000e0000 */
[----:B------:R-:W1:Y:S04]  /*d280*/  SHFL.BFLY PT, R180, R63, 0x1, 0x1f ;  /* 0x0c201f003fb47f89 */ /* 0x000e6800000e0000 */
[----:B------:R-:W3:Y:S04]  /*d290*/  SHFL.BFLY PT, R65, R26, 0x1, 0x1f ;  /* 0x0c201f001a417f89 */ /* 0x000ee800000e0000 */
[----:B------:R-:W4:Y:S01]  /*d2a0*/  SHFL.BFLY PT, R67, R60, 0x1, 0x1f ;  /* 0x0c201f003c437f89 */ /* 0x000f2200000e0000 */
[----:B------:R-:W-:Y:S01]  /*d2b0*/  @!P0 FMUL R2, R2, R2 ;  /* 0x0000000202028220 */ /* 0x000fe20000400000 */
[----:B------:R-:W-:-:S02]  /*d2c0*/  PLOP3.LUT P0, PT, PT, PT, UP0, 0x40, 0x0 ;  /* 0x000000000000781c */ /* 0x000fc40003f0e808 */
[----:B------:R-:W-:Y:S01]  /*d2d0*/  STL [R1+0xb0], R25 ;  /* 0x0000b01901007387 */ /* 0x000fe20000100800 */
[----:B--2---:R-:W-:-:S03]  /*d2e0*/  FFMA R182, R9, R89, R87 ;  /* 0x0000005909b67223 */ /* 0x004fc60000000057 */
[----:B------:R2:W-:Y:S01]  /*d2f0*/  STL [R1+0xac], R24 ;  /* 0x0000ac1801007387 */ /* 0x0005e20000100800 */
[----:B------:R-:W-:-:S03]  /*d300*/  FMUL R9, R57, R5 ;  /* 0x0000000539097220 */ /* 0x000fc60000400000 */
[----:B------:R3:W-:Y:S01]  /*d310*/  STL [R1+0xa8], R11 ;  /* 0x0000a80b01007387 */ /* 0x0007e20000100800 */
[----:B0-----:R-:W-:Y:S01]  /*d320*/  FADD R181, R8, R181 ;  /* 0x000000b508b57221 */ /* 0x001fe20000000000 */
[-C--:B------:R-:W-:Y:S02]  /*d330*/  FMUL R8, R56, R5.reuse ;  /* 0x0000000538087220 */ /* 0x080fe40000400000 */
[----:B------:R0:W-:Y:S01]  /*d340*/  STL [R1+0xa4], R10 ;  /* 0x0000a40a01007387 */ /* 0x0001e20000100800 */
[----:B-1----:R-:W-:Y:S01]  /*d350*/  FADD R180, R63, R180 ;  /* 0x000000b43fb47221 */ /* 0x002fe20000000000 */
[-C--:B--2---:R-:W-:Y:S01]  /*d360*/  FMUL R24, R228, R5.reuse ;  /* 0x00000005e4187220 */ /* 0x084fe20000400000 */
[-C--:B------:R-:W-:Y:S01]  /*d370*/  FMUL R25, R229, R5.reuse ;  /* 0x00000005e5197220 */ /* 0x080fe20000400000 */
[----:B---3--:R-:W-:Y:S01]  /*d380*/  FADD R7, R26, R65 ;  /* 0x000000411a077221 */ /* 0x008fe20000000000 */
[-C--:B------:R-:W-:Y:S01]  /*d390*/  FMUL R20, R20, R5.reuse ;  /* 0x0000000514147220 */ /* 0x080fe20000400000 */
[-C--:B------:R-:W-:Y:S01]  /*d3a0*/  FMUL R11, R59, R4.reuse ;  /* 0x000000043b0b7220 */ /* 0x080fe20000400000 */
[-C--:B------:R-:W-:Y:S01]  /*d3b0*/  FMUL R21, R21, R5.reuse ;  /* 0x0000000515157220 */ /* 0x080fe20000400000 */
[----:B----4-:R-:W-:Y:S01]  /*d3c0*/  FADD R6, R60, R67 ;  /* 0x000000433c067221 */ /* 0x010fe20000000000 */
[-C--:B------:R-:W-:Y:S01]  /*d3d0*/  FMUL R16, R16, R5.reuse ;  /* 0x0000000510107220 */ /* 0x080fe20000400000 */
[-C--:B0-----:R-:W-:Y:S01]  /*d3e0*/  FMUL R10, R58, R4.reuse ;  /* 0x000000043a0a7220 */ /* 0x081fe20000400000 */
        /* <DEDUP_REMOVED lines=119> */
[----:B------:R-:W-:Y:S05]  /*db60*/  @P0 BRA `(.L_x_15) ;  /* 0x000007d000000947 */ /* 0x000fea0003800000 */
[----:B------:R-:W-:Y:S01]  /*db70*/  IADD3 R142, R252, 0x30, RZ ;  /* 0x00000030fc8e7810 */ /* 0x000fe20007ffe0ff */
[-C--:B------:R-:W-:Y:S01]  /*db80*/  IMAD.WIDE R140, R215, R223.reuse, c[0x0][0x180] ;  /* 0x00006000d78c7625 */ /* 0x080fe200078e02df */
[----:B------:R-:W-:Y:S01]  /*db90*/  PRMT R144, RZ, 0x7610, R144 ;  /* 0x00007610ff907816 */ /* 0x000fe20000000090 */
[----:B------:R-:W0:Y:S01]  /*dba0*/  S2R R191, SR_TID.X ;  /* 0x0000000000bf7919 */ /* 0x000e220000002100 */
[----:B------:R-:W-:Y:S01]  /*dbb0*/  ISETP.GE.AND P0, PT, R142, UR13, PT ;  /* 0x0000000d8e007c0c */ /* 0x000fe2000bf06270 */
[----:B------:R-:W-:Y:S01]  /*dbc0*/  IMAD.WIDE R214, R214, R223, c[0x0][0x180] ;  /* 0x00006000d6d67625 */ /* 0x000fe200078e02df */
[----:B------:R-:W-:-:S11]  /*dbd0*/  PRMT R147, RZ, 0x7610, R147 ;  /* 0x00007610ff937816 */ /* 0x000fd60000000093 */
[----:B------:R1:W2:Y:S04]  /*dbe0*/  @!P0 LDG.E.U16 R144, [R140.64] ;  /* 0x000000108c908981 */ /* 0x0002a8000c1e1500 */
[----:B------:R-:W3:Y:S01]  /*dbf0*/  @!P0 LDG.E.U16 R147, [R214.64] ;  /* 0x00000010d6938981 */ /* 0x000ee2000c1e1500 */
[----:B0-----:R-:W-:Y:S01]  /*dc00*/  IMAD.SHL.U32 R191, R191, 0x8, RZ ;  /* 0x00000008bfbf7824 */ /* 0x001fe200078e00ff */
[----:B------:R-:W-:-:S04]  /*dc10*/  IADD3 R145, R252, 0x32, RZ ;  /* 0x00000032fc917810 */ /* 0x000fc80007ffe0ff */
[----:B------:R-:W-:-:S04]  /*dc20*/  LOP3.LUT R191, R191, 0x8, RZ, 0xc0, !PT ;  /* 0x00000008bfbf7812 */ /* 0x000fc800078ec0ff */
[----:B------:R-:W-:-:S04]  /*dc30*/  LOP3.LUT R190, R191, 0x2, RZ, 0xfc, !PT ;  /* 0x00000002bfbe7812 */ /* 0x000fc800078efcff */
[C---:B------:R-:W-:Y:S01]  /*dc40*/  IADD3 R142, R190.reuse, R213, RZ ;  /* 0x000000d5be8e7210 */ /* 0x040fe20007ffe0ff */
[----:B------:R-:W-:Y:S01]  /*dc50*/  IMAD.IADD R143, R190, 0x1, R212 ;  /* 0x00000001be8f7824 */ /* 0x000fe200078e02d4 */
[----:B------:R-:W-:Y:S02]  /*dc60*/  PRMT R146, RZ, 0x7610, R146 ;  /* 0x00007610ff927816 */ /* 0x000fe40000000092 */
[----:B------:R-:W-:Y:S01]  /*dc70*/  PRMT R148, RZ, 0x7610, R148 ;  /* 0x00007610ff947816 */ /* 0x000fe20000000094 */
[----:B-1----:R-:W-:-:S04]  /*dc80*/  IMAD.WIDE R140, R142, R223, c[0x0][0x180] ;  /* 0x000060008e8c7625 */ /* 0x002fc800078e02df */
[----:B------:R-:W-:Y:S01]  /*dc90*/  IMAD.WIDE R142, R143, R223, c[0x0][0x180] ;  /* 0x000060008f8e7625 */ /* 0x000fe200078e02df */
[----:B--2---:R-:W-:Y:S02]  /*dca0*/  SEL R144, R144, RZ, !P0 ;  /* 0x000000ff90907207 */ /* 0x004fe40004000000 */
[----:B---3--:R-:W-:Y:S02]  /*dcb0*/  SEL R147, R147, RZ, !P0 ;  /* 0x000000ff93937207 */ /* 0x008fe40004000000 */
[----:B------:R-:W-:-:S13]  /*dcc0*/  ISETP.GE.AND P0, PT, R145, UR13, PT ;  /* 0x0000000d91007c0c */ /* 0x000fda000bf06270 */
[----:B------:R-:W2:Y:S04]  /*dcd0*/  @!P0 LDG.E.U16 R146, [R140.64] ;  /* 0x000000108c928981 */ /* 0x000ea8000c1e1500 */
[----:B------:R-:W3:Y:S04]  /*dce0*/  @!P0 LDG.E.U16 R148, [R142.64] ;  /* 0x000000108e948981 */ /* 0x000ee8000c1e1500 */
[----:B------:R-:W0:Y:S01]  /*dcf0*/  S2R R191, SR_TID.X ;  /* 0x0000000000bf7919 */ /* 0x000e220000002100 */
[----:B------:R-:W-:Y:S02]  /*dd00*/  IADD3 R149, R252, 0x33, RZ ;  /* 0x00000033fc957810 */ /* 0x000fe40007ffe0ff */
[----:B------:R-:W-:-:S02]  /*dd10*/  PRMT R150, RZ, 0x7610, R150 ;  /* 0x00007610ff967816 */ /* 0x000fc40000000096 */
[----:B0-----:R-:W-:-:S04]  /*dd20*/  SHF.L.U32 R191, R191, 0x3, RZ ;  /* 0x00000003bfbf7819 */ /* 0x001fc800000006ff */
[----:B------:R-:W-:-:S04]  /*dd30*/  LOP3.LUT R191, R191, 0x8, RZ, 0xc0, !PT ;  /* 0x00000008bfbf7812 */ /* 0x000fc800078ec0ff */
[----:B------:R-:W-:Y:S02]  /*dd40*/  LOP3.LUT R190, R191, 0x3, RZ, 0xfc, !PT ;  /* 0x00000003bfbe7812 */ /* 0x000fe400078efcff */
[----:B--2---:R-:W-:Y:S02]  /*dd50*/  SEL R145, R146, RZ, !P0 ;  /* 0x000000ff92917207 */ /* 0x004fe40004000000 */
[----:B---3--:R-:W-:Y:S02]  /*dd60*/  SEL R142, R148, RZ, !P0 ;  /* 0x000000ff948e7207 */ /* 0x008fe40004000000 */
[----:B------:R-:W-:Y:S01]  /*dd70*/  ISETP.GE.AND P0, PT, R149, UR13, PT ;  /* 0x0000000d95007c0c */ /* 0x000fe2000bf06270 */
[C---:B------:R-:W-:Y:S02]  /*dd80*/  IMAD.IADD R146, R190.reuse, 0x1, R213 ;  /* 0x00000001be927824 */ /* 0x040fe400078e02d5 */
[----:B------:R-:W-:Y:S02]  /*dd90*/  IMAD.IADD R148, R190, 0x1, R212 ;  /* 0x00000001be947824 */ /* 0x000fe400078e02d4 */
[----:B------:R-:W-:Y:S01]  /*dda0*/  IMAD.WIDE R140, R146, R223, c[0x0][0x180] ;  /* 0x00006000928c7625 */ /* 0x000fe200078e02df */
[----:B------:R-:W-:-:S07]  /*ddb0*/  PRMT R149, RZ, 0x7610, R149 ;  /* 0x00007610ff957816 */ /* 0x000fce0000000095 */
[----:B------:R0:W2:Y:S02]  /*ddc0*/  @!P0 LDG.E.U16 R150, [R140.64] ;  /* 0x000000108c968981 */ /* 0x0000a4000c1e1500 */
[----:B0-----:R-:W-:-:S05]  /*ddd0*/  IMAD.WIDE R140, R148, R223, c[0x0][0x180] ;  /* 0x00006000948c7625 */ /* 0x001fca00078e02df */
[----:B------:R0:W3:Y:S04]  /*dde0*/  @!P0 LDG.E.U16 R149, [R140.64] ;  /* 0x000000108c958981 */ /* 0x0000e8000c1e1500 */
[----:B------:R-:W1:Y:S01]  /*ddf0*/  S2R R191, SR_TID.X ;  /* 0x0000000000bf7919 */ /* 0x000e620000002100 */
[----:B------:R-:W-:Y:S02]  /*de00*/  PRMT R151, RZ, 0x7610, R151 ;  /* 0x00007610ff977816 */ /* 0x000fe40000000097 */
[----:B-1----:R-:W-:-:S04]  /*de10*/  SHF.L.U32 R191, R191, 0x3, RZ ;  /* 0x00000003bfbf7819 */ /* 0x002fc800000006ff */
[----:B------:R-:W-:-:S04]  /*de20*/  LOP3.LUT R191, R191, 0x8, RZ, 0xc0, !PT ;  /* 0x00000008bfbf7812 */ /* 0x000fc800078ec0ff */
[----:B------:R-:W-:-:S04]  /*de30*/  LOP3.LUT R190, R191, 0x4, RZ, 0xfc, !PT ;  /* 0x00000004bfbe7812 */ /* 0x000fc800078efcff */
[----:B------:R-:W-:-:S05]  /*de40*/  IADD3 R148, R190, R213, RZ ;  /* 0x000000d5be947210 */ /* 0x000fca0007ffe0ff */
[----:B0-----:R-:W-:Y:S01]  /*de50*/  IMAD.WIDE R140, R148, R223, c[0x0][0x180] ;  /* 0x00006000948c7625 */ /* 0x001fe200078e02df */
[----:B------:R-:W-:Y:S02]  /*de60*/  IADD3 R148, R190, R212, RZ ;  /* 0x000000d4be947210 */ /* 0x000fe40007ffe0ff */
[----:B--2---:R-:W-:Y:S02]  /*de70*/  SEL R146, R150, RZ, !P0 ;  /* 0x000000ff96927207 */ /* 0x004fe40004000000 */
[----:B------:R-:W-:Y:S02]  /*de80*/  PRMT R150, RZ, 0x7610, R150 ;  /* 0x00007610ff967816 */ /* 0x000fe40000000096 */
[----:B---3--:R-:W-:Y:S02]  /*de90*/  SEL R143, R149, RZ, !P0 ;  /* 0x000000ff958f7207 */ /* 0x008fe40004000000 */
[----:B------:R-:W-:-:S04]  /*dea0*/  IADD3 R149, R252, 0x34, RZ ;  /* 0x00000034fc957810 */ /* 0x000fc80007ffe0ff */
[----:B------:R-:W-:-:S13]  /*deb0*/  ISETP.GE.AND P0, PT, R149, UR13, PT ;  /* 0x0000000d95007c0c */ /* 0x000fda000bf06270 */
[----:B------:R0:W2:Y:S02]  /*dec0*/  @!P0 LDG.E.U16 R150, [R140.64] ;  /* 0x000000108c968981 */ /* 0x0000a4000c1e1500 */
[----:B0-----:R-:W-:-:S05]  /*ded0*/  IMAD.WIDE R140, R148, R223, c[0x0][0x180] ;  /* 0x00006000948c7625 */ /* 0x001fca00078e02df */
[----:B------:R-:W3:Y:S04]  /*dee0*/  @!P0 LDG.E.U16 R151, [R140.64] ;  /* 0x000000108c978981 */ /* 0x000ee8000c1e1500 */
[----:B------:R-:W0:Y:S01]  /*def0*/  S2R R191, SR_TID.X ;  /* 0x0000000000bf7919 */ /* 0x000e220000002100 */
[----:B------:R-:W-:Y:S01]  /*df00*/  PRMT R152, RZ, 0x7610, R152 ;  /* 0x00007610ff987816 */ /* 0x000fe20000000098 */
[----:B0-----:R-:W-:-:S05]  /*df10*/  IMAD.SHL.U32 R191, R191, 0x8, RZ ;  /* 0x00000008bfbf7824 */ /* 0x001fca00078e00ff */
[----:B------:R-:W-:-:S04]  /*df20*/  LOP3.LUT R191, R191, 0x8, RZ, 0xc0, !PT ;  /* 0x00000008bfbf7812 */ /* 0x000fc800078ec0ff */
[----:B------:R-:W-:Y:S02]  /*df30*/  LOP3.LUT R191, R191, 0x5, RZ, 0xfc, !PT ;  /* 0x00000005bfbf7812 */ /* 0x000fe400078efcff */
[----:B--2---:R-:W-:-:S03]  /*df40*/  SEL R149, R150, RZ, !P0 ;  /* 0x000000ff96957207 */ /* 0x004fc60004000000 */
[----:B------:R-:W-:Y:S01]  /*df50*/  IMAD.IADD R150, R191, 0x1, R213 ;  /* 0x00000001bf967824 */ /* 0x000fe200078e02d5 */
[----:B---3--:R-:W-:Y:S02]  /*df60*/  SEL R148, R151, RZ, !P0 ;  /* 0x000000ff97947207 */ /* 0x008fe40004000000 */
[----:B------:R-:W-:-:S04]  /*df70*/  IADD3 R151, R252, 0x35, RZ ;  /* 0x00000035fc977810 */ /* 0x000fc80007ffe0ff */
[----:B------:R-:W-:Y:S01]  /*df80*/  ISETP.GE.AND P0, PT, R151, UR13, PT ;  /* 0x0000000d97007c0c */ /* 0x000fe2000bf06270 */
[----:B------:R-:W-:Y:S01]  /*df90*/  IMAD.WIDE R140, R150, R223, c[0x0][0x180] ;  /* 0x00006000968c7625 */ /* 0x000fe200078e02df */
[----:B------:R-:W-:-:S03]  /*dfa0*/  PRMT R151, RZ, 0x7610, R151 ;  /* 0x00007610ff977816 */ /* 0x000fc60000000097 */
[----:B------:R-:W-:-:S08]  /*dfb0*/  IMAD.IADD R150, R191, 0x1, R212 ;  /* 0x00000001bf967824 */ /* 0x000fd000078e02d4 */
[----:B------:R0:W2:Y:S02]  /*dfc0*/  @!P0 LDG.E.U16 R152, [R140.64] ;  /* 0x000000108c988981 */ /* 0x0000a4000c1e1500 */
[----:B0-----:R-:W-:-:S05]  /*dfd0*/  IMAD.WIDE R140, R150, R223, c[0x0][0x180] ;  /* 0x00006000968c7625 */ /* 0x001fca00078e02df */
[----:B------:R-:W3:Y:S01]  /*dfe0*/  @!P0 LDG.E.U16 R151, [R140.64] ;  /* 0x000000108c978981 */ /* 0x000ee2000c1e1500 */
[----:B------:R-:W-:Y:S02]  /*dff0*/  SHF.L.U32 R221, R221, 0x3, RZ ;  /* 0x00000003dddd7819 */ /* 0x000fe400000006ff */
[----:B------:R-:W-:Y:S02]  /*e000*/  IADD3 R153, R252, 0x36, RZ ;  /* 0x00000036fc997810 */ /* 0x000fe40007ffe0ff */
[----:B------:R-:W-:-:S04]  /*e010*/  LOP3.LUT R221, R221, 0x8, RZ, 0xc0, !PT ;  /* 0x00000008dddd7812 */ /* 0x000fc800078ec0ff */
[----:B------:R-:W-:Y:S02]  /*e020*/  LOP3.LUT R221, R221, 0x6, RZ, 0xfc, !PT ;  /* 0x00000006dddd7812 */ /* 0x000fe400078efcff */
[----:B------:R-:W-:Y:S02]  /*e030*/  PRMT R154, RZ, 0x7610, R154 ;  /* 0x00007610ff9a7816 */ /* 0x000fe4000000009a */
[----:B--2---:R-:W-:Y:S02]  /*e040*/  SEL R152, R152, RZ, !P0 ;  /* 0x000000ff98987207 */ /* 0x004fe40004000000 */
[----:B---3--:R-:W-:Y:S02]  /*e050*/  SEL R150, R151, RZ, !P0 ;  /* 0x000000ff97967207 */ /* 0x008fe40004000000 */
[----:B------:R-:W-:Y:S02]  /*e060*/  ISETP.GE.AND P0, PT, R153, UR13, PT ;  /* 0x0000000d99007c0c */ /* 0x000fe4000bf06270 */
[----:B------:R-:W-:-:S05]  /*e070*/  IADD3 R151, R221, R213, RZ ;  /* 0x000000d5dd977210 */ /* 0x000fca0007ffe0ff */
[----:B------:R-:W-:Y:S01]  /*e080*/  IMAD.WIDE R140, R151, R223, c[0x0][0x180] ;  /* 0x00006000978c7625 */ /* 0x000fe200078e02df */
[----:B------:R-:W-:-:S03]  /*e090*/  PRMT R153, RZ, 0x7610, R153 ;  /* 0x00007610ff997816 */ /* 0x000fc60000000099 */
[----:B------:R-:W-:Y:S02]  /*e0a0*/  IMAD.IADD R151, R221, 0x1, R212 ;  /* 0x00000001dd977824 */ /* 0x000fe400078e02d4 */
[----:B------:R0:W2:Y:S02]  /*e0b0*/  @!P0 LDG.E.U16 R154, [R140.64] ;  /* 0x000000108c9a8981 */ /* 0x0000a4000c1e1500 */
[----:B0-----:R-:W-:-:S05]  /*e0c0*/  IMAD.WIDE R140, R151, R223, c[0x0][0x180] ;  /* 0x00006000978c7625 */ /* 0x001fca00078e02df */
[----:B------:R-:W3:Y:S01]  /*e0d0*/  @!P0 LDG.E.U16 R153, [R140.64] ;  /* 0x000000108c998981 */ /* 0x000ee2000c1e1500 */
[----:B------:R-:W-:Y:S02]  /*e0e0*/  LOP3.LUT R220, R220, 0x8, RZ, 0xc0, !PT ;  /* 0x00000008dcdc7812 */ /* 0x000fe400078ec0ff */
[----:B------:R-:W-:Y:S02]  /*e0f0*/  IADD3 R155, R252, 0x31, RZ ;  /* 0x00000031fc9b7810 */ /* 0x000fe40007ffe0ff */
[----:B------:R-:W-:Y:S02]  /*e100*/  LOP3.LUT R220, R220, 0x1, RZ, 0xfc, !PT ;  /* 0x00000001dcdc7812 */ /* 0x000fe400078efcff */
[----:B------:R-:W-:Y:S02]  /*e110*/  PRMT R156, RZ, 0x7610, R156 ;  /* 0x00007610ff9c7816 */ /* 0x000fe4000000009c */
[----:B--2---:R-:W-:Y:S02]  /*e120*/  SEL R151, R154, RZ, !P0 ;  /* 0x000000ff9a977207 */ /* 0x004fe40004000000 */
[----:B------:R-:W-:-:S02]  /*e130*/  IADD3 R154, R220, R212, RZ ;  /* 0x000000d4dc9a7210 */ /* 0x000fc40007ffe0ff */
[----:B---3--:R-:W-:Y:S02]  /*e140*/  SEL R153, R153, RZ, !P0 ;  /* 0x000000ff99997207 */ /* 0x008fe40004000000 */
[----:B------:R-:W-:Y:S01]  /*e150*/  ISETP.GE.AND P0, PT, R155, UR13, PT ;  /* 0x0000000d9b007c0c */ /* 0x000fe2000bf06270 */
[----:B------:R-:W-:Y:S01]  /*e160*/  IMAD.WIDE R140, R154, R223, c[0x0][0x180] ;  /* 0x000060009a8c7625 */ /* 0x000fe200078e02df */
[----:B------:R-:W-:-:S03]  /*e170*/  PRMT R155, RZ, 0x7610, R155 ;  /* 0x00007610ff9b7816 */ /* 0x000fc6000000009b */
[----:B------:R-:W-:-:S08]  /*e180*/  IMAD.IADD R154, R220, 0x1, R213 ;  /* 0x00000001dc9a7824 */ /* 0x000fd000078e02d5 */
[----:B------:R0:W2:Y:S02]  /*e190*/  @!P0 LDG.E.U16 R156, [R140.64] ;  /* 0x000000108c9c8981 */ /* 0x0000a4000c1e1500 */
[----:B0-----:R-:W-:-:S05]  /*e1a0*/  IMAD.WIDE R140, R154, R223, c[0x0][0x180] ;  /* 0x000060009a8c7625 */ /* 0x001fca00078e02df */
[----:B------:R0:W3:Y:S01]  /*e1b0*/  @!P0 LDG.E.U16 R155, [R140.64] ;  /* 0x000000108c9b8981 */ /* 0x0000e2000c1e1500 */
[----:B------:R-:W-:Y:S02]  /*e1c0*/  IADD3 R252, R252, 0x37, RZ ;  /* 0x00000037fcfc7810 */ /* 0x000fe40007ffe0ff */
[----:B------:R-:W-:-:S04]  /*e1d0*/  LOP3.LUT R220, R222, 0x7, RZ, 0xfc, !PT ;  /* 0x00000007dedc7812 */ /* 0x000fc800078efcff */
[C---:B------:R-:W-:Y:S02]  /*e1e0*/  IADD3 R212, R220.reuse, R212, RZ ;  /* 0x000000d4dcd47210 */ /* 0x040fe40007ffe0ff */
[----:B------:R-:W-:Y:S01]  /*e1f0*/  PRMT R157, RZ, 0x7610, R157 ;  /* 0x00007610ff9d7816 */ /* 0x000fe2000000009d */
[----:B------:R-:W-:Y:S02]  /*e200*/  IMAD.IADD R213, R220, 0x1, R213 ;  /* 0x00000001dcd57824 */ /* 0x000fe400078e02d5 */
[----:B0-----:R-:W-:Y:S01]  /*e210*/  IMAD.WIDE R140, R212, R223, c[0x0][0x180] ;  /* 0x00006000d48c7625 */ /* 0x001fe200078e02df */
[----:B--2---:R-:W-:Y:S02]  /*e220*/  SEL R154, R156, RZ, !P0 ;  /* 0x000000ff9c9a7207 */ /* 0x004fe40004000000 */
[----:B---3--:R-:W-:Y:S02]  /*e230*/  SEL R155, R155, RZ, !P0 ;  /* 0x000000ff9b9b7207 */ /* 0x008fe40004000000 */
[----:B------:R-:W-:-:S02]  /*e240*/  ISETP.GE.AND P0, PT, R252, UR13, PT ;  /* 0x0000000dfc007c0c */ /* 0x000fc4000bf06270 */
[----:B------:R-:W-:-:S11]  /*e250*/  PRMT R156, RZ, 0x7610, R156 ;  /* 0x00007610ff9c7816 */ /* 0x000fd6000000009c */
[----:B------:R0:W2:Y:S02]  /*e260*/  @!P0 LDG.E.U16 R157, [R140.64] ;  /* 0x000000108c9d8981 */ /* 0x0000a4000c1e1500 */
[----:B0-----:R-:W-:-:S05]  /*e270*/  IMAD.WIDE R140, R213, R223, c[0x0][0x180] ;  /* 0x00006000d58c7625 */ /* 0x001fca00078e02df */
[----:B------:R0:W3:Y:S01]  /*e280*/  @!P0 LDG.E.U16 R156, [R140.64] ;  /* 0x000000108c9c8981 */ /* 0x0000e2000c1e1500 */
[----:B------:R-:W-:Y:S02]  /*e290*/  PRMT R145, R145, 0x5410, R146 ;  /* 0x0000541091917816 */ /* 0x000fe40000000092 */
[----:B------:R-:W-:Y:S02]  /*e2a0*/  PRMT R146, R149, 0x5410, R152 ;  /* 0x0000541095927816 */ /* 0x000fe40000000098 */
[----:B------:R-:W-:Y:S02]  /*e2b0*/  PRMT R144, R144, 0x5410, R155 ;  /* 0x0000541090907816 */ /* 0x000fe4000000009b */
[----:B0-----:R-:W-:Y:S02]  /*e2c0*/  PRMT R141, R142, 0x5410, R143 ;  /* 0x000054108e8d7816 */ /* 0x001fe4000000008f */
[----:B------:R-:W-:Y:S02]  /*e2d0*/  PRMT R140, R147, 0x5410, R154 ;  /* 0x00005410938c7816 */ /* 0x000fe4000000009a */
[----:B------:R-:W-:-:S02]  /*e2e0*/  PRMT R142, R148, 0x5410, R150 ;  /* 0x00005410948e7816 */ /* 0x000fc40000000096 */
[----:B--2---:R-:W-:-:S04]  /*e2f0*/  SEL R158, R157, RZ, !P0 ;  /* 0x000000ff9d9e7207 */ /* 0x004fc80004000000 */
[----:B------:R-:W-:Y:S02]  /*e300*/  PRMT R143, R153, 0x5410, R158 ;  /* 0x00005410998f7816 */ /* 0x000fe4000000009e */
[----:B---3--:R-:W-:-:S04]  /*e310*/  SEL R156, R156, RZ, !P0 ;  /* 0x000000ff9c9c7207 */ /* 0x008fc80004000000 */
[----:B------:R-:W-:Y:S01]  /*e320*/  PRMT R147, R151, 0x5410, R156 ;  /* 0x0000541097937816 */ /* 0x000fe2000000009c */
[----:B------:R-:W-:Y:S05]  /*e330*/  BRA `(.L_x_16) ;  /* 0x0000004000007947 */ /* 0x000fea0003800000 */
.L_x_15:
[----:B------:R-:W-:-:S04]  /*e340*/  IMAD.WIDE R144, R215, R223, c[0x0][0x180] ;  /* 0x00006000d7907625 */ /* 0x000fc800078e02df */
[----:B------:R-:W-:Y:S02]  /*e350*/  IMAD.WIDE R140, R214, R223, c[0x0][0x180] ;  /* 0x00006000d68c7625 */ /* 0x000fe400078e02df */
[----:B------:R-:W5:Y:S04]  /*e360*/  LDG.E.128 R144, [R144.64] ;  /* 0x0000001090907981 */ /* 0x000f68000c1e1d00 */
[----:B------:R-:W5:Y:S02]  /*e370*/  LDG.E.128 R140, [R140.64] ;  /* 0x000000108c8c7981 */ /* 0x000f64000c1e1d00 */
.L_x_16:
[----:B------:R-:W2:Y:S04]  /*e380*/  LDL R148, [R1+0x80] ;  /* 0x0000800001947983 */ /* 0x000ea80000100800 */
[----:B------:R-:W-:Y:S06]  /*e390*/  BAR.SYNC.DEFER_BLOCKING 0x0 ;  /* 0x0000000000007b1d */ /* 0x000fec0000010000 */
[----:B------:R-:W0:Y:S01]  /*e3a0*/  S2R R150, SR_TID.X ;  /* 0x0000000000967919 */ /* 0x000e220000002100 */
[----:B------:R-:W-:-:S02]  /*e3b0*/  F2FP.BF16.F32.PACK_AB R168, R168, R32 ;  /* 0x00000020a8a8723e */ /* 0x000fc400000010ff */
[C---:B0-----:R-:W-:Y:S02]  /*e3c0*/  LOP3.LUT R149, R150.reuse, 0x1f, RZ, 0xc0, !PT ;  /* 0x0000001f96957812 */ /* 0x041fe400078ec0ff */
[--C-:B------:R-:W-:Y:S02]  /*e3d0*/  SHF.R.U32.HI R151, RZ, 0x3, R150.reuse ;  /* 0x00000003ff977819 */ /* 0x100fe40000011696 */
[----:B------:R-:W-:Y:S02]  /*e3e0*/  SHF.R.U32.HI R152, RZ, 0x2, R150 ;  /* 0x00000002ff987819 */ /* 0x000fe40000011696 */
[----:B------:R-:W-:Y:S02]  /*e3f0*/  SHF.R.U32.HI R149, RZ, 0x4, R149 ;  /* 0x00000004ff957819 */ /* 0x000fe40000011695 */
[----:B------:R-:W-:Y:S02]  /*e400*/  LOP3.LUT R150, R150, 0x7, RZ, 0xc0, !PT ;  /* 0x0000000796967812 */ /* 0x000fe400078ec0ff */
[----:B------:R-:W-:-:S02]  /*e410*/  SGXT.U32 R151, R151, 0x1 ;  /* 0x000000019797781a */ /* 0x000fc40000000000 */
[----:B------:R-:W-:Y:S01]  /*e420*/  SGXT.U32 R152, R152, 0x1 ;  /* 0x000000019898781a */ /* 0x000fe20000000000 */
[----:B------:R-:W-:-:S03]  /*e430*/  IMAD R186, R149, 0x8, R150 ;  /* 0x0000000895ba7824 */ /* 0x000fc600078e0296 */
[----:B------:R-:W-:Y:S02]  /*e440*/  LOP3.LUT R187, R151, R152, RZ, 0x3c, !PT ;  /* 0x0000009897bb7212 */ /* 0x000fe400078e3cff */
[----:B------:R-:W-:Y:S02]  /*e450*/  SHF.L.U32 R186, R186, 0x5, RZ ;  /* 0x00000005baba7819 */ /* 0x000fe400000006ff */
[----:B------:R-:W-:-:S04]  /*e460*/  SHF.L.U32 R187, R187, 0x4, RZ ;  /* 0x00000004bbbb7819 */ /* 0x000fc800000006ff */
[----:B------:R-:W-:Y:S02]  /*e470*/  LOP3.LUT R186, R186, R187, RZ, 0xfc, !PT ;  /* 0x000000bbbaba7212 */ /* 0x000fe400078efcff */
[----:B------:R-:W-:Y:S02]  /*e480*/  F2FP.BF16.F32.PACK_AB R169, R169, R33 ;  /* 0x00000021a9a9723e */ /* 0x000fe400000010ff */
[----:B------:R-:W-:Y:S02]  /*e490*/  F2FP.BF16.F32.PACK_AB R170, R170, R34 ;  /* 0x00000022aaaa723e */ /* 0x000fe400000010ff */
[----:B------:R-:W-:Y:S01]  /*e4a0*/  F2FP.BF16.F32.PACK_AB R171, R171, R35 ;  /* 0x00000023abab723e */ /* 0x000fe200000010ff */
[----:B------:R-:W-:Y:S01]  /*e4b0*/  FFMA R5, R182, R5, R181 ;  /* 0x00000005b6057223 */ /* 0x000fe200000000b5 */
[----:B------:R-:W-:Y:S01]  /*e4c0*/  FFMA R4, R185, R4, R180 ;  /* 0x00000004b9047223 */ /* 0x000fe200000000b4 */
[----:B------:R-:W-:Y:S01]  /*e4d0*/  FFMA R3, R184, R3, R7 ;  /* 0x00000003b8037223 */ /* 0x000fe20000000007 */
[----:B------:R-:W-:-:S02]  /*e4e0*/  FFMA R2, R183, R2, R6 ;  /* 0x00000002b7027223 */ /* 0x000fc40000000006 */
[----:B------:R-:W-:Y:S01]  /*e4f0*/  STL [R1+0xf0], R5 ;  /* 0x0000f00501007387 */ /* 0x000fe20000100800 */
[----:B------:R-:W-:-:S03]  /*e500*/  UISETP.GE.AND UP0, UPT, UR4, UR15, UPT ;  /* 0x0000000f0400728c */ /* 0x000fc6000bf06270 */
[----:B------:R-:W-:Y:S04]  /*e510*/  STL [R1+0xe8], R4 ;  /* 0x0000e80401007387 */ /* 0x000fe80000100800 */
[----:B------:R-:W-:Y:S04]  /*e520*/  STL [R1+0xe4], R3 ;  /* 0x0000e40301007387 */ /* 0x000fe80000100800 */
[----:B------:R-:W-:Y:S01]  /*e530*/  STL [R1+0xec], R2 ;  /* 0x0000ec0201007387 */ /* 0x000fe20000100800 */
[----:B------:R-:W-:Y:S01]  /*e540*/  PLOP3.LUT P0, PT, PT, PT, UP0, 0x40, 0x0 ;  /* 0x000000000000781c */ /* 0x000fe20003f0e808 */
[----:B------:R-:W-:-:S04]  /*e550*/  UIADD3 UR8, UP1, UR8, 0x10, URZ ;  /* 0x0000001008087890 */ /* 0x000fc8000ff3e03f */
[----:B------:R-:W-:Y:S01]  /*e560*/  UIADD3.X UR9, URZ, UR9, URZ, UP1, !UPT ;  /* 0x000000093f097290 */ /* 0x000fe20008ffe43f */
[----:B--2--5:R-:W-:Y:S04]  /*e570*/  STS.128 [R148+0x8000], R144 ;  /* 0x0080009094007388 */ /* 0x024fe80000000c00 */
[----:B------:R-:W-:Y:S04]  /*e580*/  STS.128 [R148+0x8800], R140 ;  /* 0x0088008c94007388 */ /* 0x000fe80000000c00 */
[----:B------:R-:W-:Y:S06]  /*e590*/  BAR.SYNC.DEFER_BLOCKING 0x0 ;  /* 0x0000000000007b1d */ /* 0x000fec0000010000 */
[----:B------:R-:W0:Y:S04]  /*e5a0*/  LDSM.16.M88.4 R164, [R186+0x8000] ;  /* 0x00800000baa4783b */ /* 0x000e280000000200 */
[----:B------:R-:W1:Y:S04]  /*e5b0*/  LDSM.16.M88.4 R160, [R186+0x8200] ;  /* 0x00820000baa0783b */ /* 0x000e680000000200 */
[----:B------:R-:W2:Y:S04]  /*e5c0*/  LDSM.16.M88.4 R156, [R186+0x8400] ;  /* 0x00840000ba9c783b */ /* 0x000ea80000000200 */
[----:B------:R-:W3:Y:S04]  /*e5d0*/  LDSM.16.M88.4 R152, [R186+0x8600] ;  /* 0x00860000ba98783b */ /* 0x000ee80000000200 */
[----:B------:R-:W4:Y:S04]  /*e5e0*/  LDSM.16.M88.4 R148, [R186+0x8800] ;  /* 0x00880000ba94783b */ /* 0x000f280000000200 */
[----:B------:R-:W2:Y:S04]  /*e5f0*/  LDSM.16.M88.4 R144, [R186+0x8a00] ;  /* 0x008a0000ba90783b */ /* 0x000ea80000000200 */
[----:B------:R-:W2:Y:S04]  /*e600*/  LDSM.16.M88.4 R140, [R186+0x8c00] ;  /* 0x008c0000ba8c783b */ /* 0x000ea80000000200 */
[----:B------:R-:W2:Y:S01]  /*e610*/  LDSM.16.M88.4 R32, [R186+0x8e00] ;  /* 0x008e0000ba20783b */ /* 0x000ea20000000200 */
[C---:B0-----:R-:W-:Y:S08]  /*e620*/  HMMA.16816.F32.BF16 R24, R168.reuse, R164, R24 ;  /* 0x000000a4a818723c */ /* 0x041ff00000041818 */
[C---:B------:R-:W-:Y:S08]  /*e630*/  HMMA.16816.F32.BF16 R20, R168.reuse, R166, R20 ;  /* 0x000000a6a814723c */ /* 0x040ff00000041814 */
[C---:B-1----:R-:W-:Y:S08]  /*e640*/  HMMA.16816.F32.BF16 R16, R168.reuse, R160, R16 ;  /* 0x000000a0a810723c */ /* 0x042ff00000041810 */
[C---:B------:R-:W-:Y:S08]  /*e650*/  HMMA.16816.F32.BF16 R12, R168.reuse, R162, R12 ;  /* 0x000000a2a80c723c */ /* 0x040ff0000004180c */
[C---:B--2---:R-:W-:Y:S08]  /*e660*/  HMMA.16816.F32.BF16 R8, R168.reuse, R156, R8 ;  /* 0x0000009ca808723c */ /* 0x044ff00000041808 */
[C---:B------:R-:W-:Y:S08]  /*e670*/  HMMA.16816.F32.BF16 R136, R168.reuse, R158, R136 ;  /* 0x0000009ea888723c */ /* 0x040ff00000041888 */
[C---:B---3--:R-:W-:Y:S08]  /*e680*/  HMMA.16816.F32.BF16 R132, R168.reuse, R152, R132 ;  /* 0x00000098a884723c */ /* 0x048ff00000041884 */
[C---:B------:R-:W-:Y:S08]  /*e690*/  HMMA.16816.F32.BF16 R128, R168.reuse, R154, R128 ;  /* 0x0000009aa880723c */ /* 0x040ff00000041880 */
[C---:B----4-:R-:W-:Y:S08]  /*e6a0*/  HMMA.16816.F32.BF16 R124, R168.reuse, R148, R124 ;  /* 0x00000094a87c723c */ /* 0x050ff0000004187c */
[C---:B------:R-:W-:Y:S08]  /*e6b0*/  HMMA.16816.F32.BF16 R120, R168.reuse, R150, R120 ;  /* 0x00000096a878723c */ /* 0x040ff00000041878 */
[C---:B------:R-:W-:Y:S08]  /*e6c0*/  HMMA.16816.F32.BF16 R116, R168.reuse, R144, R116 ;  /* 0x00000090a874723c */ /* 0x040ff00000041874 */
[C---:B------:R-:W-:Y:S08]  /*e6d0*/  HMMA.16816.F32.BF16 R112, R168.reuse, R146, R112 ;  /* 0x00000092a870723c */ /* 0x040ff00000041870 */
[C---:B------:R-:W-:Y:S08]  /*e6e0*/  HMMA.16816.F32.BF16 R108, R168.reuse, R140, R108 ;  /* 0x0000008ca86c723c */ /* 0x040ff0000004186c */
[C---:B------:R-:W-:Y:S08]  /*e6f0*/  HMMA.16816.F32.BF16 R104, R168.reuse, R142, R104 ;  /* 0x0000008ea868723c */ /* 0x040ff00000041868 */
[C---:B------:R-:W-:Y:S08]  /*e700*/  HMMA.16816.F32.BF16 R100, R168.reuse, R32, R100 ;  /* 0x00000020a864723c */ /* 0x040ff00000041864 */
[----:B------:R-:W-:Y:S07]  /*e710*/  HMMA.16816.F32.BF16 R96, R168, R34, R96 ;  /* 0x00000022a860723c */ /* 0x000fee0000041860 */
[----:B------:R-:W-:-:S02]  /*e720*/  F2FP.BF16.F32.PACK_AB R168, R172, R173 ;  /* 0x000000adaca8723e */ /* 0x000fc400000010ff */
[----:B------:R-:W-:Y:S02]  /*e730*/  F2FP.BF16.F32.PACK_AB R169, R174, R175 ;  /* 0x000000afaea9723e */ /* 0x000fe400000010ff */
[----:B------:R-:W-:Y:S02]  /*e740*/  F2FP.BF16.F32.PACK_AB R170, R176, R177 ;  /* 0x000000b1b0aa723e */ /* 0x000fe400000010ff */
[----:B------:R-:W-:-:S07]  /*e750*/  F2FP.BF16.F32.PACK_AB R171, R178, R179 ;  /* 0x000000b3b2ab723e */ /* 0x000fce00000010ff */
[C---:B------:R-:W-:Y:S08]  /*e760*/  HMMA.16816.F32.BF16 R92, R168.reuse, R164, R92 ;  /* 0x000000a4a85c723c */ /* 0x040ff0000004185c */
        /* <DEDUP_REMOVED lines=15> */
[----:B------:R-:W-:Y:S01]  /*e860*/  @!P0 CALL.REL.NOINC `(.L_x_0) ;  /* 0x0000001000008944 */ /* 0x000fe20003c00000 */
[----:B------:R-:W-:Y:S06]  /*e870*/  BRA `(.L_x_17) ;  /* 0xffff3d4000007947 */ /* 0x000fec000383ffff */
.L_x_0:
[----:B------:R-:W-:-:S06]  /*e880*/  UISETP.GE.AND UP0, UPT, UR15, UR13, UPT ;  /* 0x0000000d0f00728c */ /* 0x000fcc000bf06270 */
[----:B------:R-:W-:-:S13]  /*e890*/  PLOP3.LUT P0, PT, PT, PT, UP0, 0x80, 0x0 ;  /* 0x000000000000781c */ /* 0x000fda0003f0f008 */
[----:B------:R-:W-:Y:S05]  /*e8a0*/  @P0 BRA `(.L_x_18) ;  /* 0x0000314000000947 */ /* 0x000fea0003800000 */
[----:B------:R-:W2:Y:S04]  /*e8b0*/  LDL.LU R4, [R1+0xac] ;  /* 0x0000ac0001047983 */ /* 0x000ea80000300800 */
[----:B------:R-:W3:Y:S04]  /*e8c0*/  LDL.LU R2, [R1+0xa8] ;  /* 0x0000a80001027983 */ /* 0x000ee80000300800 */
[----:B------:R-:W4:Y:S04]  /*e8d0*/  LDL.LU R3, [R1+0xa4] ;  /* 0x0000a40001037983 */ /* 0x000f280000300800 */
[----:B------:R-:W5:Y:S04]  /*e8e0*/  LDL.LU R140, [R1+0xb0] ;  /* 0x0000b000018c7983 */ /* 0x000f680000300800 */
[----:B------:R-:W0:Y:S04]  /*e8f0*/  S2R R5, SR_TID.X ;  /* 0x0000000000057919 */ /* 0x000e280000002100 */
[----:B------:R-:W1:Y:S04]  /*e900*/  S2R R6, SR_TID.X ;  /* 0x0000000000067919 */ /* 0x000e680000002100 */
[----:B------:R-:W1:Y:S01]  /*e910*/  S2R R144, SR_TID.X ;  /* 0x0000000000907919 */ /* 0x000e620000002100 */
[----:B0-----:R-:W-:Y:S01]  /*e920*/  IMAD.SHL.U32 R5, R5, 0x8, RZ ;  /* 0x0000000805057824 */ /* 0x001fe200078e00ff */
[----:B-1----:R-:W-:-:S02]  /*e930*/  LOP3.LUT R34, R6, 0x1f, RZ, 0xc0, !PT ;  /* 0x0000001f06227812 */ /* 0x002fc400078ec0ff */
[C---:B------:R-:W-:Y:S02]  /*e940*/  LOP3.LUT R143, R6.reuse, 0x7, RZ, 0xc0, !PT ;  /* 0x00000007068f7812 */ /* 0x040fe400078ec0ff */
[----:B------:R-:W-:Y:S02]  /*e950*/  SHF.R.U32.HI R145, RZ, 0x3, R6 ;  /* 0x00000003ff917819 */ /* 0x000fe40000011606 */
[C---:B------:R-:W-:Y:S02]  /*e960*/  LOP3.LUT R7, R6.reuse, 0x20, RZ, 0xc0, !PT ;  /* 0x0000002006077812 */ /* 0x040fe400078ec0ff */
[----:B------:R-:W-:Y:S02]  /*e970*/  LOP3.LUT R5, R6, 0x8, R5, 0x48, !PT ;  /* 0x0000000806057812 */ /* 0x000fe400078e4805 */
[----:B------:R-:W-:Y:S02]  /*e980*/  SHF.R.U32.HI R34, RZ, 0x4, R34 ;  /* 0x00000004ff227819 */ /* 0x000fe40000011622 */
[----:B------:R-:W-:-:S02]  /*e990*/  SGXT.U32 R145, R145, 0x1 ;  /* 0x000000019191781a */ /* 0x000fc40000000000 */
[----:B------:R-:W-:Y:S02]  /*e9a0*/  SHF.R.U32.HI R7, RZ, 0x1, R7 ;  /* 0x00000001ff077819 */ /* 0x000fe40000011607 */
[C---:B------:R-:W-:Y:S02]  /*e9b0*/  LEA R35, R34.reuse, R143, 0x3 ;  /* 0x0000008f22237211 */ /* 0x040fe400078e18ff */
[C---:B------:R-:W-:Y:S02]  /*e9c0*/  IADD3 R32, R34.reuse, 0xc, RZ ;  /* 0x0000000c22207810 */ /* 0x040fe40007ffe0ff */
[----:B------:R-:W-:Y:S01]  /*e9d0*/  LOP3.LUT R205, R34, 0x7, R144, 0x78, !PT ;  /* 0x0000000722cd7812 */ /* 0x000fe200078e7890 */
[----:B--2---:R-:W-:Y:S01]  /*e9e0*/  IMAD.MOV.U32 R141, RZ, RZ, R4 ;  /* 0x000000ffff8d7224 */ /* 0x004fe200078e0004 */
[----:B------:R-:W-:Y:S02]  /*e9f0*/  SHF.R.U32.HI R4, RZ, 0x5, R6 ;  /* 0x00000005ff047819 */ /* 0x000fe40000011606 */
[----:B---3--:R-:W-:-:S02]  /*ea00*/  MOV R142, R2 ;  /* 0x00000002008e7202 */ /* 0x008fc40000000f00 */
[----:B------:R-:W0:Y:S01]  /*ea10*/  S2R R2, SR_TID.X ;  /* 0x0000000000027919 */ /* 0x000e220000002100 */
[----:B------:R-:W-:Y:S02]  /*ea20*/  IMAD.SHL.U32 R4, R4, 0x2, RZ ;  /* 0x0000000204047824 */ /* 0x000fe400078e00ff */
[----:B----4-:R-:W-:Y:S01]  /*ea30*/  IMAD.MOV.U32 R33, RZ, RZ, R3 ;  /* 0x000000ffff217224 */ /* 0x010fe200078e0003 */
[----:B------:R-:W-:Y:S02]  /*ea40*/  LOP3.LUT R3, R6, 0x40, RZ, 0xc0, !PT ;  /* 0x0000004006037812 */ /* 0x000fe400078ec0ff */
[----:B------:R-:W-:Y:S02]  /*ea50*/  SHF.R.U32.HI R6, RZ, 0x1, R6 ;  /* 0x00000001ff067819 */ /* 0x000fe40000011606 */
[----:B------:R-:W-:Y:S02]  /*ea60*/  SHF.R.U32.HI R3, RZ, 0x1, R3 ;  /* 0x00000001ff037819 */ /* 0x000fe40000011603 */
[----:B------:R-:W-:-:S04]  /*ea70*/  SGXT.U32 R6, R6, 0x4 ;  /* 0x000000040606781a */ /* 0x000fc80000000000 */
[----:B------:R-:W-:Y:S01]  /*ea80*/  LOP3.LUT R6, R3, R6, R7, 0xfe, !PT ;  /* 0x0000000603067212 */ /* 0x000fe200078efe07 */
[----:B------:R-:W-:Y:S01]  /*ea90*/  IMAD.SHL.U32 R3, R35, 0x20, RZ ;  /* 0x0000002023037824 */ /* 0x000fe200078e00ff */
[----:B------:R-:W-:Y:S02]  /*eaa0*/  IADD3 R7, R34, 0xa, RZ ;  /* 0x0000000a22077810 */ /* 0x000fe40007ffe0ff */
[----:B------:R-:W-:Y:S02]  /*eab0*/  SHF.L.U32 R6, R6, 0x5, RZ ;  /* 0x0000000506067819 */ /* 0x000fe400000006ff */
[----:B------:R-:W-:Y:S02]  /*eac0*/  LOP3.LUT R7, R7, 0x7, R144, 0x78, !PT ;  /* 0x0000000707077812 */ /* 0x000fe400078e7890 */
[----:B------:R-:W-:Y:S02]  /*ead0*/  LEA R184, R5, R6, 0x1 ;  /* 0x0000000605b87211 */ /* 0x000fe400078e08ff */
[----:B0-----:R-:W-:-:S02]  /*eae0*/  SHF.R.U32.HI R2, RZ, 0x2, R2 ;  /* 0x00000002ff027819 */ /* 0x001fc40000011602 */
[----:B------:R-:W-:Y:S02]  /*eaf0*/  IADD3 R5, R34, 0x6, RZ ;  /* 0x0000000622057810 */ /* 0x000fe40007ffe0ff */
[----:B------:R-:W-:Y:S02]  /*eb00*/  SGXT.U32 R2, R2, 0x1 ;  /* 0x000000010202781a */ /* 0x000fe40000000000 */
[----:B------:R-:W-:Y:S02]  /*eb10*/  IADD3 R6, R34, 0x8, RZ ;  /* 0x0000000822067810 */ /* 0x000fe40007ffe0ff */
[----:B------:R-:W-:Y:S02]  /*eb20*/  LOP3.LUT R2, R145, R2, RZ, 0x3c, !PT ;  /* 0x0000000291027212 */ /* 0x000fe400078e3cff */
[----:B------:R-:W-:Y:S02]  /*eb30*/  LOP3.LUT R5, R5, 0x7, R144, 0x78, !PT ;  /* 0x0000000705057812 */ /* 0x000fe400078e7890 */
[----:B------:R-:W-:-:S02]  /*eb40*/  SHF.L.U32 R168, R2, 0x4, RZ ;  /* 0x0000000402a87819 */ /* 0x000fc400000006ff */
[----:B------:R-:W-:Y:S02]  /*eb50*/  LOP3.LUT R2, R145, 0x6, R4, 0xf8, !PT ;  /* 0x0000000691027812 */ /* 0x000fe400078ef804 */
[----:B------:R-:W-:Y:S02]  /*eb60*/  LOP3.LUT R168, R3, R168, RZ, 0xfc, !PT ;  /* 0x000000a803a87212 */ /* 0x000fe400078efcff */
[----:B------:R-:W-:Y:S01]  /*eb70*/  IADD3 R3, R34, 0x2, RZ ;  /* 0x0000000222037810 */ /* 0x000fe20007ffe0ff */
[----:B------:R-:W-:Y:S01]  /*eb80*/  IMAD R2, R2, 0x8, R143 ;  /* 0x0000000802027824 */ /* 0x000fe200078e028f */
[C---:B------:R-:W-:Y:S02]  /*eb90*/  IADD3 R4, R34.reuse, 0x4, RZ ;  /* 0x0000000422047810 */ /* 0x040fe40007ffe0ff */
[----:B------:R-:W-:Y:S01]  /*eba0*/  IADD3 R34, R34, 0xe, RZ ;  /* 0x0000000e22227810 */ /* 0x000fe20007ffe0ff */
[----:B------:R-:W-:Y:S01]  /*ebb0*/  IMAD.SHL.U32 R2, R2, 0x100, RZ ;  /* 0x0000010002027824 */ /* 0x000fe200078e00ff */
[----:B------:R-:W-:-:S02]  /*ebc0*/  MOV R143, R33 ;  /* 0x00000021008f7202 */ /* 0x000fc40000000f00 */
[--C-:B------:R-:W-:Y:S02]  /*ebd0*/  LOP3.LUT R33, R32, 0x7, R144.reuse, 0x78, !PT ;  /* 0x0000000720217812 */ /* 0x100fe400078e7890 */
[--C-:B------:R-:W-:Y:S02]  /*ebe0*/  LOP3.LUT R3, R3, 0x7, R144.reuse, 0x78, !PT ;  /* 0x0000000703037812 */ /* 0x100fe400078e7890 */
[----:B------:R-:W-:Y:S01]  /*ebf0*/  LOP3.LUT R203, R4, 0x7, R144, 0x78, !PT ;  /* 0x0000000704cb7812 */ /* 0x000fe200078e7890 */
[----:B------:R-:W-:Y:S01]  /*ec00*/  IMAD R186, R33, 0x10, R2 ;  /* 0x0000001021ba7824 */ /* 0x000fe200078e0202 */
[--C-:B------:R-:W-:Y:S02]  /*ec10*/  LOP3.LUT R201, R6, 0x7, R144.reuse, 0x78, !PT ;  /* 0x0000000706c97812 */ /* 0x100fe400078e7890 */
[----:B------:R-:W-:Y:S01]  /*ec20*/  LOP3.LUT R185, R34, 0x7, R144, 0x78, !PT ;  /* 0x0000000722b97812 */ /* 0x000fe200078e7890 */
[--C-:B------:R-:W-:Y:S01]  /*ec30*/  IMAD R203, R203, 0x10, R2.reuse ;  /* 0x00000010cbcb7824 */ /* 0x100fe200078e0202 */
[----:B------:R-:W-:Y:S01]  /*ec40*/  LOP3.LUT R4, R145, 0x4, RZ, 0xfc, !PT ;  /* 0x0000000491047812 */ /* 0x000fe200078efcff */
[--C-:B------:R-:W-:Y:S01]  /*ec50*/  IMAD R201, R201, 0x10, R2.reuse ;  /* 0x00000010c9c97824 */ /* 0x100fe200078e0202 */
[----:B------:R-:W-:Y:S01]  /*ec60*/  LOP3.LUT R6, R145, 0x8, RZ, 0xfc, !PT ;  /* 0x0000000891067812 */ /* 0x000fe200078efcff */
[----:B------:R-:W-:Y:S01]  /*ec70*/  IMAD R185, R185, 0x10, R2 ;  /* 0x00000010b9b97824 */ /* 0x000fe200078e0202 */
[----:B------:R-:W-:-:S02]  /*ec80*/  LOP3.LUT R32, R145, 0xc, RZ, 0xfc, !PT ;  /* 0x0000000c91207812 */ /* 0x000fc400078efcff */
[-C--:B------:R-:W-:Y:S02]  /*ec90*/  LEA R204, R3, R2.reuse, 0x4 ;  /* 0x0000000203cc7211 */ /* 0x080fe400078e20ff */
[-C--:B------:R-:W-:Y:S02]  /*eca0*/  LEA R202, R5, R2.reuse, 0x4 ;  /* 0x0000000205ca7211 */ /* 0x080fe400078e20ff */
[-C--:B------:R-:W-:Y:S02]  /*ecb0*/  LEA R200, R7, R2.reuse, 0x4 ;  /* 0x0000000207c87211 */ /* 0x080fe400078e20ff */
[----:B------:R-:W-:Y:S02]  /*ecc0*/  LEA R205, R205, R2, 0x4 ;  /* 0x00000002cdcd7211 */ /* 0x000fe400078e20ff */
[C---:B------:R-:W-:Y:S02]  /*ecd0*/  LOP3.LUT R3, R145.reuse, 0x2, RZ, 0xfc, !PT ;  /* 0x0000000291037812 */ /* 0x040fe400078efcff */
[----:B------:R-:W-:-:S02]  /*ece0*/  LOP3.LUT R5, R145, 0x6, RZ, 0xfc, !PT ;  /* 0x0000000691057812 */ /* 0x000fc400078efcff */
[C---:B------:R-:W-:Y:S02]  /*ecf0*/  LOP3.LUT R7, R145.reuse, 0xa, RZ, 0xfc, !PT ;  /* 0x0000000a91077812 */ /* 0x040fe400078efcff */
[C---:B------:R-:W-:Y:S02]  /*ed00*/  LOP3.LUT R33, R145.reuse, 0xe, RZ, 0xfc, !PT ;  /* 0x0000000e91217812 */ /* 0x040fe400078efcff */
[--C-:B------:R-:W-:Y:S02]  /*ed10*/  LOP3.LUT R2, R145, 0x7, R144.reuse, 0x78, !PT ;  /* 0x0000000791027812 */ /* 0x100fe400078e7890 */
[--C-:B------:R-:W-:Y:S02]  /*ed20*/  LOP3.LUT R4, R4, 0x7, R144.reuse, 0x78, !PT ;  /* 0x0000000704047812 */ /* 0x100fe400078e7890 */
[--C-:B------:R-:W-:Y:S01]  /*ed30*/  LOP3.LUT R6, R6, 0x7, R144.reuse, 0x78, !PT ;  /* 0x0000000706067812 */ /* 0x100fe200078e7890 */
[----:B------:R-:W-:Y:S01]  /*ed40*/  IMAD.SHL.U32 R2, R2, 0x10, RZ ;  /* 0x0000001002027824 */ /* 0x000fe200078e00ff */
[--C-:B------:R-:W-:Y:S01]  /*ed50*/  LOP3.LUT R32, R32, 0x7, R144.reuse, 0x78, !PT ;  /* 0x0000000720207812 */ /* 0x100fe200078e7890 */
[----:B------:R-:W-:Y:S01]  /*ed60*/  IMAD.SHL.U32 R4, R4, 0x10, RZ ;  /* 0x0000001004047824 */ /* 0x000fe200078e00ff */
[--C-:B------:R-:W-:Y:S01]  /*ed70*/  LOP3.LUT R3, R3, 0x7, R144.reuse, 0x78, !PT ;  /* 0x0000000703037812 */ /* 0x100fe200078e7890 */
[----:B------:R-:W-:Y:S01]  /*ed80*/  IMAD.SHL.U32 R6, R6, 0x10, RZ ;  /* 0x0000001006067824 */ /* 0x000fe200078e00ff */
[--C-:B------:R-:W-:Y:S01]  /*ed90*/  LOP3.LUT R5, R5, 0x7, R144.reuse, 0x78, !PT ;  /* 0x0000000705057812 */ /* 0x100fe200078e7890 */
[----:B------:R-:W-:Y:S01]  /*eda0*/  IMAD.SHL.U32 R32, R32, 0x10, RZ ;  /* 0x0000001020207824 */ /* 0x000fe200078e00ff */
[----:B------:R-:W-:-:S02]  /*edb0*/  LOP3.LUT R7, R7, 0x7, R144, 0x78, !PT ;  /* 0x0000000707077812 */ /* 0x000fc400078e7890 */
[----:B------:R-:W-:Y:S02]  /*edc0*/  LOP3.LUT R33, R33, 0x7, R144, 0x78, !PT ;  /* 0x0000000721217812 */ /* 0x000fe400078e7890 */
[----:B------:R-:W-:Y:S02]  /*edd0*/  SHF.L.U32 R35, R35, 0x8, RZ ;  /* 0x0000000823237819 */ /* 0x000fe400000006ff */
[----:B------:R-:W-:Y:S02]  /*ede0*/  SHF.L.U32 R212, R3, 0x4, RZ ;  /* 0x0000000403d47819 */ /* 0x000fe400000006ff */
[----:B------:R-:W-:Y:S02]  /*edf0*/  SHF.L.U32 R210, R5, 0x4, RZ ;  /* 0x0000000405d27819 */ /* 0x000fe400000006ff */
[----:B------:R-:W-:Y:S02]  /*ee00*/  SHF.L.U32 R208, R7, 0x4, RZ ;  /* 0x0000000407d07819 */ /* 0x000fe400000006ff */
[----:B------:R-:W-:-:S02]  /*ee10*/  SHF.L.U32 R206, R33, 0x4, RZ ;  /* 0x0000000421ce7819 */ /* 0x000fc400000006ff */
[----:B------:R-:W-:Y:S01]  /*ee20*/  LOP3.LUT R213, R35, R2, RZ, 0xfc, !PT ;  /* 0x0000000223d57212 */ /* 0x000fe200078efcff */
[----:B------:R-:W-:Y:S01]  /*ee30*/  IMAD.MOV.U32 R2, RZ, RZ, R143 ;  /* 0x000000ffff027224 */ /* 0x000fe200078e008f */
[-C--:B------:R-:W-:Y:S01]  /*ee40*/  LOP3.LUT R211, R4, R35.reuse, RZ, 0xfc, !PT ;  /* 0x0000002304d37212 */ /* 0x080fe200078efcff */
[----:B------:R-:W-:Y:S01]  /*ee50*/  IMAD.MOV.U32 R4, RZ, RZ, R141 ;  /* 0x000000ffff047224 */ /* 0x000fe200078e008d */
[-C--:B------:R-:W-:Y:S02]  /*ee60*/  LOP3.LUT R212, R212, R35.reuse, RZ, 0xfc, !PT ;  /* 0x00000023d4d47212 */ /* 0x080fe400078efcff */
[-C--:B------:R-:W-:Y:S02]  /*ee70*/  LOP3.LUT R210, R210, R35.reuse, RZ, 0xfc, !PT ;  /* 0x00000023d2d27212 */ /* 0x080fe400078efcff */
[-C--:B------:R-:W-:Y:S02]  /*ee80*/  LOP3.LUT R209, R6, R35.reuse, RZ, 0xfc, !PT ;  /* 0x0000002306d17212 */ /* 0x080fe400078efcff */
[----:B------:R-:W-:-:S02]  /*ee90*/  LOP3.LUT R208, R208, R35, RZ, 0xfc, !PT ;  /* 0x00000023d0d07212 */ /* 0x000fc400078efcff */
[-C--:B------:R-:W-:Y:S02]  /*eea0*/  LOP3.LUT R207, R32, R35.reuse, RZ, 0xfc, !PT ;  /* 0x0000002320cf7212 */ /* 0x080fe400078efcff */
[----:B------:R-:W-:Y:S02]  /*eeb0*/  LOP3.LUT R206, R206, R35, RZ, 0xfc, !PT ;  /* 0x00000023cece7212 */ /* 0x000fe400078efcff */
[----:B------:R-:W-:Y:S02]  /*eec0*/  MOV R5, R142 ;  /* 0x0000008e00057202 */ /* 0x000fe40000000f00 */
[----:B-----5:R-:W-:Y:S02]  /*eed0*/  MOV R3, R140 ;  /* 0x0000008c00037202 */ /* 0x020fe40000000f00 */
.L_x_23:
[----:B------:R-:W0:Y:S01]  /*eee0*/  S2R R6, SR_TID.X ;  /* 0x0000000000067919 */ /* 0x000e220000002100 */
[----:B------:R-:W-:-:S03]  /*eef0*/  USHF.R.S32.HI UR4, URZ, 0x4, UR15 ;  /* 0x000000043f047899 */ /* 0x000fc6000801140f */
[----:B------:R-:W2:Y:S01]  /*ef00*/  LDL R143, [R1+0x98] ;  /* 0x00009800018f7983 */ /* 0x000ea20000100800 */
[----:B------:R-:W-:-:S03]  /*ef10*/  UIMAD.WIDE UR4, UR4, 0x4, UR6 ;  /* 0x00000004040478a5 */ /* 0x000fc6000f8e0206 */
[----:B------:R-:W3:Y:S03]  /*ef20*/  LDL R142, [R1+0x94] ;  /* 0x00009400018e7983 */ /* 0x000ee60000100800 */
[----:B------:R-:W-:Y:S02]  /*ef30*/  MOV R7, UR5 ;  /* 0x0000000500077c02 */ /* 0x000fe40008000f00 */
[----:B0-----:R-:W-:Y:S01]  /*ef40*/  SHF.R.U32.HI R32, RZ, 0x4, R6 ;  /* 0x00000004ff207819 */ /* 0x001fe20000011606 */
[----:B------:R-:W-:Y:S01]  /*ef50*/  IMAD.U32 R6, RZ, RZ, UR4 ;  /* 0x00000004ff067e24 */ /* 0x000fe2000f8e00ff */
[----:B------:R-:W0:Y:S02]  /*ef60*/  S2R R33, SR_TID.X ;  /* 0x0000000000217919 */ /* 0x000e240000002100 */
[----:B------:R-:W-:-:S03]  /*ef70*/  SGXT.U32 R32, R32, 0x3 ;  /* 0x000000032020781a */ /* 0x000fc60000000000 */
[----:B------:R-:W4:Y:S01]  /*ef80*/  LDG.E R6, [R6.64] ;  /* 0x0000001006067981 */ /* 0x000f22000c1e1900 */
[----:B------:R-:W-:Y:S01]  /*ef90*/  IADD3 R147, R32, UR15, RZ ;  /* 0x0000000f20937c10 */ /* 0x000fe2000fffe0ff */
[----:B------:R-:W-:Y:S01]  /*efa0*/  UIADD3 UR4, UR15, 0x10, URZ ;  /* 0x000000100f047890 */ /* 0x000fe2000fffe03f */
[----:B------:R-:W-:Y:S02]  /*efb0*/  MOV R140, UR10 ;  /* 0x0000000a008c7c02 */ /* 0x000fe40008000f00 */
[----:B------:R-:W-:Y:S01]  /*efc0*/  IADD3 R150, R147, 0x8, RZ ;  /* 0x0000000893967810 */ /* 0x000fe20007ffe0ff */
[----:B------:R-:W-:Y:S01]  /*efd0*/  UISETP.GT.AND UP0, UPT, UR4, UR13, UPT ;  /* 0x0000000d0400728c */ /* 0x000fe2000bf04270 */
[----:B------:R-:W-:Y:S02]  /*efe0*/  SHF.R.S32.HI R32, RZ, 0x1f, R147 ;  /* 0x0000001fff207819 */ /* 0x000fe40000011493 */
[----:B------:R-:W-:Y:S02]  /*eff0*/  MOV R218, 0x2 ;  /* 0x0000000200da7802 */ /* 0x000fe40000000f00 */
[----:B------:R-:W-:-:S02]  /*f000*/  LEA.HI R32, R32, R147, RZ, 0x4 ;  /* 0x0000009320207211 */ /* 0x000fc400078f20ff */
[----:B------:R-:W-:Y:S02]  /*f010*/  PLOP3.LUT P0, PT, PT, PT, UP0, 0x40, 0x0 ;  /* 0x000000000000781c */ /* 0x000fe40003f0e808 */
[----:B------:R-:W-:Y:S01]  /*f020*/  LOP3.LUT R32, R32, 0x1ffffff0, RZ, 0xc0, !PT ;  /* 0x1ffffff020207812 */ /* 0x000fe200078ec0ff */
[----:B0-----:R-:W-:Y:S01]  /*f030*/  IMAD.SHL.U32 R34, R33, 0x8, RZ ;  /* 0x0000000821227824 */ /* 0x001fe200078e00ff */
[----:B------:R-:W-:-:S04]  /*f040*/  SHF.R.S32.HI R33, RZ, 0x1f, R150 ;  /* 0x0000001fff217819 */ /* 0x000fc80000011496 */
[----:B------:R-:W-:Y:S02]  /*f050*/  SHF.R.U32.HI R141, RZ, 0x3, R34 ;  /* 0x00000003ff8d7819 */ /* 0x000fe40000011622 */
[----:B------:R-:W0:Y:S01]  /*f060*/  S2R R34, SR_TID.X ;  /* 0x0000000000227919 */ /* 0x000e220000002100 */
[----:B------:R-:W-:Y:S02]  /*f070*/  LEA.HI R33, R33, R150, RZ, 0x4 ;  /* 0x0000009621217211 */ /* 0x000fe400078f20ff */
[----:B------:R-:W-:Y:S02]  /*f080*/  SGXT.U32 R141, R141, 0x4 ;  /* 0x000000048d8d781a */ /* 0x000fe40000000000 */
[----:B------:R-:W-:-:S03]  /*f090*/  LOP3.LUT R35, R33, 0x1ffffff0, RZ, 0xc0, !PT ;  /* 0x1ffffff021237812 */ /* 0x000fc600078ec0ff */
[----:B------:R-:W-:-:S04]  /*f0a0*/  IMAD R141, R141, c[0x0][0x1ec], RZ ;  /* 0x00007b008d8d7a24 */ /* 0x000fc800078e02ff */
[----:B------:R-:W-:Y:S02]  /*f0b0*/  IMAD R140, R140, c[0x0][0x1e8], R141 ;  /* 0x00007a008c8c7a24 */ /* 0x000fe400078e028d */
[----:B0-----:R-:W-:Y:S01]  /*f0c0*/  IMAD.SHL.U32 R141, R34, 0x2, RZ ;  /* 0x00000002228d7824 */ /* 0x001fe200078e00ff */
[----:B------:R-:W-:-:S04]  /*f0d0*/  IADD3 R34, R147, -R32, RZ ;  /* 0x8000002093227210 */ /* 0x000fc80007ffe0ff */
[----:B------:R-:W-:-:S04]  /*f0e0*/  LOP3.LUT R141, R141, 0x6, RZ, 0xc0, !PT ;  /* 0x000000068d8d7812 */ /* 0x000fc800078ec0ff */
[----:B------:R-:W-:Y:S01]  /*f0f0*/  IADD3 R32, R141, UR15, RZ ;  /* 0x0000000f8d207c10 */ /* 0x000fe2000fffe0ff */
[----:B----4-:R-:W-:Y:S02]  /*f100*/  IMAD R33, R6, c[0x0][0x1e4], R140 ;  /* 0x0000790006217a24 */ /* 0x010fe400078e028c */
[----:B------:R-:W-:Y:S01]  /*f110*/  IMAD.IADD R140, R150, 0x1, -R35 ;  /* 0x00000001968c7824 */ /* 0x000fe200078e0a23 */
[----:B------:R-:W-:Y:S01]  /*f120*/  IADD3 R35, R32, 0x1, RZ ;  /* 0x0000000120237810 */ /* 0x000fe20007ffe0ff */
[----:B--2---:R-:W-:Y:S01]  /*f130*/  IMAD R7, R6, c[0x0][0x1f0], R143 ;  /* 0x00007c0006077a24 */ /* 0x004fe200078e028f */
[----:B------:R-:W-:Y:S01]  /*f140*/  LEA R141, R34, R33, 0x3 ;  /* 0x00000021228d7211 */ /* 0x000fe200078e18ff */
[----:B------:R-:W-:Y:S01]  /*f150*/  IMAD R148, R140, 0x8, R33 ;  /* 0x000000088c947824 */ /* 0x000fe200078e0221 */
[----:B------:R-:W-:Y:S01]  /*f160*/  IADD3 R33, R32, 0x8, RZ ;  /* 0x0000000820217810 */ /* 0x000fe20007ffe0ff */
[----:B---3--:R-:W-:Y:S01]  /*f170*/  IMAD R6, R6, c[0x0][0x1f0], R142 ;  /* 0x00007c0006067a24 */ /* 0x008fe200078e028e */
[----:B------:R-:W-:Y:S01]  /*f180*/  IADD3 R34, R32, 0x9, RZ ;  /* 0x0000000920227810 */ /* 0x000fe20007ffe0ff */
[----:B------:R-:W-:Y:S05]  /*f190*/  @P0 BRA `(.L_x_19) ;  /* 0x0000013000000947 */ /* 0x000fea0003800000 */
[----:B------:R-:W-:Y:S01]  /*f1a0*/  ISETP.GE.AND P0, PT, R147, UR13, PT ;  /* 0x0000000d93007c0c */ /* 0x000fe2000bf06270 */
[----:B------:R-:W-:Y:S01]  /*f1b0*/  IMAD.WIDE R144, R141, R218, c[0x0][0x178] ;  /* 0x00005e008d907625 */ /* 0x000fe200078e02da */
[----:B------:R-:W-:Y:S01]  /*f1c0*/  CS2R R142, SRZ ;  /* 0x00000000008e7805 */ /* 0x000fe2000001ff00 */
[----:B------:R-:W-:-:S10]  /*f1d0*/  CS2R R140, SRZ ;  /* 0x00000000008c7805 */ /* 0x000fd4000001ff00 */
[----:B------:R0:W2:Y:S01]  /*f1e0*/  @!P0 LDG.E.128 R140, [R144.64] ;  /* 0x00000010908c8981 */ /* 0x0000a2000c1e1d00 */
[----:B------:R-:W-:Y:S01]  /*f1f0*/  CS2R R146, SRZ ;  /* 0x0000000000927805 */ /* 0x000fe2000001ff00 */
[----:B------:R-:W-:Y:S01]  /*f200*/  IMAD.WIDE R148, R148, R218, c[0x0][0x178] ;  /* 0x00005e0094947625 */ /* 0x000fe200078e02da */
        /* <DEDUP_REMOVED lines=12> */
.L_x_19:
[----:B------:R-:W-:-:S04]  /*f2d0*/  IMAD.WIDE R140, R141, R218, c[0x0][0x178] ;  /* 0x00005e008d8c7625 */ /* 0x000fc800078e02da */
[----:B------:R-:W-:Y:S02]  /*f2e0*/  IMAD.WIDE R144, R148, R218, c[0x0][0x178] ;  /* 0x00005e0094907625 */ /* 0x000fe400078e02da */
[----:B------:R-:W5:Y:S04]  /*f2f0*/  LDG.E.128 R140, [R140.64] ;  /* 0x000000108c8c7981 */ /* 0x000f68000c1e1d00 */
[----:B------:R-:W5:Y:S02]  /*f300*/  LDG.E.128 R144, [R144.64] ;  /* 0x0000001090907981 */ /* 0x000f64000c1e1d00 */
.L_x_20:
[----:B------:R-:W2:Y:S04]  /*f310*/  LDL R148, [R1+0x74] ;  /* 0x0000740001947983 */ /* 0x000ea80000100800 */
[----:B------:R-:W-:Y:S01]  /*f320*/  BAR.SYNC.DEFER_BLOCKING 0x0 ;  /* 0x0000000000007b1d */ /* 0x000fe20000010000 */
[----:B------:R-:W-:-:S05]  /*f330*/  ISETP.GE.AND P0, PT, R32, UR13, PT ;  /* 0x0000000d20007c0c */ /* 0x000fca000bf06270 */
[----:B------:R-:W0:Y:S02]  /*f340*/  S2R R221, SR_TID.X ;  /* 0x0000000000dd7919 */ /* 0x000e240000002100 */
[----:B0-----:R-:W-:-:S05]  /*f350*/  IMAD.SHL.U32 R220, R221, 0x8, RZ ;  /* 0x00000008dddc7824 */ /* 0x001fca00078e00ff */
[----:B------:R-:W-:Y:S01]  /*f360*/  LOP3.LUT R219, R220, 0x8, RZ, 0xc0, !PT ;  /* 0x00000008dcdb7812 */ /* 0x000fe200078ec0ff */
[----:B--2--5:R-:W-:Y:S04]  /*f370*/  STS.128 [R148+0x8000], R140 ;  /* 0x0080008c94007388 */ /* 0x024fe80000000c00 */
[----:B------:R-:W-:Y:S04]  /*f380*/  STS.128 [R148+0x8800], R144 ;  /* 0x0088009094007388 */ /* 0x000fe80000000c00 */
[----:B------:R-:W-:Y:S06]  /*f390*/  BAR.SYNC.DEFER_BLOCKING 0x0 ;  /* 0x0000000000007b1d */ /* 0x000fec0000010000 */
[----:B------:R-:W-:Y:S04]  /*f3a0*/  LDSM.16.M88.4 R148, [R205] ;  /* 0x00000000cd94783b */ /* 0x000fe80000000200 */
[----:B------:R-:W0:Y:S04]  /*f3b0*/  LDSM.16.M88.4 R144, [R213+0x8000] ;  /* 0x00800000d590783b */ /* 0x000e280000000200 */
[----:B------:R-:W1:Y:S04]  /*f3c0*/  LDSM.16.M88.4 R164, [R205+0x4000] ;  /* 0x00400000cda4783b */ /* 0x000e680000000200 */
[----:B------:R-:W-:Y:S04]  /*f3d0*/  LDSM.16.M88.4 R160, [R204] ;  /* 0x00000000cca0783b */ /* 0x000fe80000000200 */
[----:B------:R-:W2:Y:S04]  /*f3e0*/  LDSM.16.M88.4 R156, [R212+0x8000] ;  /* 0x00800000d49c783b */ /* 0x000ea80000000200 */
[----:B------:R-:W3:Y:S04]  /*f3f0*/  LDSM.16.M88.4 R140, [R204+0x4000] ;  /* 0x00400000cc8c783b */ /* 0x000ee80000000200 */
[----:B------:R-:W-:Y:S04]  /*f400*/  LDSM.16.M88.4 R196, [R203] ;  /* 0x00000000cbc4783b */ /* 0x000fe80000000200 */
[----:B------:R-:W4:Y:S04]  /*f410*/  LDSM.16.M88.4 R192, [R211+0x8000] ;  /* 0x00800000d3c0783b */ /* 0x000f280000000200 */
[----:B------:R-:W2:Y:S04]  /*f420*/  LDSM.16.M88.4 R152, [R203+0x4000] ;  /* 0x00400000cb98783b */ /* 0x000ea80000000200 */
[----:B------:R-:W-:Y:S04]  /*f430*/  LDSM.16.M88.4 R172, [R210+0x8000] ;  /* 0x00800000d2ac783b */ /* 0x000fe80000000200 */
[----:B------:R-:W-:Y:S01]  /*f440*/  LDSM.16.M88.4 R188, [R202+0x4000] ;  /* 0x00400000cabc783b */ /* 0x000fe20000000200 */
[-C--:B0-----:R-:W-:Y:S08]  /*f450*/  HMMA.16816.F32.BF16 R176, R148, R144.reuse, RZ ;  /* 0x0000009094b0723c */ /* 0x081ff000000418ff */
[----:B-1----:R-:W-:Y:S08]  /*f460*/  HMMA.16816.F32.BF16 R180, R164, R144, RZ ;  /* 0x00000090a4b4723c */ /* 0x002ff000000418ff */
[-C--:B------:R-:W-:Y:S08]  /*f470*/  HMMA.16816.F32.BF16 R148, R148, R146.reuse, RZ ;  /* 0x000000929494723c */ /* 0x080ff000000418ff */
[----:B------:R-:W-:Y:S01]  /*f480*/  HMMA.16816.F32.BF16 R144, R164, R146, RZ ;  /* 0x00000092a490723c */ /* 0x000fe200000418ff */
[----:B------:R-:W0:Y:S07]  /*f490*/  LDSM.16.M88.4 R164, [R202] ;  /* 0x00000000caa4783b */ /* 0x000e2e0000000200 */
[-C--:B--2---:R-:W-:Y:S08]  /*f4a0*/  HMMA.16816.F32.BF16 R176, R160, R156.reuse, R176 ;  /* 0x0000009ca0b0723c */ /* 0x084ff000000418b0 */
[----:B---3--:R-:W-:Y:S08]  /*f4b0*/  HMMA.16816.F32.BF16 R180, R140, R156, R180 ;  /* 0x0000009c8cb4723c */ /* 0x008ff000000418b4 */
[-C--:B------:R-:W-:Y:S01]  /*f4c0*/  HMMA.16816.F32.BF16 R160, R160, R158.reuse, R148 ;  /* 0x0000009ea0a0723c */ /* 0x080fe20000041894 */
[----:B------:R-:W-:Y:S07]  /*f4d0*/  LDSM.16.M88.4 R148, [R201] ;  /* 0x00000000c994783b */ /* 0x000fee0000000200 */
[----:B------:R-:W-:Y:S01]  /*f4e0*/  HMMA.16816.F32.BF16 R156, R140, R158, R144 ;  /* 0x0000009e8c9c723c */ /* 0x000fe20000041890 */
[----:B------:R-:W1:Y:S04]  /*f4f0*/  LDSM.16.M88.4 R140, [R209+0x8000] ;  /* 0x00800000d18c783b */ /* 0x000e680000000200 */
[----:B------:R-:W2:Y:S03]  /*f500*/  LDSM.16.M88.4 R144, [R201+0x4000] ;  /* 0x00400000c990783b */ /* 0x000ea60000000200 */
[-C--:B----4-:R-:W-:Y:S08]  /*f510*/  HMMA.16816.F32.BF16 R176, R196, R192.reuse, R176 ;  /* 0x000000c0c4b0723c */ /* 0x090ff000000418b0 */
[----:B------:R-:W-:Y:S08]  /*f520*/  HMMA.16816.F32.BF16 R180, R152, R192, R180 ;  /* 0x000000c098b4723c */ /* 0x000ff000000418b4 */
[-C--:B------:R-:W-:Y:S01]  /*f530*/  HMMA.16816.F32.BF16 R196, R196, R194.reuse, R160 ;  /* 0x000000c2c4c4723c */ /* 0x080fe200000418a0 */
[----:B------:R-:W-:Y:S07]  /*f540*/  LDSM.16.M88.4 R160, [R200+0x4000] ;  /* 0x00400000c8a0783b */ /* 0x000fee0000000200 */
[----:B------:R-:W-:Y:S01]  /*f550*/  HMMA.16816.F32.BF16 R192, R152, R194, R156 ;  /* 0x000000c298c0723c */ /* 0x000fe2000004189c */
[----:B------:R-:W-:Y:S04]  /*f560*/  LDSM.16.M88.4 R152, [R200] ;  /* 0x00000000c898783b */ /* 0x000fe80000000200 */
[----:B------:R-:W3:Y:S03]  /*f570*/  LDSM.16.M88.4 R156, [R208+0x8000] ;  /* 0x00800000d09c783b */ /* 0x000ee60000000200 */
[-C--:B0-----:R-:W-:Y:S08]  /*f580*/  HMMA.16816.F32.BF16 R176, R164, R172.reuse, R176 ;  /* 0x000000aca4b0723c */ /* 0x081ff000000418b0 */
[----:B------:R-:W-:Y:S08]  /*f590*/  HMMA.16816.F32.BF16 R180, R188, R172, R180 ;  /* 0x000000acbcb4723c */ /* 0x000ff000000418b4 */
[-C--:B------:R-:W-:Y:S01]  /*f5a0*/  HMMA.16816.F32.BF16 R164, R164, R174.reuse, R196 ;  /* 0x000000aea4a4723c */ /* 0x080fe200000418c4 */
[----:B------:R-:W-:Y:S07]  /*f5b0*/  LDSM.16.M88.4 R196, [R207+0x8000] ;  /* 0x00800000cfc4783b */ /* 0x000fee0000000200 */
[----:B------:R-:W-:Y:S01]  /*f5c0*/  HMMA.16816.F32.BF16 R172, R188, R174, R192 ;  /* 0x000000aebcac723c */ /* 0x000fe200000418c0 */
[----:B------:R-:W0:Y:S04]  /*f5d0*/  LDSM.16.M88.4 R192, [R186] ;  /* 0x00000000bac0783b */ /* 0x000e280000000200 */
[----:B------:R-:W4:Y:S03]  /*f5e0*/  LDSM.16.M88.4 R188, [R186+0x4000] ;  /* 0x00400000babc783b */ /* 0x000f260000000200 */
[-C--:B-1----:R-:W-:Y:S08]  /*f5f0*/  HMMA.16816.F32.BF16 R176, R148, R140.reuse, R176 ;  /* 0x0000008c94b0723c */ /* 0x082ff000000418b0 */
[----:B--2---:R-:W-:Y:S08]  /*f600*/  HMMA.16816.F32.BF16 R180, R144, R140, R180 ;  /* 0x0000008c90b4723c */ /* 0x004ff000000418b4 */
[-C--:B------:R-:W-:Y:S01]  /*f610*/  HMMA.16816.F32.BF16 R164, R148, R142.reuse, R164 ;  /* 0x0000008e94a4723c */ /* 0x080fe200000418a4 */
[----:B------:R-:W-:Y:S07]  /*f620*/  LDSM.16.M88.4 R148, [R206+0x8000] ;  /* 0x00800000ce94783b */ /* 0x000fee0000000200 */
[----:B------:R-:W-:Y:S01]  /*f630*/  HMMA.16816.F32.BF16 R172, R144, R142, R172 ;  /* 0x0000008e90ac723c */ /* 0x000fe200000418ac */
[----:B------:R-:W1:Y:S04]  /*f640*/  LDSM.16.M88.4 R144, [R185] ;  /* 0x00000000b990783b */ /* 0x000e680000000200 */
[----:B------:R-:W2:Y:S03]  /*f650*/  LDSM.16.M88.4 R140, [R185+0x4000] ;  /* 0x00400000b98c783b */ /* 0x000ea60000000200 */
[-C--:B---3--:R-:W-:Y:S08]  /*f660*/  HMMA.16816.F32.BF16 R176, R152, R156.reuse, R176 ;  /* 0x0000009c98b0723c */ /* 0x088ff000000418b0 */
[----:B------:R-:W-:Y:S08]  /*f670*/  HMMA.16816.F32.BF16 R180, R160, R156, R180 ;  /* 0x0000009ca0b4723c */ /* 0x000ff000000418b4 */
[-C--:B------:R-:W-:Y:S08]  /*f680*/  HMMA.16816.F32.BF16 R164, R152, R158.reuse, R164 ;  /* 0x0000009e98a4723c */ /* 0x080ff000000418a4 */
[----:B------:R-:W-:Y:S08]  /*f690*/  HMMA.16816.F32.BF16 R172, R160, R158, R172 ;  /* 0x0000009ea0ac723c */ /* 0x000ff000000418ac */
[-C--:B0-----:R-:W-:Y:S08]  /*f6a0*/  HMMA.16816.F32.BF16 R176, R192, R196.reuse, R176 ;  /* 0x000000c4c0b0723c */ /* 0x081ff000000418b0 */
[----:B----4-:R-:W-:Y:S08]  /*f6b0*/  HMMA.16816.F32.BF16 R180, R188, R196, R180 ;  /* 0x000000c4bcb4723c */ /* 0x010ff000000418b4 */
[-C--:B------:R-:W-:Y:S08]  /*f6c0*/  HMMA.16816.F32.BF16 R164, R192, R198.reuse, R164 ;  /* 0x000000c6c0a4723c */ /* 0x080ff000000418a4 */
[----:B------:R-:W-:Y:S08]  /*f6d0*/  HMMA.16816.F32.BF16 R172, R188, R198, R172 ;  /* 0x000000c6bcac723c */ /* 0x000ff000000418ac */
[-C--:B-1----:R-:W-:Y:S08]  /*f6e0*/  HMMA.16816.F32.BF16 R176, R144, R148.reuse, R176 ;  /* 0x0000009490b0723c */ /* 0x082ff000000418b0 */
[----:B--2---:R-:W-:Y:S08]  /*f6f0*/  HMMA.16816.F32.BF16 R180, R140, R148, R180 ;  /* 0x000000948cb4723c */ /* 0x004ff000000418b4 */
        /* <DEDUP_REMOVED lines=14> */
[----:B------:R-:W-:-:S02]  /*f7e0*/  FMNMX R35, R32, R35, !PT ;  /* 0x0000002320237209 */ /* 0x000fc40007800000 */
[----:B------:R-:W-:Y:S02]  /*f7f0*/  FSEL R164, R164, -INF , !P0 ;  /* 0xff800000a4a47808 */ /* 0x000fe40004000000 */
[----:B------:R-:W-:Y:S02]  /*f800*/  FSEL R143, R166, -INF , !P0 ;  /* 0xff800000a68f7808 */ /* 0x000fe40004000000 */
[----:B------:R-:W-:Y:S01]  /*f810*/  FSEL R140, R172, -INF , !P0 ;  /* 0xff800000ac8c7808 */ /* 0x000fe20004000000 */
[----:B------:R-:W-:Y:S01]  /*f820*/  FMUL R142, R164, c[0x0][0x190] ;  /* 0x00006400a48e7a20 */ /* 0x000fe20000400000 */
[----:B------:R-:W-:Y:S01]  /*f830*/  FSEL R33, R174, -INF , !P0 ;  /* 0xff800000ae217808 */ /* 0x000fe20004000000 */
[----:B------:R-:W-:Y:S01]  /*f840*/  FMUL R146, R143, c[0x0][0x190] ;  /* 0x000064008f927a20 */ /* 0x000fe20000400000 */
[----:B------:R-:W-:Y:S02]  /*f850*/  ISETP.GE.AND P0, PT, R34, UR13, PT ;  /* 0x0000000d22007c0c */ /* 0x000fe4000bf06270 */
[----:B------:R-:W-:-:S02]  /*f860*/  FMNMX R35, R142, R35, !PT ;  /* 0x000000238e237209 */ /* 0x000fc40007800000 */
[----:B------:R-:W-:Y:S02]  /*f870*/  FSEL R144, R165, -INF , !P0 ;  /* 0xff800000a5907808 */ /* 0x000fe40004000000 */
[----:B------:R-:W-:Y:S02]  /*f880*/  FSEL R167, R167, -INF , !P0 ;  /* 0xff800000a7a77808 */ /* 0x000fe40004000000 */
[----:B------:R-:W-:Y:S01]  /*f890*/  FSEL R141, R173, -INF , !P0 ;  /* 0xff800000ad8d7808 */ /* 0x000fe20004000000 */
[----:B------:R-:W-:Y:S01]  /*f8a0*/  FMUL R32, R144, c[0x0][0x190] ;  /* 0x0000640090207a20 */ /* 0x000fe20000400000 */
[----:B------:R-:W-:-:S04]  /*f8b0*/  FSEL R34, R175, -INF , !P0 ;  /* 0xff800000af227808 */ /* 0x000fc80004000000 */
[----:B------:R-:W-:-:S05]  /*f8c0*/  FMNMX R142, R32, R35, !PT ;  /* 0x00000023208e7209 */ /* 0x000fca0007800000 */
[----:B------:R-:W0:Y:S02]  /*f8d0*/  SHFL.BFLY PT, R35, R142, 0x2, 0x1f ;  /* 0x0c401f008e237f89 */ /* 0x000e2400000e0000 */
[----:B0-----:R-:W-:Y:S01]  /*f8e0*/  FMNMX R145, R142, R35, !PT ;  /* 0x000000238e917209 */ /* 0x001fe20007800000 */
[----:B------:R-:W-:-:S04]  /*f8f0*/  FMUL R142, R178, c[0x0][0x190] ;  /* 0x00006400b28e7a20 */ /* 0x000fc80000400000 */
[----:B------:R-:W0:Y:S02]  /*f900*/  SHFL.BFLY PT, R32, R145, 0x1, 0x1f ;  /* 0x0c201f0091207f89 */ /* 0x000e2400000e0000 */
[----:B0-----:R-:W-:Y:S01]  /*f910*/  FMNMX R35, R145, R32, !PT ;  /* 0x0000002091237209 */ /* 0x001fe20007800000 */
[----:B------:R-:W-:-:S03]  /*f920*/  FMUL R145, R179, c[0x0][0x190] ;  /* 0x00006400b3917a20 */ /* 0x000fc60000400000 */
[----:B------:R-:W-:Y:S02]  /*f930*/  FMNMX R35, R35, R2, !PT ;  /* 0x0000000223237209 */ /* 0x000fe40007800000 */
[----:B------:R-:W-:Y:S01]  /*f940*/  FMNMX R145, R142, R145, !PT ;  /* 0x000000918e917209 */ /* 0x000fe20007800000 */
[----:B------:R-:W-:Y:S02]  /*f950*/  FMUL R142, R167, c[0x0][0x190] ;  /* 0x00006400a78e7a20 */ /* 0x000fe40000400000 */
[--C-:B------:R-:W-:Y:S01]  /*f960*/  FFMA R176, R176, c[0x0][0x190], -R35.reuse ;  /* 0x00006400b0b07a23 */ /* 0x100fe20000000823 */
[----:B------:R-:W-:Y:S01]  /*f970*/  FMNMX R145, R146, R145, !PT ;  /* 0x0000009192917209 */ /* 0x000fe20007800000 */
[--C-:B------:R-:W-:Y:S01]  /*f980*/  FFMA R177, R177, c[0x0][0x190], -R35.reuse ;  /* 0x00006400b1b17a23 */ /* 0x100fe20000000823 */
[--C-:B------:R-:W-:Y:S01]  /*f990*/  FFMA R164, R164, c[0x0][0x190], -R35.reuse ;  /* 0x00006400a4a47a23 */ /* 0x100fe20000000823 */
[----:B------:R-:W-:Y:S01]  /*f9a0*/  FMUL R176, R176, 1.4426950216293334961 ;  /* 0x3fb8aa3bb0b07820 */ /* 0x000fe20000400000 */
[----:B------:R-:W-:Y:S01]  /*f9b0*/  FMNMX R145, R142, R145, !PT ;  /* 0x000000918e917209 */ /* 0x000fe20007800000 */
[----:B------:R-:W-:Y:S01]  /*f9c0*/  FMUL R177, R177, 1.4426950216293334961 ;  /* 0x3fb8aa3bb1b17820 */ /* 0x000fe20000400000 */
[----:B------:R-:W-:Y:S01]  /*f9d0*/  FMUL R164, R164, 1.4426950216293334961 ;  /* 0x3fb8aa3ba4a47820 */ /* 0x000fe20000400000 */
[--C-:B------:R-:W-:Y:S01]  /*f9e0*/  FFMA R144, R144, c[0x0][0x190], -R35.reuse ;  /* 0x0000640090907a23 */ /* 0x100fe20000000823 */
[----:B------:R-:W-:Y:S01]  /*f9f0*/  FSETP.GEU.AND P0, PT, R176, -126, PT ;  /* 0xc2fc0000b000780b */ /* 0x000fe20003f0e000 */
[----:B------:R-:W0:Y:S01]  /*fa00*/  SHFL.BFLY PT, R142, R145, 0x2, 0x1f ;  /* 0x0c401f00918e7f89 */ /* 0x000e2200000e0000 */
[----:B------:R-:W-:Y:S01]  /*fa10*/  FADD R2, -R35, R2 ;  /* 0x0000000223027221 */ /* 0x000fe20000000100 */
[----:B------:R-:W-:Y:S01]  /*fa20*/  FMUL R144, R144, 1.4426950216293334961 ;  /* 0x3fb8aa3b90907820 */ /* 0x000fe20000400000 */
[----:B------:R-:W-:-:S09]  /*fa30*/  IMAD.MOV.U32 R217, RZ, RZ, R35 ;  /* 0x000000ffffd97224 */ /* 0x000fd200078e0023 */
[----:B------:R-:W-:-:S04]  /*fa40*/  @!P0 FMUL R176, R176, 0.5 ;  /* 0x3f000000b0b08820 */ /* 0x000fc80000400000 */
[----:B------:R-:W1:Y:S01]  /*fa50*/  MUFU.EX2 R32, R176 ;  /* 0x000000b000207308 */ /* 0x000e620000000800 */
[----:B0-----:R-:W-:Y:S01]  /*fa60*/  FMNMX R146, R145, R142, !PT ;  /* 0x0000008e91927209 */ /* 0x001fe20007800000 */
[----:B------:R-:W-:-:S04]  /*fa70*/  FMUL R145, R140, c[0x0][0x190] ;  /* 0x000064008c917a20 */ /* 0x000fc80000400000 */
[----:B------:R-:W0:Y:S01]  /*fa80*/  SHFL.BFLY PT, R147, R146, 0x1, 0x1f ;  /* 0x0c201f0092937f89 */ /* 0x000e2200000e0000 */
[----:B-1----:R-:W-:Y:S01]  /*fa90*/  @!P0 FMUL R32, R32, R32 ;  /* 0x0000002020208220 */ /* 0x002fe20000400000 */
[----:B------:R-:W-:-:S13]  /*faa0*/  FSETP.GEU.AND P0, PT, R177, -126, PT ;  /* 0xc2fc0000b100780b */ /* 0x000fda0003f0e000 */
[----:B------:R-:W-:-:S04]  /*fab0*/  @!P0 FMUL R177, R177, 0.5 ;  /* 0x3f000000b1b18820 */ /* 0x000fc80000400000 */
[----:B------:R-:W1:Y:S01]  /*fac0*/  MUFU.EX2 R172, R177 ;  /* 0x000000b100ac7308 */ /* 0x000e620000000800 */
[----:B0-----:R-:W-:-:S04]  /*fad0*/  FMNMX R142, R146, R147, !PT ;  /* 0x00000093928e7209 */ /* 0x001fc80007800000 */
[----:B------:R-:W-:-:S04]  /*fae0*/  FMNMX R142, R142, R5, !PT ;  /* 0x000000058e8e7209 */ /* 0x000fc80007800000 */
[----:B------:R-:W-:Y:S01]  /*faf0*/  MOV R216, R142 ;  /* 0x0000008e00d87202 */ /* 0x000fe20000000f00 */
[--C-:B------:R-:W-:Y:S01]  /*fb00*/  FFMA R178, R178, c[0x0][0x190], -R142.reuse ;  /* 0x00006400b2b27a23 */ /* 0x100fe2000000088e */
[--C-:B------:R-:W-:Y:S01]  /*fb10*/  FFMA R179, R179, c[0x0][0x190], -R142.reuse ;  /* 0x00006400b3b37a23 */ /* 0x100fe2000000088e */
[--C-:B------:R-:W-:Y:S01]  /*fb20*/  FFMA R143, R143, c[0x0][0x190], -R142.reuse ;  /* 0x000064008f8f7a23 */ /* 0x100fe2000000088e */
[----:B------:R-:W-:Y:S01]  /*fb30*/  FFMA R167, R167, c[0x0][0x190], -R142 ;  /* 0x00006400a7a77a23 */ /* 0x000fe2000000088e */
[----:B------:R-:W-:Y:S01]  /*fb40*/  FMUL R178, R178, 1.4426950216293334961 ;  /* 0x3fb8aa3bb2b27820 */ /* 0x000fe20000400000 */
[----:B-1----:R-:W-:Y:S01]  /*fb50*/  @!P0 FMUL R172, R172, R172 ;  /* 0x000000acacac8220 */ /* 0x002fe20000400000 */
[----:B------:R-:W-:Y:S01]  /*fb60*/  FMUL R179, R179, 1.4426950216293334961 ;  /* 0x3fb8aa3bb3b37820 */ /* 0x000fe20000400000 */
[----:B------:R-:W-:Y:S01]  /*fb70*/  FMUL R146, R143, 1.4426950216293334961 ;  /* 0x3fb8aa3b8f927820 */ /* 0x000fe20000400000 */
[----:B------:R-:W-:Y:S01]  /*fb80*/  FMUL R143, R180, c[0x0][0x190] ;  /* 0x00006400b48f7a20 */ /* 0x000fe20000400000 */
[----:B------:R-:W-:Y:S01]  /*fb90*/  FSETP.GEU.AND P0, PT, R178, -126, PT ;  /* 0xc2fc0000b200780b */ /* 0x000fe20003f0e000 */
[----:B------:R-:W-:Y:S01]  /*fba0*/  FMUL R167, R167, 1.4426950216293334961 ;  /* 0x3fb8aa3ba7a77820 */ /* 0x000fe20000400000 */
[----:B------:R-:W-:-:S11]  /*fbb0*/  FADD R5, -R142, R5 ;  /* 0x000000058e057221 */ /* 0x000fd60000000100 */
        /* <DEDUP_REMOVED lines=13> */
[----:B------:R0:W1:Y:S02]  /*fc90*/  MUFU.EX2 R174, R144 ;  /* 0x0000009000ae7308 */ /* 0x0000640000000800 */
[----:B0-----:R-:W-:-:S05]  /*fca0*/  FMUL R144, R181, c[0x0][0x190] ;  /* 0x00006400b5907a20 */ /* 0x001fca0000400000 */
[----:B------:R-:W-:Y:S01]  /*fcb0*/  FMNMX R144, R143, R144, !PT ;  /* 0x000000908f907209 */ /* 0x000fe20007800000 */
[----:B------:R-:W-:Y:S01]  /*fcc0*/  FMUL R143, R141, c[0x0][0x190] ;  /* 0x000064008d8f7a20 */ /* 0x000fe20000400000 */
[----:B-1----:R-:W-:Y:S01]  /*fcd0*/  @!P0 FMUL R174, R174, R174 ;  /* 0x000000aeaeae8220 */ /* 0x002fe20000400000 */
[----:B------:R-:W-:Y:S02]  /*fce0*/  FSETP.GEU.AND P0, PT, R146, -126, PT ;  /* 0xc2fc00009200780b */ /* 0x000fe40003f0e000 */
[----:B------:R-:W-:-:S04]  /*fcf0*/  FMNMX R144, R145, R144, !PT ;  /* 0x0000009091907209 */ /* 0x000fc80007800000 */
[----:B------:R-:W-:-:S05]  /*fd00*/  FMNMX R144, R143, R144, !PT ;  /* 0x000000908f907209 */ /* 0x000fca0007800000 */
[----:B------:R-:W0:Y:S02]  /*fd10*/  SHFL.BFLY PT, R143, R144, 0x2, 0x1f ;  /* 0x0c401f00908f7f89 */ /* 0x000e2400000e0000 */
[----:B------:R-:W-:-:S04]  /*fd20*/  @!P0 FMUL R146, R146, 0.5 ;  /* 0x3f00000092928820 */ /* 0x000fc80000400000 */
[----:B------:R-:W1:Y:S02]  /*fd30*/  MUFU.EX2 R179, R146 ;  /* 0x0000009200b37308 */ /* 0x000e640000000800 */
[----:B-1----:R-:W-:Y:S01]  /*fd40*/  @!P0 FMUL R179, R179, R179 ;  /* 0x000000b3b3b38220 */ /* 0x002fe20000400000 */
[----:B------:R-:W-:Y:S02]  /*fd50*/  FSETP.GEU.AND P0, PT, R167, -126, PT ;  /* 0xc2fc0000a700780b */ /* 0x000fe40003f0e000 */
[----:B0-----:R-:W-:Y:S01]  /*fd60*/  FMNMX R145, R144, R143, !PT ;  /* 0x0000008f90917209 */ /* 0x001fe20007800000 */
[----:B------:R-:W-:-:S04]  /*fd70*/  FMUL R144, R182, c[0x0][0x190] ;  /* 0x00006400b6907a20 */ /* 0x000fc80000400000 */
[----:B------:R-:W0:Y:S06]  /*fd80*/  SHFL.BFLY PT, R146, R145, 0x1, 0x1f ;  /* 0x0c201f0091927f89 */ /* 0x000e2c00000e0000 */
[----:B------:R-:W-:-:S04]  /*fd90*/  @!P0 FMUL R167, R167, 0.5 ;  /* 0x3f000000a7a78820 */ /* 0x000fc80000400000 */
[----:B------:R-:W1:Y:S01]  /*fda0*/  MUFU.EX2 R178, R167 ;  /* 0x000000a700b27308 */ /* 0x000e620000000800 */
[----:B0-----:R-:W-:Y:S01]  /*fdb0*/  FMNMX R143, R145, R146, !PT ;  /* 0x00000092918f7209 */ /* 0x001fe20007800000 */
[----:B------:R-:W-:Y:S01]  /*fdc0*/  FMUL R145, R183, c[0x0][0x190] ;  /* 0x00006400b7917a20 */ /* 0x000fe20000400000 */
[----:B------:R-:W-:Y:S01]  /*fdd0*/  FMUL R146, R33, c[0x0][0x190] ;  /* 0x0000640021927a20 */ /* 0x000fe20000400000 */
[----:B-1----:R-:W-:Y:S01]  /*fde0*/  @!P0 FMUL R178, R178, R178 ;  /* 0x000000b2b2b28220 */ /* 0x002fe20000400000 */
        /* <DEDUP_REMOVED lines=19> */
[----:B0-----:R-:W-:-:S05]  /*ff20*/  FMNMX R146, R145, R144, !PT ;  /* 0x0000009091927209 */ /* 0x001fca0007800000 */
        /* <DEDUP_REMOVED lines=16> */
[----:B------:R-:W-:Y:S01]  /*10030*/  FMUL R34, R34, 1.4426950216293334961 ;  /* 0x3fb8aa3b22227820 */ /* 0x000fe20000400000 */
[----:B------:R-:W-:Y:S01]  /*10040*/  FSETP.GEU.AND P0, PT, R182, -126, PT ;  /* 0xc2fc0000b600780b */ /* 0x000fe20003f0e000 */
[----:B------:R-:W-:Y:S01]  /*10050*/  FADD R146, R171, R170 ;  /* 0x000000aaab927221 */ /* 0x000fe20000000000 */
[----:B------:R-:W-:Y:S01]  /*10060*/  FADD R3, -R144, R3 ;  /* 0x0000000390037221 */ /* 0x000fe20000000100 */
[----:B------:R-:W-:Y:S03]  /*10070*/  STL [R1+0xb0], R214 ;  /* 0x0000b0d601007387 */ /* 0x000fe60000100800 */
[----:B------:R-:W-:Y:S01]  /*10080*/  FMUL R149, R3, 1.4426950216293334961 ;  /* 0x3fb8aa3b03957820 */ /* 0x000fe20000400000 */
[----:B------:R-:W-:Y:S04]  /*10090*/  STL [R1+0xac], R215 ;  /* 0x0000acd701007387 */ /* 0x000fe80000100800 */
[----:B------:R-:W-:Y:S02]  /*100a0*/  STL [R1+0xa8], R216 ;  /* 0x0000a8d801007387 */ /* 0x000fe40000100800 */
[----:B------:R-:W-:-:S02]  /*100b0*/  @!P0 FMUL R182, R182, 0.5 ;  /* 0x3f000000b6b68820 */ /* 0x000fc40000400000 */
[----:B------:R-:W-:Y:S02]  /*100c0*/  STL [R1+0xa4], R217 ;  /* 0x0000a4d901007387 */ /* 0x000fe40000100800 */
[----:B------:R-:W0:Y:S02]  /*100d0*/  MUFU.EX2 R177, R182 ;  /* 0x000000b600b17308 */ /* 0x000e240000000800 */
[----:B0-----:R-:W-:Y:S01]  /*100e0*/  @!P0 FMUL R177, R177, R177 ;  /* 0x000000b1b1b18220 */ /* 0x001fe20000400000 */
[----:B------:R-:W-:-:S13]  /*100f0*/  FSETP.GEU.AND P0, PT, R183, -126, PT ;  /* 0xc2fc0000b700780b */ /* 0x000fda0003f0e000 */
[----:B------:R-:W-:-:S04]  /*10100*/  @!P0 FMUL R183, R183, 0.5 ;  /* 0x3f000000b7b78820 */ /* 0x000fc80000400000 */
[----:B------:R-:W0:Y:S02]  /*10110*/  MUFU.EX2 R176, R183 ;  /* 0x000000b700b07308 */ /* 0x000e240000000800 */
[----:B0-----:R-:W-:Y:S01]  /*10120*/  @!P0 FMUL R176, R176, R176 ;  /* 0x000000b0b0b08220 */ /* 0x001fe20000400000 */
        /* <DEDUP_REMOVED lines=19> */
[----:B------:R-:W-:Y:S02]  /*10260*/  FADD R147, R183, R148 ;  /* 0x00000094b7937221 */ /* 0x000fe40000000000 */
[----:B------:R-:W0:Y:S08]  /*10270*/  SHFL.BFLY PT, R148, R145, 0x2, 0x1f ;  /* 0x0c401f0091947f89 */ /* 0x000e3000000e0000 */
[----:B------:R-:W-:-:S04]  /*10280*/  @!P0 FMUL R34, R34, 0.5 ;  /* 0x3f00000022228820 */ /* 0x000fc80000400000 */
[----:B------:R1:W2:Y:S02]  /*10290*/  MUFU.EX2 R182, R34 ;  /* 0x0000002200b67308 */ /* 0x0002a40000000800 */
[----:B-1----:R-:W-:Y:S01]  /*102a0*/  FADD R34, R32, R172 ;  /* 0x000000ac20227221 */ /* 0x002fe20000000000 */
[----:B0-----:R-:W-:Y:S01]  /*102b0*/  FADD R148, R145, R148 ;  /* 0x0000009491947221 */ /* 0x001fe20000000000 */
[----:B--2---:R-:W-:Y:S01]  /*102c0*/  @!P0 FMUL R182, R182, R182 ;  /* 0x000000b6b6b68220 */ /* 0x004fe20000400000 */
[----:B------:R-:W-:-:S03]  /*102d0*/  FSETP.GEU.AND P0, PT, R140, -126, PT ;  /* 0xc2fc00008c00780b */ /* 0x000fc60003f0e000 */
[----:B------:R-:W0:Y:S01]  /*102e0*/  SHFL.BFLY PT, R151, R148, 0x1, 0x1f ;  /* 0x0c201f0094977f89 */ /* 0x000e2200000e0000 */
[----:B------:R-:W-:-:S05]  /*102f0*/  FADD R147, R182, R147 ;  /* 0x00000093b6937221 */ /* 0x000fca0000000000 */
[----:B------:R-:W1:Y:S04]  /*10300*/  SHFL.BFLY PT, R150, R147, 0x2, 0x1f ;  /* 0x0c401f0093967f89 */ /* 0x000e6800000e0000 */
[----:B------:R-:W-:-:S04]  /*10310*/  @!P0 FMUL R140, R140, 0.5 ;  /* 0x3f0000008c8c8820 */ /* 0x000fc80000400000 */
[----:B------:R2:W3:Y:S01]  /*10320*/  MUFU.EX2 R2, R140 ;  /* 0x0000008c00027308 */ /* 0x0004e20000000800 */
[----:B0-----:R-:W-:Y:S01]  /*10330*/  FADD R188, R148, R151 ;  /* 0x0000009794bc7221 */ /* 0x001fe20000000000 */
[----:B--2---:R-:W-:Y:S01]  /*10340*/  FADD R140, R169, R173 ;  /* 0x000000ada98c7221 */ /* 0x004fe20000000000 */
[----:B-1----:R-:W-:Y:S01]  /*10350*/  FADD R150, R147, R150 ;  /* 0x0000009693967221 */ /* 0x002fe20000000000 */
[----:B---3--:R-:W-:Y:S01]  /*10360*/  @!P0 FMUL R2, R2, R2 ;  /* 0x0000000202028220 */ /* 0x008fe20000400000 */
[----:B------:R-:W-:-:S03]  /*10370*/  FSETP.GEU.AND P0, PT, R33, -126, PT ;  /* 0xc2fc00002100780b */ /* 0x000fc60003f0e000 */
[----:B------:R-:W0:Y:S01]  /*10380*/  SHFL.BFLY PT, R187, R150, 0x1, 0x1f ;  /* 0x0c201f0096bb7f89 */ /* 0x000e2200000e0000 */
        /* <DEDUP_REMOVED lines=9> */
[----:B------:R-:W-:Y:S01]  /*10420*/  @!P0 FMUL R33, R33, 0.5 ;  /* 0x3f00000021218820 */ /* 0x000fe20000400000 */
[C---:B------:R-:W-:Y:S01]  /*10430*/  FMUL R9, R2.reuse, R9 ;  /* 0x0000000902097220 */ /* 0x040fe20000400000 */
[C---:B------:R-:W-:Y:S01]  /*10440*/  FMUL R136, R2.reuse, R136 ;  /* 0x0000008802887220 */ /* 0x040fe20000400000 */
[C---:B------:R-:W-:Y:S01]  /*10450*/  FMUL R137, R2.reuse, R137 ;  /* 0x0000008902897220 */ /* 0x040fe20000400000 */
[----:B------:R1:W2:Y:S01]  /*10460*/  MUFU.EX2 R5, R33 ;  /* 0x0000002100057308 */ /* 0x0002a20000000800 */
        /* <DEDUP_REMOVED lines=8> */
[----:B-1----:R-:W-:Y:S01]  /*104f0*/  FADD R33, R175, R34 ;  /* 0x00000022af217221 */ /* 0x002fe20000000000 */
[----:B0-----:R-:W-:Y:S01]  /*10500*/  FADD R187, R150, R187 ;  /* 0x000000bb96bb7221 */ /* 0x001fe20000000000 */
[C---:B------:R-:W-:Y:S01]  /*10510*/  FMUL R116, R2.reuse, R116 ;  /* 0x0000007402747220 */ /* 0x040fe20000400000 */
[----:B------:R-:W-:Y:S01]  /*10520*/  FMUL R117, R2, R117 ;  /* 0x0000007502757220 */ /* 0x000fe20000400000 */
[----:B------:R-:W-:Y:S01]  /*10530*/  FADD R33, R174, R33 ;  /* 0x00000021ae217221 */ /* 0x000fe20000000000 */
[C---:B------:R-:W-:Y:S01]  /*10540*/  FMUL R112, R2.reuse, R112 ;  /* 0x0000007002707220 */ /* 0x040fe20000400000 */
[C---:B------:R-:W-:Y:S01]  /*10550*/  FMUL R113, R2.reuse, R113 ;  /* 0x0000007102717220 */ /* 0x040fe20000400000 */
[----:B--2---:R-:W-:Y:S01]  /*10560*/  @!P0 FMUL R5, R5, R5 ;  /* 0x0000000505058220 */ /* 0x004fe20000400000 */
[----:B------:R-:W-:Y:S01]  /*10570*/  FSETP.GEU.AND P0, PT, R141, -126, PT ;  /* 0xc2fc00008d00780b */ /* 0x000fe20003f0e000 */
        /* <DEDUP_REMOVED lines=11> */
[----:B------:R-:W-:Y:S01]  /*10630*/  FMUL R22, R5, R22 ;  /* 0x0000001605167220 */ /* 0x000fe20000400000 */
        /* <DEDUP_REMOVED lines=15> */
[C---:B------:R-:W-:Y:S01]  /*10730*/  IADD3 R34, R219.reuse, R7, RZ ;  /* 0x00000007db227210 */ /* 0x040fe20007ffe0ff */
[----:B------:R-:W-:Y:S01]  /*10740*/  IMAD.IADD R33, R219, 0x1, R6 ;  /* 0x00000001db217824 */ /* 0x000fe200078e0206 */
[----:B------:R-:W-:Y:S01]  /*10750*/  FADD R141, R178, R141 ;  /* 0x0000008db28d7221 */ /* 0x000fe20000000000 */
[C---:B------:R-:W-:Y:S01]  /*10760*/  FMUL R130, R5.reuse, R130 ;  /* 0x0000008205827220 */ /* 0x040fe20000400000 */
[----:B------:R-:W-:Y:S01]  /*10770*/  FMUL R131, R5, R131 ;  /* 0x0000008305837220 */ /* 0x000fe20000400000 */
        /* <DEDUP_REMOVED lines=20> */
[----:B------:R-:W-:Y:S01]  /*108c0*/  FMUL R99, R5, R99 ;  /* 0x0000006305637220 */ /* 0x000fe20000400000 */
[C---:B------:R-:W-:Y:S01]  /*108d0*/  FMUL R92, R4.reuse, R92 ;  /* 0x0000005c045c7220 */ /* 0x040fe20000400000 */
[C---:B------:R-:W-:Y:S01]  /*108e0*/  FMUL R93, R4.reuse, R93 ;  /* 0x0000005d045d7220 */ /* 0x040fe20000400000 */
[C---:B------:R-:W-:Y:S01]  /*108f0*/  FMUL R88, R4.reuse, R88 ;  /* 0x0000005804587220 */ /* 0x040fe20000400000 */
[C---:B------:R-:W-:Y:S01]  /*10900*/  FMUL R89, R4.reuse, R89 ;  /* 0x0000005904597220 */ /* 0x040fe20000400000 */
[C---:B------:R-:W-:Y:S01]  /*10910*/  FMUL R84, R4.reuse, R84 ;  /* 0x0000005404547220 */ /* 0x040fe20000400000 */
[----:B0-----:R-:W-:Y:S01]  /*10920*/  FADD R146, R141, R146 ;  /* 0x000000928d927221 */ /* 0x001fe20000000000 */
[----:B-1----:R-:W0:Y:S01]  /*10930*/  SHFL.BFLY PT, R149, R140, 0x1, 0x1f ;  /* 0x0c201f008c957f89 */ /* 0x002e2200000e0000 */
[C---:B------:R-:W-:Y:S01]  /*10940*/  FMUL R85, R4.reuse, R85 ;  /* 0x0000005504557220 */ /* 0x040fe20000400000 */
[C---:B------:R-:W-:Y:S01]  /*10950*/  FMUL R80, R4.reuse, R80 ;  /* 0x0000005004507220 */ /* 0x040fe20000400000 */
[C---:B------:R-:W-:Y:S01]  /*10960*/  FMUL R81, R4.reuse, R81 ;  /* 0x0000005104517220 */ /* 0x040fe20000400000 */
[----:B------:R-:W1:Y:S01]  /*10970*/  SHFL.BFLY PT, R189, R146, 0x1, 0x1f ;  /* 0x0c201f0092bd7f89 */ /* 0x000e6200000e0000 */
[C---:B------:R-:W-:Y:S01]  /*10980*/  FMUL R76, R4.reuse, R76 ;  /* 0x0000004c044c7220 */ /* 0x040fe20000400000 */
[C---:B------:R-:W-:Y:S01]  /*10990*/  FMUL R77, R4.reuse, R77 ;  /* 0x0000004d044d7220 */ /* 0x040fe20000400000 */
[----:B--2---:R-:W-:Y:S01]  /*109a0*/  @!P0 FMUL R3, R3, R3 ;  /* 0x0000000303038220 */ /* 0x004fe20000400000 */
[----:B------:R-:W-:Y:S01]  /*109b0*/  PLOP3.LUT P0, PT, PT, PT, UP0, 0x40, 0x0 ;  /* 0x000000000000781c */ /* 0x000fe20003f0e808 */
        /* <DEDUP_REMOVED lines=15> */
[----:B0-----:R-:W-:Y:S01]  /*10ab0*/  FADD R190, R140, R149 ;  /* 0x000000958cbe7221 */ /* 0x001fe20000000000 */
[C---:B------:R-:W-:Y:S01]  /*10ac0*/  FMUL R45, R4.reuse, R45 ;  /* 0x0000002d042d7220 */ /* 0x040fe20000400000 */
[C---:B------:R-:W-:Y:S01]  /*10ad0*/  FMUL R40, R4.reuse, R40 ;  /* 0x0000002804287220 */ /* 0x040fe20000400000 */
[----:B------:R-:W-:Y:S01]  /*10ae0*/  FMUL R41, R4, R41 ;  /* 0x0000002904297220 */ /* 0x000fe20000400000 */
[----:B-1----:R-:W-:Y:S01]  /*10af0*/  FADD R189, R146, R189 ;  /* 0x000000bd92bd7221 */ /* 0x002fe20000000000 */
        /* <DEDUP_REMOVED lines=36> */
[----:B------:R-:W-:Y:S05]  /*10d40*/  @P0 BRA `(.L_x_21) ;  /* 0x000007d000000947 */ /* 0x000fea0003800000 */
[----:B------:R-:W-:Y:S01]  /*10d50*/  IADD3 R142, R219, UR15, RZ ;  /* 0x0000000fdb8e7c10 */ /* 0x000fe2000fffe0ff */
[-C--:B------:R-:W-:Y:S01]  /*10d60*/  IMAD.WIDE R140, R33, R218.reuse, c[0x0][0x180] ;  /* 0x00006000218c7625 */ /* 0x080fe200078e02da */
[----:B------:R-:W-:Y:S01]  /*10d70*/  PRMT R144, RZ, 0x7610, R144 ;  /* 0x00007610ff907816 */ /* 0x000fe20000000090 */
[----:B------:R-:W0:Y:S01]  /*10d80*/  S2R R222, SR_TID.X ;  /* 0x0000000000de7919 */ /* 0x000e220000002100 */
[----:B------:R-:W-:Y:S01]  /*10d90*/  ISETP.GE.AND P0, PT, R142, UR13, PT ;  /* 0x0000000d8e007c0c */ /* 0x000fe2000bf06270 */
[----:B------:R-:W-:Y:S01]  /*10da0*/  IMAD.WIDE R34, R34, R218, c[0x0][0x180] ;  /* 0x0000600022227625 */ /* 0x000fe200078e02da */
[----:B------:R-:W-:-:S11]  /*10db0*/  PRMT R33, RZ, 0x7610, R33 ;  /* 0x00007610ff217816 */ /* 0x000fd60000000021 */
[----:B------:R1:W2:Y:S04]  /*10dc0*/  @!P0 LDG.E.U16 R144, [R34.64] ;  /* 0x0000001022908981 */ /* 0x0002a8000c1e1500 */
[----:B------:R3:W4:Y:S01]  /*10dd0*/  @!P0 LDG.E.U16 R33, [R140.64] ;  /* 0x000000108c218981 */ /* 0x000722000c1e1500 */
[----:B------:R-:W-:Y:S02]  /*10de0*/  IADD3 R146, R142, 0x2, RZ ;  /* 0x000000028e927810 */ /* 0x000fe40007ffe0ff */
[----:B0-----:R-:W-:-:S04]  /*10df0*/  SHF.L.U32 R222, R222, 0x3, RZ ;  /* 0x00000003dede7819 */ /* 0x001fc800000006ff */
[----:B------:R-:W-:-:S04]  /*10e00*/  LOP3.LUT R222, R222, 0x8, RZ, 0xc0, !PT ;  /* 0x00000008dede7812 */ /* 0x000fc800078ec0ff */
[----:B------:R-:W-:-:S04]  /*10e10*/  LOP3.LUT R223, R222, 0x2, RZ, 0xfc, !PT ;  /* 0x00000002dedf7812 */ /* 0x000fc800078efcff */
[C---:B------:R-:W-:Y:S01]  /*10e20*/  IADD3 R145, R223.reuse, R6, RZ ;  /* 0x00000006df917210 */ /* 0x040fe20007ffe0ff */
[----:B------:R-:W-:Y:S01]  /*10e30*/  IMAD.IADD R143, R223, 0x1, R7 ;  /* 0x00000001df8f7824 */ /* 0x000fe200078e0207 */
[----:B------:R-:W-:-:S03]  /*10e40*/  PRMT R148, RZ, 0x7610, R148 ;  /* 0x00007610ff947816 */ /* 0x000fc60000000094 */
[----:B---3--:R-:W-:Y:S01]  /*10e50*/  IMAD.WIDE R140, R145, R218, c[0x0][0x180] ;  /* 0x00006000918c7625 */ /* 0x008fe200078e02da */
[----:B------:R-:W-:-:S03]  /*10e60*/  PRMT R147, RZ, 0x7610, R147 ;  /* 0x00007610ff937816 */ /* 0x000fc60000000093 */
[----:B-1----:R-:W-:Y:S01]  /*10e70*/  IMAD.WIDE R34, R143, R218, c[0x0][0x180] ;  /* 0x000060008f227625 */ /* 0x002fe200078e02da */
[----:B--2---:R-:W-:Y:S02]  /*10e80*/  SEL R144, R144, RZ, !P0 ;  /* 0x000000ff90907207 */ /* 0x004fe40004000000 */
[----:B----4-:R-:W-:Y:S02]  /*10e90*/  SEL R33, R33, RZ, !P0 ;  /* 0x000000ff21217207 */ /* 0x010fe40004000000 */
[----:B------:R-:W-:-:S13]  /*10ea0*/  ISETP.GE.AND P0, PT, R146, UR13, PT ;  /* 0x0000000d92007c0c */ /* 0x000fda000bf06270 */
[----:B------:R-:W2:Y:S04]  /*10eb0*/  @!P0 LDG.E.U16 R148, [R140.64] ;  /* 0x000000108c948981 */ /* 0x000ea8000c1e1500 */
[----:B------:R0:W3:Y:S04]  /*10ec0*/  @!P0 LDG.E.U16 R147, [R34.64] ;  /* 0x0000001022938981 */ /* 0x0000e8000c1e1500 */
[----:B------:R-:W1:Y:S01]  /*10ed0*/  S2R R222, SR_TID.X ;  /* 0x0000000000de7919 */ /* 0x000e620000002100 */
[----:B------:R-:W-:Y:S02]  /*10ee0*/  PRMT R150, RZ, 0x7610, R150 ;  /* 0x00007610ff967816 */ /* 0x000fe40000000096 */
[----:B------:R-:W-:Y:S01]  /*10ef0*/  PRMT R149, RZ, 0x7610, R149 ;  /* 0x00007610ff957816 */ /* 0x000fe20000000095 */
[----:B-1----:R-:W-:-:S05]  /*10f00*/  IMAD.SHL.U32 R222, R222, 0x8, RZ ;  /* 0x00000008dede7824 */ /* 0x002fca00078e00ff */
[----:B------:R-:W-:-:S04]  /*10f10*/  LOP3.LUT R222, R222, 0x8, RZ, 0xc0, !PT ;  /* 0x00000008dede7812 */ /* 0x000fc800078ec0ff */
[----:B------:R-:W-:-:S04]  /*10f20*/  LOP3.LUT R223, R222, 0x3, RZ, 0xfc, !PT ;  /* 0x00000003dedf7812 */ /* 0x000fc800078efcff */
[----:B------:R-:W-:-:S05]  /*10f30*/  IADD3 R146, R223, R7, RZ ;  /* 0x00000007df927210 */ /* 0x000fca0007ffe0ff */
[----:B0-----:R-:W-:Y:S01]  /*10f40*/  IMAD.WIDE R34, R146, R218, c[0x0][0x180] ;  /* 0x0000600092227625 */ /* 0x001fe200078e02da */
[----:B--2---:R-:W-:Y:S02]  /*10f50*/  SEL R143, R148, RZ, !P0 ;  /* 0x000000ff948f7207 */ /* 0x004fe40004000000 */
[----:B------:R-:W-:Y:S02]  /*10f60*/  IADD3 R148, R142, 0x3, RZ ;  /* 0x000000038e947810 */ /* 0x000fe40007ffe0ff */
[----:B---3--:R-:W-:Y:S02]  /*10f70*/  SEL R145, R147, RZ, !P0 ;  /* 0x000000ff93917207 */ /* 0x008fe40004000000 */
[----:B------:R-:W-:Y:S01]  /*10f80*/  ISETP.GE.AND P0, PT, R148, UR13, PT ;  /* 0x0000000d94007c0c */ /* 0x000fe2000bf06270 */
[----:B------:R-:W-:-:S04]  /*10f90*/  IMAD.IADD R147, R223, 0x1, R6 ;  /* 0x00000001df937824 */ /* 0x000fc800078e0206 */
[----:B------:R-:W-:-:S08]  /*10fa0*/  IMAD.WIDE R140, R147, R218, c[0x0][0x180] ;  /* 0x00006000938c7625 */ /* 0x000fd000078e02da */
[----:B------:R-:W2:Y:S04]  /*10fb0*/  @!P0 LDG.E.U16 R150, [R140.64] ;  /* 0x000000108c968981 */ /* 0x000ea8000c1e1500 */
[----:B------:R0:W3:Y:S04]  /*10fc0*/  @!P0 LDG.E.U16 R149, [R34.64] ;  /* 0x0000001022958981 */ /* 0x0000e8000c1e1500 */
[----:B------:R-:W1:Y:S01]  /*10fd0*/  S2R R222, SR_TID.X ;  /* 0x0000000000de7919 */ /* 0x000e620000002100 */
[----:B------:R-:W-:Y:S02]  /*10fe0*/  PRMT R152, RZ, 0x7610, R152 ;  /* 0x00007610ff987816 */ /* 0x000fe40000000098 */
[----:B------:R-:W-:-:S02]  /*10ff0*/  PRMT R151, RZ, 0x7610, R151 ;  /* 0x00007610ff977816 */ /* 0x000fc40000000097 */
[----:B-1----:R-:W-:-:S04]  /*11000*/  SHF.L.U32 R222, R222, 0x3, RZ ;  /* 0x00000003dede7819 */ /* 0x002fc800000006ff */
[----:B------:R-:W-:-:S04]  /*11010*/  LOP3.LUT R222, R222, 0x8, RZ, 0xc0, !PT ;  /* 0x00000008dede7812 */ /* 0x000fc800078ec0ff */
[----:B------:R-:W-:-:S05]  /*11020*/  LOP3.LUT R223, R222, 0x4, RZ, 0xfc, !PT ;  /* 0x00000004dedf7812 */ /* 0x000fca00078efcff */
[----:B------:R-:W-:-:S04]  /*11030*/  IMAD.IADD R147, R223, 0x1, R7 ;  /* 0x00000001df937824 */ /* 0x000fc800078e0207 */
[----:B0-----:R-:W-:Y:S01]  /*11040*/  IMAD.WIDE R34, R147, R218, c[0x0][0x180] ;  /* 0x0000600093227625 */ /* 0x001fe200078e02da */
[----:B--2---:R-:W-:Y:S02]  /*11050*/  SEL R146, R150, RZ, !P0 ;  /* 0x000000ff96927207 */ /* 0x004fe40004000000 */
[----:B------:R-:W-:Y:S02]  /*11060*/  IADD3 R150, R142, 0x4, RZ ;  /* 0x000000048e967810 */ /* 0x000fe40007ffe0ff */
[----:B---3--:R-:W-:Y:S02]  /*11070*/  SEL R148, R149, RZ, !P0 ;  /* 0x000000ff95947207 */ /* 0x008fe40004000000 */
[----:B------:R-:W-:Y:S02]  /*11080*/  ISETP.GE.AND P0, PT, R150, UR13, PT ;  /* 0x0000000d96007c0c */ /* 0x000fe4000bf06270 */
[----:B------:R-:W-:-:S05]  /*11090*/  IADD3 R149, R223, R6, RZ ;  /* 0x00000006df957210 */ /* 0x000fca0007ffe0ff */
[----:B------:R-:W-:-:S06]  /*110a0*/  IMAD.WIDE R140, R149, R218, c[0x0][0x180] ;  /* 0x00006000958c7625 */ /* 0x000fcc00078e02da */
        /* <DEDUP_REMOVED lines=16> */
[----:B------:R0:W2:Y:S04]  /*111b0*/  @!P0 LDG.E.U16 R153, [R34.64] ;  /* 0x0000001022998981 */ /* 0x0000a8000c1e1500 */
[----:B------:R-:W3:Y:S01]  /*111c0*/  @!P0 LDG.E.U16 R154, [R140.64] ;  /* 0x000000108c9a8981 */ /* 0x000ee2000c1e1500 */
[----:B------:R-:W-:-:S04]  /*111d0*/  SHF.L.U32 R221, R221, 0x3, RZ ;  /* 0x00000003dddd7819 */ /* 0x000fc800000006ff */
[----:B------:R-:W-:-:S04]  /*111e0*/  LOP3.LUT R221, R221, 0x8, RZ, 0xc0, !PT ;  /* 0x00000008dddd7812 */ /* 0x000fc800078ec0ff */
[----:B------:R-:W-:-:S05]  /*111f0*/  LOP3.LUT R156, R221, 0x6, RZ, 0xfc, !PT ;  /* 0x00000006dd9c7812 */ /* 0x000fca00078efcff */
[----:B------:R-:W-:-:S04]  /*11200*/  IMAD.IADD R151, R156, 0x1, R7 ;  /* 0x000000019c977824 */ /* 0x000fc800078e0207 */
[----:B0-----:R-:W-:Y:S01]  /*11210*/  IMAD.WIDE R34, R151, R218, c[0x0][0x180] ;  /* 0x0000600097227625 */ /* 0x001fe200078e02da */
[----:B------:R-:W-:Y:S02]  /*11220*/  IADD3 R151, R156, R6, RZ ;  /* 0x000000069c977210 */ /* 0x000fe40007ffe0ff */
[----:B--2---:R-:W-:Y:S02]  /*11230*/  SEL R152, R153, RZ, !P0 ;  /* 0x000000ff99987207 */ /* 0x004fe40004000000 */
[----:B------:R-:W-:Y:S02]  /*11240*/  IADD3 R153, R142, 0x6, RZ ;  /* 0x000000068e997810 */ /* 0x000fe40007ffe0ff */
[----:B---3--:R-:W-:Y:S02]  /*11250*/  SEL R150, R154, RZ, !P0 ;  /* 0x000000ff9a967207 */ /* 0x008fe40004000000 */
[----:B------:R-:W-:Y:S02]  /*11260*/  ISETP.GE.AND P0, PT, R153, UR13, PT ;  /* 0x0000000d99007c0c */ /* 0x000fe4000bf06270 */
[----:B------:R-:W-:-:S02]  /*11270*/  PRMT R154, RZ, 0x7610, R154 ;  /* 0x00007610ff9a7816 */ /* 0x000fc4000000009a */
[----:B------:R-:W-:-:S09]  /*11280*/  PRMT R153, RZ, 0x7610, R153 ;  /* 0x00007610ff997816 */ /* 0x000fd20000000099 */
[----:B------:R0:W2:Y:S02]  /*11290*/  @!P0 LDG.E.U16 R154, [R34.64] ;  /* 0x00000010229a8981 */ /* 0x0000a4000c1e1500 */
[----:B0-----:R-:W-:-:S05]  /*112a0*/  IMAD.WIDE R34, R151, R218, c[0x0][0x180] ;  /* 0x0000600097227625 */ /* 0x001fca00078e02da */
[----:B------:R0:W3:Y:S01]  /*112b0*/  @!P0 LDG.E.U16 R153, [R34.64] ;  /* 0x0000001022998981 */ /* 0x0000e2000c1e1500 */
[----:B------:R-:W-:Y:S02]  /*112c0*/  LOP3.LUT R220, R220, 0x8, RZ, 0xc0, !PT ;  /* 0x00000008dcdc7812 */ /* 0x000fe400078ec0ff */
[----:B------:R-:W-:Y:S02]  /*112d0*/  IADD3 R141, R142, 0x1, RZ ;  /* 0x000000018e8d7810 */ /* 0x000fe40007ffe0ff */
[----:B------:R-:W-:-:S05]  /*112e0*/  LOP3.LUT R156, R220, 0x1, RZ, 0xfc, !PT ;  /* 0x00000001dc9c7812 */ /* 0x000fca00078efcff */
[----:B------:R-:W-:-:S04]  /*112f0*/  IMAD.IADD R140, R156, 0x1, R6 ;  /* 0x000000019c8c7824 */ /* 0x000fc800078e0206 */
[----:B0-----:R-:W-:Y:S01]  /*11300*/  IMAD.WIDE R34, R140, R218, c[0x0][0x180] ;  /* 0x000060008c227625 */ /* 0x001fe200078e02da */
[----:B------:R-:W-:Y:S02]  /*11310*/  IADD3 R140, R156, R7, RZ ;  /* 0x000000079c8c7210 */ /* 0x000fe40007ffe0ff */
[----:B------:R-:W-:Y:S02]  /*11320*/  PRMT R155, RZ, 0x7610, R155 ;  /* 0x00007610ff9b7816 */ /* 0x000fe4000000009b */
[----:B--2---:R-:W-:Y:S02]  /*11330*/  SEL R151, R154, RZ, !P0 ;  /* 0x000000ff9a977207 */ /* 0x004fe40004000000 */
[----:B------:R-:W-:Y:S02]  /*11340*/  PRMT R154, RZ, 0x7610, R154 ;  /* 0x00007610ff9a7816 */ /* 0x000fe4000000009a */
[----:B---3--:R-:W-:Y:S02]  /*11350*/  SEL R153, R153, RZ, !P0 ;  /* 0x000000ff99997207 */ /* 0x008fe40004000000 */
[----:B------:R-:W-:-:S13]  /*11360*/  ISETP.GE.AND P0, PT, R141, UR13, PT ;  /* 0x0000000d8d007c0c */ /* 0x000fda000bf06270 */
[----:B------:R0:W2:Y:S02]  /*11370*/  @!P0 LDG.E.U16 R154, [R34.64] ;  /* 0x00000010229a8981 */ /* 0x0000a4000c1e1500 */
[----:B0-----:R-:W-:-:S05]  /*11380*/  IMAD.WIDE R34, R140, R218, c[0x0][0x180] ;  /* 0x000060008c227625 */ /* 0x001fca00078e02da */
[----:B------:R0:W3:Y:S01]  /*11390*/  @!P0 LDG.E.U16 R155, [R34.64] ;  /* 0x00000010229b8981 */ /* 0x0000e2000c1e1500 */
[----:B------:R-:W-:Y:S02]  /*113a0*/  IADD3 R142, R142, 0x7, RZ ;  /* 0x000000078e8e7810 */ /* 0x000fe40007ffe0ff */
[----:B------:R-:W-:-:S04]  /*113b0*/  LOP3.LUT R156, R219, 0x7, RZ, 0xfc, !PT ;  /* 0x00000007db9c7812 */ /* 0x000fc800078efcff */
[C---:B------:R-:W-:Y:S01]  /*113c0*/  IADD3 R7, R156.reuse, R7, RZ ;  /* 0x000000079c077210 */ /* 0x040fe20007ffe0ff */
[----:B------:R-:W-:Y:S01]  /*113d0*/  IMAD.IADD R6, R156, 0x1, R6 ;  /* 0x000000019c067824 */ /* 0x000fe200078e0206 */
[----:B------:R-:W-:-:S03]  /*113e0*/  PRMT R141, RZ, 0x7610, R141 ;  /* 0x00007610ff8d7816 */ /* 0x000fc6000000008d */
[----:B0-----:R-:W-:-:S04]  /*113f0*/  IMAD.WIDE R34, R6, R218, c[0x0][0x180] ;  /* 0x0000600006227625 */ /* 0x001fc800078e02da */
[----:B------:R-:W-:Y:S01]  /*11400*/  IMAD.WIDE R6, R7, R218, c[0x0][0x180] ;  /* 0x0000600007067625 */ /* 0x000fe200078e02da */
[----:B--2---:R-:W-:Y:S02]  /*11410*/  SEL R140, R154, RZ, !P0 ;  /* 0x000000ff9a8c7207 */ /* 0x004fe40004000000 */
[----:B------:R-:W-:Y:S02]  /*11420*/  PRMT R154, RZ, 0x7610, R154 ;  /* 0x00007610ff9a7816 */ /* 0x000fe4000000009a */
[----:B---3--:R-:W-:Y:S02]  /*11430*/  SEL R155, R155, RZ, !P0 ;  /* 0x000000ff9b9b7207 */ /* 0x008fe40004000000 */
[----:B------:R-:W-:-:S13]  /*11440*/  ISETP.GE.AND P0, PT, R142, UR13, PT ;  /* 0x0000000d8e007c0c */ /* 0x000fda000bf06270 */
[----:B------:R-:W2:Y:S04]  /*11450*/  @!P0 LDG.E.U16 R154, [R34.64] ;  /* 0x00000010229a8981 */ /* 0x000ea8000c1e1500 */
[----:B------:R-:W3:Y:S01]  /*11460*/  @!P0 LDG.E.U16 R141, [R6.64] ;  /* 0x00000010068d8981 */ /* 0x000ee2000c1e1500 */
[----:B------:R-:W-:Y:S02]  /*11470*/  PRMT R142, R147, 0x5410, R150 ;  /* 0x00005410938e7816 */ /* 0x000fe40000000096 */
[----:B------:R-:W-:Y:S02]  /*11480*/  PRMT R145, R145, 0x5410, R148 ;  /* 0x0000541091917816 */ /* 0x000fe40000000094 */
[----:B------:R-:W-:Y:S02]  /*11490*/  PRMT R140, R33, 0x5410, R140 ;  /* 0x00005410218c7816 */ /* 0x000fe4000000008c */
[----:B------:R-:W-:-:S02]  /*114a0*/  PRMT R144, R144, 0x5410, R155 ;  /* 0x0000541090907816 */ /* 0x000fc4000000009b */
[----:B--2---:R-:W-:Y:S02]  /*114b0*/  SEL R154, R154, RZ, !P0 ;  /* 0x000000ff9a9a7207 */ /* 0x004fe40004000000 */
[----:B---3--:R-:W-:Y:S02]  /*114c0*/  SEL R156, R141, RZ, !P0 ;  /* 0x000000ff8d9c7207 */ /* 0x008fe40004000000 */
[----:B------:R-:W-:Y:S02]  /*114d0*/  PRMT R141, R143, 0x5410, R146 ;  /* 0x000054108f8d7816 */ /* 0x000fe40000000092 */
[----:B------:R-:W-:Y:S02]  /*114e0*/  PRMT R146, R149, 0x5410, R152 ;  /* 0x0000541095927816 */ /* 0x000fe40000000098 */
[----:B------:R-:W-:Y:S02]  /*114f0*/  PRMT R143, R153, 0x5410, R154 ;  /* 0x00005410998f7816 */ /* 0x000fe4000000009a */
[----:B------:R-:W-:Y:S01]  /*11500*/  PRMT R147, R151, 0x5410, R156 ;  /* 0x0000541097937816 */ /* 0x000fe2000000009c */
[----:B------:R-:W-:Y:S05]  /*11510*/  BRA `(.L_x_22) ;  /* 0x0000004000007947 */ /* 0x000fea0003800000 */
.L_x_21:
[----:B------:R-:W-:-:S04]  /*11520*/  IMAD.WIDE R140, R33, R218, c[0x0][0x180] ;  /* 0x00006000218c7625 */ /* 0x000fc800078e02da */
[----:B------:R-:W-:Y:S02]  /*11530*/  IMAD.WIDE R34, R34, R218, c[0x0][0x180] ;  /* 0x0000600022227625 */ /* 0x000fe400078e02da */
[----:B------:R-:W5:Y:S04]  /*11540*/  LDG.E.128 R140, [R140.64] ;  /* 0x000000108c8c7981 */ /* 0x000f68000c1e1d00 */
[----:B------:R0:W5:Y:S02]  /*11550*/  LDG.E.128 R144, [R34.64] ;  /* 0x0000001022907981 */ /* 0x000164000c1e1d00 */
.L_x_22:
[----:B------:R-:W2:Y:S04]  /*11560*/  LDL.LU R192, [R1+0xf0] ;  /* 0x0000f00001c07983 */ /* 0x000ea80000300800 */
[----:B------:R-:W3:Y:S04]  /*11570*/  LDL.LU R191, [R1+0xe8] ;  /* 0x0000e80001bf7983 */ /* 0x000ee80000300800 */
[----:B------:R-:W4:Y:S04]  /*11580*/  LDL.LU R7, [R1+0xe4] ;  /* 0x0000e40001077983 */ /* 0x000f280000300800 */
[----:B------:R-:W4:Y:S01]  /*11590*/  LDL.LU R6, [R1+0xec] ;  /* 0x0000ec0001067983 */ /* 0x000f220000300800 */
[----:B------:R-:W-:Y:S01]  /*115a0*/  F2FP.BF16.F32.PACK_AB R172, R172, R32 ;  /* 0x00000020acac723e */ /* 0x000fe200000010ff */
[----:B------:R-:W-:Y:S01]  /*115b0*/  UISETP.GE.AND UP0, UPT, UR4, UR13, UPT ;  /* 0x0000000d0400728c */ /* 0x000fe2000bf06270 */
[----:B------:R-:W-:Y:S01]  /*115c0*/  F2FP.BF16.F32.PACK_AB R174, R174, R175 ;  /* 0x000000afaeae723e */ /* 0x000fe200000010ff */
[----:B------:R-:W-:Y:S01]  /*115d0*/  BAR.SYNC.DEFER_BLOCKING 0x0 ;  /* 0x0000000000007b1d */ /* 0x000fe20000010000 */
[----:B------:R-:W-:-:S02]  /*115e0*/  F2FP.BF16.F32.PACK_AB R173, R173, R169 ;  /* 0x000000a9adad723e */ /* 0x000fc400000010ff */
[----:B------:R-:W-:Y:S02]  /*115f0*/  F2FP.BF16.F32.PACK_AB R175, R178, R179 ;  /* 0x000000b3b2af723e */ /* 0x000fe400000010ff */
[----:B------:R-:W-:Y:S01]  /*11600*/  PLOP3.LUT P0, PT, PT, PT, UP0, 0x40, 0x0 ;  /* 0x000000000000781c */ /* 0x000fe20003f0e808 */
[----:B------:R-:W-:Y:S01]  /*11610*/  UMOV UR15, UR4 ;  /* 0x00000004000f7c82 */ /* 0x000fe20008000000 */
[----:B-----5:R-:W-:Y:S04]  /*11620*/  STS.128 [R184+0x8000], R144 ;  /* 0x00800090b8007388 */ /* 0x020fe80000000c00 */
[----:B------:R-:W-:Y:S04]  /*11630*/  STS.128 [R184+0x8800], R140 ;  /* 0x0088008cb8007388 */ /* 0x000fe80000000c00 */
[----:B------:R-:W-:Y:S06]  /*11640*/  BAR.SYNC.DEFER_BLOCKING 0x0 ;  /* 0x0000000000007b1d */ /* 0x000fec0000010000 */
[----:B------:R-:W1:Y:S04]  /*11650*/  LDSM.16.M88.4 R164, [R168+0x8000] ;  /* 0x00800000a8a4783b */ /* 0x000e680000000200 */
[----:B------:R-:W0:Y:S04]  /*11660*/  LDSM.16.M88.4 R160, [R168+0x8200] ;  /* 0x00820000a8a0783b */ /* 0x000e280000000200 */
[----:B------:R-:W0:Y:S04]  /*11670*/  LDSM.16.M88.4 R156, [R168+0x8400] ;  /* 0x00840000a89c783b */ /* 0x000e280000000200 */
[----:B------:R-:W0:Y:S04]  /*11680*/  LDSM.16.M88.4 R152, [R168+0x8600] ;  /* 0x00860000a898783b */ /* 0x000e280000000200 */
[----:B------:R-:W0:Y:S04]  /*11690*/  LDSM.16.M88.4 R148, [R168+0x8800] ;  /* 0x00880000a894783b */ /* 0x000e280000000200 */
[----:B------:R-:W0:Y:S04]  /*116a0*/  LDSM.16.M88.4 R144, [R168+0x8a00] ;  /* 0x008a0000a890783b */ /* 0x000e280000000200 */
[----:B------:R-:W0:Y:S04]  /*116b0*/  LDSM.16.M88.4 R140, [R168+0x8c00] ;  /* 0x008c0000a88c783b */ /* 0x000e280000000200 */
[----:B0-----:R-:W0:Y:S01]  /*116c0*/  LDSM.16.M88.4 R32, [R168+0x8e00] ;  /* 0x008e0000a820783b */ /* 0x001e220000000200 */
[C---:B-1----:R-:W-:Y:S08]  /*116d0*/  HMMA.16816.F32.BF16 R24, R172.reuse, R164, R24 ;  /* 0x000000a4ac18723c */ /* 0x042ff00000041818 */
        /* <DEDUP_REMOVED lines=13> */
[C---:B0-----:R-:W-:Y:S08]  /*117b0*/  HMMA.16816.F32.BF16 R100, R172.reuse, R32, R100 ;  /* 0x00000020ac64723c */ /* 0x041ff00000041864 */
        /* <DEDUP_REMOVED lines=10> */
[----:B------:R-:W-:Y:S01]  /*11860*/  HMMA.16816.F32.BF16 R72, R172, R158, R72 ;  /* 0x0000009eac48723c */ /* 0x000fe20000041848 */
[----:B--2---:R-:W-:-:S07]  /*11870*/  FFMA R192, R2, R192, R190 ;  /* 0x000000c002c07223 */ /* 0x004fce00000000be */
[C---:B------:R-:W-:Y:S01]  /*11880*/  HMMA.16816.F32.BF16 R68, R172.reuse, R152, R68 ;  /* 0x00000098ac44723c */ /* 0x040fe20000041844 */
[----:B------:R-:W-:Y:S01]  /*11890*/  IMAD.MOV.U32 R2, RZ, RZ, R217 ;  /* 0x000000ffff027224 */ /* 0x000fe200078e00d9 */
[----:B---3--:R-:W-:Y:S01]  /*118a0*/  FFMA R191, R5, R191, R189 ;  /* 0x000000bf05bf7223 */ /* 0x008fe200000000bd */
[----:B------:R0:W-:Y:S01]  /*118b0*/  STL [R1+0xf0], R192 ;  /* 0x0000f0c001007387 */ /* 0x0001e20000100800 */
[----:B------:R-:W-:Y:S01]  /*118c0*/  MOV R5, R216 ;  /* 0x000000d800057202 */ /* 0x000fe20000000f00 */
[----:B----4-:R-:W-:Y:S02]  /*118d0*/  FFMA R7, R4, R7, R188 ;  /* 0x0000000704077223 */ /* 0x010fe400000000bc */
[----:B------:R0:W-:Y:S01]  /*118e0*/  STL [R1+0xe8], R191 ;  /* 0x0000e8bf01007387 */ /* 0x0001e20000100800 */
[----:B------:R-:W-:Y:S01]  /*118f0*/  HMMA.16816.F32.BF16 R64, R172, R154, R64 ;  /* 0x0000009aac40723c */ /* 0x000fe20000041840 */
[----:B------:R-:W-:Y:S01]  /*11900*/  IMAD.MOV.U32 R4, RZ, RZ, R215 ;  /* 0x000000ffff047224 */ /* 0x000fe200078e00d7 */
[----:B------:R-:W-:Y:S01]  /*11910*/  FFMA R6, R3, R6, R187 ;  /* 0x0000000603067223 */ /* 0x000fe200000000bb */
[----:B------:R0:W-:Y:S01]  /*11920*/  STL [R1+0xe4], R7 ;  /* 0x0000e40701007387 */ /* 0x0001e20000100800 */
[----:B------:R-:W-:-:S03]  /*11930*/  MOV R3, R214 ;  /* 0x000000d600037202 */ /* 0x000fc60000000f00 */
[----:B------:R0:W-:Y:S01]  /*11940*/  STL [R1+0xec], R6 ;  /* 0x0000ec0601007387 */ /* 0x0001e20000100800 */
        /* <DEDUP_REMOVED lines=8> */
[----:B0-----:R-:W-:Y:S01]  /*119d0*/  @!P0 CALL.REL.NOINC `(.L_x_18) ;  /* 0x0000001000008944 */ /* 0x001fe20003c00000 */
[----:B------:R-:W-:Y:S06]  /*119e0*/  BRA `(.L_x_23) ;  /* 0xffffd4f000007947 */ /* 0x000fec000383ffff */
.L_x_18:
[----:B------:R-:W-:Y:S02]  /*119f0*/  UISETP.GE.AND UP0, UPT, UR14, UR12, UPT ;  /* 0x0000000c0e00728c */ /* 0x000fe4000bf06270 */
[----:B------:R-:W-:-:S04]  /*11a00*/  UIADD3 UR4, UR14, 0x80, URZ ;  /* 0x000000800e047890 */ /* 0x000fc8000fffe03f */
[----:B------:R-:W-:-:S04]  /*11a10*/  USEL UR8, UR4, URZ, !UP0 ;  /* 0x0000003f04087287 */ /* 0x000fc8000c000000 */
[----:B------:R-:W-:-:S06]  /*11a20*/  UISETP.GE.AND UP0, UPT, UR8, 0x1, UPT ;  /* 0x000000010800788c */ /* 0x000fcc000bf06270 */
[----:B------:R-:W-:-:S13]  /*11a30*/  PLOP3.LUT P0, PT, PT, PT, UP0, 0x40, 0x0 ;  /* 0x000000000000781c */ /* 0x000fda0003f0e808 */
[----:B------:R-:W-:Y:S05]  /*11a40*/  @P0 BRA `(.L_x_24) ;  /* 0x00009ca000000947 */ /* 0x000fea0003800000 */
[----:B------:R-:W0:Y:S01]  /*11a50*/  S2R R32, SR_TID.X ;  /* 0x0000000000207919 */ /* 0x000e220000002100 */
[----:B------:R-:W-:Y:S01]  /*11a60*/  MOV R3, UR10 ;  /* 0x0000000a00037c02 */ /* 0x000fe20008000f00 */
[----:B------:R-:W-:Y:S01]  /*11a70*/  IMAD.MOV.U32 R152, RZ, RZ, c[0x0][0x1d4] ;  /* 0x00007500ff987624 */ /* 0x000fe200078e00ff */
[----:B------:R-:W-:Y:S01]  /*11a80*/  MOV R5, UR10 ;  /* 0x0000000a00057c02 */ /* 0x000fe20008000f00 */
[----:B------:R-:W1:Y:S01]  /*11a90*/  S2R R7, SR_TID.X ;  /* 0x0000000000077919 */ /* 0x000e620000002100 */
[----:B------:R-:W-:Y:S02]  /*11aa0*/  ULDC UR9, c[0x0][0x1d4] ;  /* 0x0000750000097ab9 */ /* 0x000fe40000000800 */
[----:B------:R-:W-:Y:S01]  /*11ab0*/  ULDC UR5, c[0x0][0x1cc] ;  /* 0x0000730000057ab9 */ /* 0x000fe20000000800 */
[----:B------:R-:W2:Y:S01]  /*11ac0*/  S2R R151, SR_TID.X ;  /* 0x0000000000977919 */ /* 0x000ea20000002100 */
[----:B------:R-:W-:Y:S02]  /*11ad0*/  UIMAD UR9, UR11, UR9, URZ ;  /* 0x000000090b0972a4 */ /* 0x000fe4000f8e023f */
[----:B------:R-:W-:-:S02]  /*11ae0*/  UIMAD UR11, UR11, UR5, URZ ;  /* 0x000000050b0b72a4 */ /* 0x000fc4000f8e023f */
[----:B------:R-:W-:Y:S02]  /*11af0*/  UMOV UR4, URZ ;  /* 0x0000003f00047c82 */ /* 0x000fe40008000000 */
[----:B------:R-:W-:Y:S01]  /*11b00*/  UMOV UR5, URZ ;  /* 0x0000003f00057c82 */ /* 0x000fe20008000000 */
[----:B0-----:R-:W-:Y:S01]  /*11b10*/  IMAD.SHL.U32 R6, R32, 0x8, RZ ;  /* 0x0000000820067824 */ /* 0x001fe200078e00ff */
[----:B------:R-:W-:Y:S02]  /*11b20*/  SHF.R.U32.HI R32, RZ, 0x5, R32 ;  /* 0x00000005ff207819 */ /* 0x000fe40000011620 */
[----:B-1----:R-:W-:-:S03]  /*11b30*/  SHF.R.U32.HI R141, RZ, 0x3, R7 ;  /* 0x00000003ff8d7819 */ /* 0x002fc60000011607 */
[----:B------:R-:W-:Y:S01]  /*11b40*/  IMAD.SHL.U32 R32, R32, 0x2, RZ ;  /* 0x0000000220207824 */ /* 0x000fe200078e00ff */
[----:B------:R-:W-:Y:S02]  /*11b50*/  LOP3.LUT R6, R6, 0x78, RZ, 0xc0, !PT ;  /* 0x0000007806067812 */ /* 0x000fe400078ec0ff */
[----:B------:R-:W-:Y:S02]  /*11b60*/  SGXT.U32 R141, R141, 0x1 ;  /* 0x000000018d8d781a */ /* 0x000fe40000000000 */
[----:B--2---:R-:W-:Y:S01]  /*11b70*/  SHF.R.U32.HI R2, RZ, 0x2, R151 ;  /* 0x00000002ff027819 */ /* 0x004fe20000011697 */
[----:B------:R-:W-:Y:S01]  /*11b80*/  IMAD R3, R3, c[0x0][0x1d0], R6 ;  /* 0x0000740003037a24 */ /* 0x000fe200078e0206 */
[----:B------:R-:W-:Y:S01]  /*11b90*/  LOP3.LUT R4, R141, 0x6, R32, 0xf8, !PT ;  /* 0x000000068d047812 */ /* 0x000fe200078ef820 */
[----:B------:R-:W-:Y:S01]  /*11ba0*/  IMAD R5, R5, c[0x0][0x1d8], R6 ;  /* 0x0000760005057a24 */ /* 0x000fe200078e0206 */
[C---:B------:R-:W-:Y:S02]  /*11bb0*/  LOP3.LUT R6, R7.reuse, 0x40, RZ, 0xc0, !PT ;  /* 0x0000004007067812 */ /* 0x040fe400078ec0ff */
[----:B------:R-:W-:-:S02]  /*11bc0*/  LOP3.LUT R32, R7, 0x20, RZ, 0xc0, !PT ;  /* 0x0000002007207812 */ /* 0x000fc400078ec0ff */
[C---:B------:R-:W-:Y:S02]  /*11bd0*/  LOP3.LUT R147, R7.reuse, 0x1f, RZ, 0xc0, !PT ;  /* 0x0000001f07937812 */ /* 0x040fe400078ec0ff */
[----:B------:R-:W-:Y:S02]  /*11be0*/  SGXT.U32 R2, R2, 0x3 ;  /* 0x000000030202781a */ /* 0x000fe40000000000 */
[----:B------:R-:W-:Y:S02]  /*11bf0*/  SHF.R.U32.HI R6, RZ, 0x1, R6 ;  /* 0x00000001ff067819 */ /* 0x000fe40000011606 */
[----:B------:R-:W-:Y:S02]  /*11c00*/  SHF.R.U32.HI R32, RZ, 0x1, R32 ;  /* 0x00000001ff207819 */ /* 0x000fe40000011620 */
[----:B------:R-:W-:Y:S02]  /*11c10*/  LOP3.LUT R7, R7, 0x7, RZ, 0xc0, !PT ;  /* 0x0000000707077812 */ /* 0x000fe400078ec0ff */
[----:B------:R-:W-:-:S02]  /*11c20*/  SHF.R.U32.HI R147, RZ, 0x4, R147 ;  /* 0x00000004ff937819 */ /* 0x000fc40000011693 */
[----:B------:R-:W-:Y:S01]  /*11c30*/  LOP3.LUT R2, R6, R2, R32, 0xfe, !PT ;  /* 0x0000000206027212 */ /* 0x000fe200078efe20 */
[----:B------:R-:W-:Y:S01]  /*11c40*/  IMAD R6, R4, 0x8, R7 ;  /* 0x0000000804067824 */ /* 0x000fe200078e0207 */
[----:B------:R-:W-:Y:S02]  /*11c50*/  LEA R7, R147, R7, 0x3 ;  /* 0x0000000793077211 */ /* 0x000fe400078e18ff */
[C---:B------:R-:W-:Y:S02]  /*11c60*/  LOP3.LUT R4, R141.reuse, 0x7, R151, 0x78, !PT ;  /* 0x000000078d047812 */ /* 0x040fe400078e7897 */
[----:B------:R-:W-:Y:S01]  /*11c70*/  LOP3.LUT R32, R141, 0x2, RZ, 0xfc, !PT ;  /* 0x000000028d207812 */ /* 0x000fe200078efcff */
[----:B------:R-:W-:Y:S01]  /*11c80*/  IMAD.SHL.U32 R7, R7, 0x100, RZ ;  /* 0x0000010007077824 */ /* 0x000fe200078e00ff */
[C---:B------:R-:W-:Y:S02]  /*11c90*/  LOP3.LUT R34, R141.reuse, 0x6, RZ, 0xfc, !PT ;  /* 0x000000068d227812 */ /* 0x040fe400078efcff */
[----:B------:R-:W-:-:S02]  /*11ca0*/  LOP3.LUT R140, R141, 0xa, RZ, 0xfc, !PT ;  /* 0x0000000a8d8c7812 */ /* 0x000fc400078efcff */
[----:B------:R-:W-:Y:S02]  /*11cb0*/  SHF.L.U32 R4, R4, 0x4, RZ ;  /* 0x0000000404047819 */ /* 0x000fe400000006ff */
[C---:B------:R-:W-:Y:S02]  /*11cc0*/  LOP3.LUT R33, R141.reuse, 0x4, RZ, 0xfc, !PT ;  /* 0x000000048d217812 */ /* 0x040fe400078efcff */
[C---:B------:R-:W-:Y:S02]  /*11cd0*/  LOP3.LUT R35, R141.reuse, 0x8, RZ, 0xfc, !PT ;  /* 0x000000088d237812 */ /* 0x040fe400078efcff */
[C---:B------:R-:W-:Y:S02]  /*11ce0*/  LOP3.LUT R142, R141.reuse, 0xc, RZ, 0xfc, !PT ;  /* 0x0000000c8d8e7812 */ /* 0x040fe400078efcff */
[----:B------:R-:W-:Y:S02]  /*11cf0*/  LOP3.LUT R144, R141, 0xe, RZ, 0xfc, !PT ;  /* 0x0000000e8d907812 */ /* 0x000fe400078efcff */
[----:B------:R-:W-:-:S02]  /*11d00*/  LOP3.LUT R32, R32, 0x7, R151, 0x78, !PT ;  /* 0x0000000720207812 */ /* 0x000fc400078e7897 */
[--C-:B------:R-:W-:Y:S02]  /*11d10*/  LOP3.LUT R34, R34, 0x7, R151.reuse, 0x78, !PT ;  /* 0x0000000722227812 */ /* 0x100fe400078e7897 */
[--C-:B------:R-:W-:Y:S01]  /*11d20*/  LOP3.LUT R141, R140, 0x7, R151.reuse, 0x78, !PT ;  /* 0x000000078c8d7812 */ /* 0x100fe200078e7897 */
[----:B------:R-:W-:Y:S01]  /*11d30*/  IMAD.SHL.U32 R32, R32, 0x10, RZ ;  /* 0x0000001020207824 */ /* 0x000fe200078e00ff */
[----:B------:R-:W-:Y:S01]  /*11d40*/  LOP3.LUT R140, R4, R7, RZ, 0xfc, !PT ;  /* 0x00000007048c7212 */ /* 0x000fe200078efcff */
[----:B------:R-:W-:Y:S01]  /*11d50*/  IMAD.SHL.U32 R34, R34, 0x10, RZ ;  /* 0x0000001022227824 */ /* 0x000fe200078e00ff */
[--C-:B------:R-:W-:Y:S02]  /*11d60*/  LOP3.LUT R33, R33, 0x7, R151.reuse, 0x78, !PT ;  /* 0x0000000721217812 */ /* 0x100fe400078e7897 */
[--C-:B------:R-:W-:Y:S01]  /*11d70*/  LOP3.LUT R35, R35, 0x7, R151.reuse, 0x78, !PT ;  /* 0x0000000723237812 */ /* 0x100fe200078e7897 */
[----:B------:R0:W-:Y:S01]  /*11d80*/  STL [R1+0xe0], R140 ;  /* 0x0000e08c01007387 */ /* 0x0001e20000100800 */
[----:B------:R-:W-:Y:S01]  /*11d90*/  LOP3.LUT R143, R142, 0x7, R151, 0x78, !PT ;  /* 0x000000078e8f7812 */ /* 0x000fe200078e7897 */
[----:B------:R-:W-:Y:S01]  /*11da0*/  IMAD.SHL.U32 R142, R141, 0x10, RZ ;  /* 0x000000108d8e7824 */ /* 0x000fe200078e00ff */
[----:B------:R-:W-:-:S02]  /*11db0*/  SHF.L.U32 R4, R33, 0x4, RZ ;  /* 0x0000000421047819 */ /* 0x000fc400000006ff */
[----:B------:R-:W-:Y:S02]  /*11dc0*/  LOP3.LUT R145, R144, 0x7, R151, 0x78, !PT ;  /* 0x0000000790917812 */ /* 0x000fe400078e7897 */
[-C--:B------:R-:W-:Y:S02]  /*11dd0*/  LOP3.LUT R33, R4, R7.reuse, RZ, 0xfc, !PT ;  /* 0x0000000704217212 */ /* 0x080fe400078efcff */
[-C--:B------:R-:W-:Y:S01]  /*11de0*/  LOP3.LUT R33, R142, R7.reuse, RZ, 0xfc, !PT ;  /* 0x000000078e217212 */ /* 0x080fe200078efcff */
[----:B------:R-:W-:Y:S01]  /*11df0*/  IMAD.SHL.U32 R146, R145, 0x10, RZ ;  /* 0x0000001091927824 */ /* 0x000fe200078e00ff */
[----:B0-----:R-:W-:Y:S02]  /*11e00*/  SHF.L.U32 R140, R35, 0x4, RZ ;  /* 0x00000004238c7819 */ /* 0x001fe400000006ff */
[-C--:B------:R-:W-:Y:S02]  /*11e10*/  LOP3.LUT R35, R32, R7.reuse, RZ, 0xfc, !PT ;  /* 0x0000000720237212 */ /* 0x080fe400078efcff */
[----:B------:R-:W-:-:S02]  /*11e20*/  LOP3.LUT R32, R34, R7, RZ, 0xfc, !PT ;  /* 0x0000000722207212 */ /* 0x000fc400078efcff */
[----:B------:R-:W-:Y:S01]  /*11e30*/  LOP3.LUT R4, R140, R7, RZ, 0xfc, !PT ;  /* 0x000000078c047212 */ /* 0x000fe200078efcff */
[----:B------:R-:W-:Y:S01]  /*11e40*/  STL [R1+0xc0], R35 ;  /* 0x0000c02301007387 */ /* 0x000fe20000100800 */
[----:B------:R-:W-:Y:S02]  /*11e50*/  SHF.L.U32 R144, R143, 0x4, RZ ;  /* 0x000000048f907819 */ /* 0x000fe400000006ff */
[C---:B------:R-:W-:Y:S01]  /*11e60*/  IADD3 R34, R147.reuse, 0x6, RZ ;  /* 0x0000000693227810 */ /* 0x040fe20007ffe0ff */
[----:B------:R0:W-:Y:S01]  /*11e70*/  STL [R1+0xbc], R32 ;  /* 0x0000bc2001007387 */ /* 0x0001e20000100800 */
[C---:B------:R-:W-:Y:S02]  /*11e80*/  IADD3 R140, R147.reuse, 0x8, RZ ;  /* 0x00000008938c7810 */ /* 0x040fe40007ffe0ff */
[C---:B------:R-:W-:Y:S01]  /*11e90*/  IADD3 R141, R147.reuse, 0xa, RZ ;  /* 0x0000000a938d7810 */ /* 0x040fe20007ffe0ff */
[----:B------:R1:W-:Y:S01]  /*11ea0*/  STL [R1+0xb8], R4 ;  /* 0x0000b80401007387 */ /* 0x0003e20000100800 */
[----:B------:R-:W-:-:S02]  /*11eb0*/  IADD3 R142, R147, 0xc, RZ ;  /* 0x0000000c938e7810 */ /* 0x000fc40007ffe0ff */
[C---:B------:R-:W-:Y:S01]  /*11ec0*/  IADD3 R143, R147.reuse, 0xe, RZ ;  /* 0x0000000e938f7810 */ /* 0x040fe20007ffe0ff */
[----:B------:R2:W-:Y:S01]  /*11ed0*/  STL [R1+0xb4], R33 ;  /* 0x0000b42101007387 */ /* 0x0005e20000100800 */
[--C-:B------:R-:W-:Y:S02]  /*11ee0*/  LOP3.LUT R34, R34, 0x7, R151.reuse, 0x78, !PT ;  /* 0x0000000722227812 */ /* 0x100fe400078e7897 */
[-C--:B0-----:R-:W-:Y:S02]  /*11ef0*/  LOP3.LUT R32, R144, R7.reuse, RZ, 0xfc, !PT ;  /* 0x0000000790207212 */ /* 0x081fe400078efcff */
[C---:B------:R-:W-:Y:S02]  /*11f00*/  IADD3 R32, R147.reuse, 0x2, RZ ;  /* 0x0000000293207810 */ /* 0x040fe40007ffe0ff */
[----:B-1----:R-:W-:Y:S02]  /*11f10*/  LOP3.LUT R4, R146, R7, RZ, 0xfc, !PT ;  /* 0x0000000792047212 */ /* 0x002fe400078efcff */
[----:B------:R-:W-:-:S02]  /*11f20*/  LOP3.LUT R7, R147, 0x7, R151, 0x78, !PT ;  /* 0x0000000793077812 */ /* 0x000fc400078e7897 */
[----:B--2---:R-:W-:Y:S02]  /*11f30*/  IADD3 R33, R147, 0x4, RZ ;  /* 0x0000000493217810 */ /* 0x004fe40007ffe0ff */
[----:B------:R-:W-:Y:S01]  /*11f40*/  SHF.L.U32 R4, R151, 0x7, RZ ;  /* 0x0000000797047819 */ /* 0x000fe200000006ff */
[----:B------:R-:W-:Y:S01]  /*11f50*/  IMAD.SHL.U32 R7, R7, 0x8, RZ ;  /* 0x0000000807077824 */ /* 0x000fe200078e00ff */
[--C-:B------:R-:W-:Y:S02]  /*11f60*/  LOP3.LUT R32, R32, 0x7, R151.reuse, 0x78, !PT ;  /* 0x0000000720207812 */ /* 0x100fe400078e7897 */
[--C-:B------:R-:W-:Y:S02]  /*11f70*/  LOP3.LUT R35, R33, 0x7, R151.reuse, 0x78, !PT ;  /* 0x0000000721237812 */ /* 0x100fe400078e7897 */
[--C-:B------:R-:W-:Y:S01]  /*11f80*/  LOP3.LUT R140, R140, 0x7, R151.reuse, 0x78, !PT ;  /* 0x000000078c8c7812 */ /* 0x100fe200078e7897 */
[----:B------:R-:W-:Y:S01]  /*11f90*/  IMAD.SHL.U32 R33, R32, 0x8, RZ ;  /* 0x0000000820217824 */ /* 0x000fe200078e00ff */
[--C-:B------:R-:W-:Y:S01]  /*11fa0*/  LOP3.LUT R145, R141, 0x7, R151.reuse, 0x78, !PT ;  /* 0x000000078d917812 */ /* 0x100fe200078e7897 */
[----:B------:R-:W-:Y:S01]  /*11fb0*/  IMAD.SHL.U32 R141, R34, 0x8, RZ ;  /* 0x00000008228d7824 */ /* 0x000fe200078e00ff */
[----:B------:R-:W-:-:S02]  /*11fc0*/  LOP3.LUT R142, R142, 0x7, R151, 0x78, !PT ;  /* 0x000000078e8e7812 */ /* 0x000fc400078e7897 */
[--C-:B------:R-:W-:Y:S01]  /*11fd0*/  LOP3.LUT R149, R143, 0x7, R151.reuse, 0x78, !PT ;  /* 0x000000078f957812 */ /* 0x100fe200078e7897 */
[----:B------:R-:W-:Y:S01]  /*11fe0*/  IMAD.SHL.U32 R145, R145, 0x8, RZ ;  /* 0x0000000891917824 */ /* 0x000fe200078e00ff */
[----:B------:R-:W-:Y:S02]  /*11ff0*/  SHF.R.U32.HI R151, RZ, 0x4, R151 ;  /* 0x00000004ff977819 */ /* 0x000fe40000011697 */
[----:B------:R-:W-:Y:S01]  /*12000*/  LOP3.LUT R148, R4, 0x780, RZ, 0xc0, !PT ;  /* 0x0000078004947812 */ /* 0x000fe200078ec0ff */
[----:B------:R-:W-:Y:S01]  /*12010*/  IMAD.SHL.U32 R149, R149, 0x8, RZ ;  /* 0x0000000895957824 */ /* 0x000fe200078e00ff */
[----:B------:R-:W-:Y:S02]  /*12020*/  SHF.L.U32 R4, R6, 0x7, RZ ;  /* 0x0000000706047819 */ /* 0x000fe400000006ff */
[----:B------:R-:W-:Y:S02]  /*12030*/  SHF.L.U32 R35, R35, 0x3, RZ ;  /* 0x0000000323237819 */ /* 0x000fe400000006ff */
[----:B------:R-:W-:Y:S01]  /*12040*/  SHF.L.U32 R143, R140, 0x3, RZ ;  /* 0x000000038c8f7819 */ /* 0x000fe200000006ff */
[----:B------:R-:W-:Y:S01]  /*12050*/  IMAD.IADD R6, R4, 0x1, R33 ;  /* 0x0000000104067824 */ /* 0x000fe200078e0221 */
[----:B------:R-:W-:Y:S01]  /*12060*/  SHF.L.U32 R147, R142, 0x3, RZ ;  /* 0x000000038e937819 */ /* 0x000fe200000006ff */
[C---:B------:R-:W-:Y:S01]  /*12070*/  IMAD.IADD R34, R4.reuse, 0x1, R141 ;  /* 0x0000000104227824 */ /* 0x040fe200078e028d */
[----:B------:R-:W-:Y:S01]  /*12080*/  SGXT.U32 R151, R151, 0x3 ;  /* 0x000000039797781a */ /* 0x000fe20000000000 */
[C---:B------:R-:W-:Y:S01]  /*12090*/  IMAD.IADD R142, R4.reuse, 0x1, R145 ;  /* 0x00000001048e7824 */ /* 0x040fe200078e0291 */
[----:B------:R-:W-:Y:S01]  /*120a0*/  LOP3.LUT R150, R7, R148, RZ, 0xfc, !PT ;  /* 0x0000009407967212 */ /* 0x000fe200078efcff */
[C---:B------:R-:W-:Y:S01]  /*120b0*/  IMAD.IADD R146, R4.reuse, 0x1, R149 ;  /* 0x0000000104927824 */ /* 0x040fe200078e0295 */
[C---:B------:R-:W-:Y:S01]  /*120c0*/  IADD3 R7, R4.reuse, R7, RZ ;  /* 0x0000000704077210 */ /* 0x040fe20007ffe0ff */
[----:B------:R-:W-:Y:S01]  /*120d0*/  IMAD R5, R151, c[0x0][0x1d4], R5 ;  /* 0x0000750097057a24 */ /* 0x000fe200078e0205 */
[----:B------:R-:W-:-:S02]  /*120e0*/  IADD3 R32, R4, R35, RZ ;  /* 0x0000002304207210 */ /* 0x000fc40007ffe0ff */
[----:B------:R-:W-:Y:S01]  /*120f0*/  IADD3 R140, R4, R143, RZ ;  /* 0x0000008f048c7210 */ /* 0x000fe20007ffe0ff */
[----:B------:R-:W-:Y:S01]  /*12100*/  IMAD R5, R152, 0x8, R5 ;  /* 0x0000000898057824 */ /* 0x000fe200078e0205 */
[----:B------:R-:W-:Y:S01]  /*12110*/  IADD3 R144, R4, R147, RZ ;  /* 0x0000009304907210 */ /* 0x000fe20007ffe0ff */
[----:B------:R-:W-:Y:S01]  /*12120*/  IMAD R4, R151, c[0x0][0x1cc], R3 ;  /* 0x0000730097047a24 */ /* 0x000fe200078e0203 */
[----:B------:R-:W-:Y:S02]  /*12130*/  LOP3.LUT R3, R2, UR14, RZ, 0xfc, !PT ;  /* 0x0000000e02037c12 */ /* 0x000fe4000f8efcff */
[----:B------:R-:W-:Y:S02]  /*12140*/  LEA R2, R150, 0x8000, 0x1 ;  /* 0x0000800096027811 */ /* 0x000fe400078e08ff */
[----:B------:R-:W-:Y:S01]  /*12150*/  SHF.L.U32 R2, R7, 0x1, RZ ;  /* 0x0000000107027819 */ /* 0x000fe200000006ff */
[----:B------:R-:W-:Y:S01]  /*12160*/  IMAD.SHL.U32 R7, R6, 0x2, RZ ;  /* 0x0000000206077824 */ /* 0x000fe200078e00ff */
[----:B------:R-:W-:-:S02]  /*12170*/  SHF.L.U32 R6, R32, 0x1, RZ ;  /* 0x0000000120067819 */ /* 0x000fc400000006ff */
[-C--:B------:R-:W-:Y:S01]  /*12180*/  LOP3.LUT R33, R33, R148.reuse, RZ, 0xfc, !PT ;  /* 0x0000009421217212 */ /* 0x080fe200078efcff */
[----:B------:R0:W-:Y:S01]  /*12190*/  STL [R1+0x110], R2 ;  /* 0x0001100201007387 */ /* 0x0001e20000100800 */
[-C--:B------:R-:W-:Y:S02]  /*121a0*/  LOP3.LUT R35, R35, R148.reuse, RZ, 0xfc, !PT ;  /* 0x0000009423237212 */ /* 0x080fe400078efcff */
[-C--:B------:R-:W-:Y:S01]  /*121b0*/  LOP3.LUT R141, R141, R148.reuse, RZ, 0xfc, !PT ;  /* 0x000000948d8d7212 */ /* 0x080fe200078efcff */
[----:B------:R1:W-:Y:S01]  /*121c0*/  STL [R1+0x10c], R7 ;  /* 0x00010c0701007387 */ /* 0x0003e20000100800 */
[-C--:B------:R-:W-:Y:S02]  /*121d0*/  LOP3.LUT R143, R143, R148.reuse, RZ, 0xfc, !PT ;  /* 0x000000948f8f7212 */ /* 0x080fe400078efcff */
[-C--:B------:R-:W-:Y:S01]  /*121e0*/  LOP3.LUT R145, R145, R148.reuse, RZ, 0xfc, !PT ;  /* 0x0000009491917212 */ /* 0x080fe200078efcff */
[----:B------:R2:W-:Y:S01]  /*121f0*/  STL [R1+0x108], R6 ;  /* 0x0001080601007387 */ /* 0x0005e20000100800 */
[-C--:B------:R-:W-:Y:S01]  /*12200*/  LOP3.LUT R147, R147, R148.reuse, RZ, 0xfc, !PT ;  /* 0x0000009493937212 */ /* 0x080fe200078efcff */
[----:B0-----:R-:W-:Y:S01]  /*12210*/  IMAD.SHL.U32 R2, R34, 0x2, RZ ;  /* 0x0000000222027824 */ /* 0x001fe200078e00ff */
[----:B------:R-:W-:-:S02]  /*12220*/  LOP3.LUT R148, R149, R148, RZ, 0xfc, !PT ;  /* 0x0000009495947212 */ /* 0x000fc400078efcff */
[----:B------:R-:W-:Y:S02]  /*12230*/  MOV R149, c[0x0][0x1cc] ;  /* 0x0000730000957a02 */ /* 0x000fe40000000f00 */
[----:B-1----:R-:W-:Y:S01]  /*12240*/  SHF.L.U32 R7, R140, 0x1, RZ ;  /* 0x000000018c077819 */ /* 0x002fe200000006ff */
[----:B------:R0:W-:Y:S01]  /*12250*/  STL [R1+0x104], R2 ;  /* 0x0001040201007387 */ /* 0x0001e20000100800 */
[C---:B------:R-:W-:Y:S01]  /*12260*/  LEA R4, R149.reuse, R4, 0x3 ;  /* 0x0000000495047211 */ /* 0x040fe200078e18ff */
[----:B--2---:R-:W-:Y:S01]  /*12270*/  IMAD.SHL.U32 R6, R142, 0x2, RZ ;  /* 0x000000028e067824 */ /* 0x004fe200078e00ff */
[----:B------:R-:W-:Y:S01]  /*12280*/  LEA R32, R148, 0x8000, 0x1 ;  /* 0x0000800094207811 */ /* 0x000fe200078e08ff */
[----:B------:R1:W-:Y:S01]  /*12290*/  STL [R1+0x100], R7 ;  /* 0x0001000701007387 */ /* 0x0003e20000100800 */
[----:B------:R-:W-:Y:S02]  /*122a0*/  LEA R4, R149, R4, 0x3 ;  /* 0x0000000495047211 */ /* 0x000fe400078e18ff */
[----:B------:R-:W-:Y:S01]  /*122b0*/  MOV R151, 0x2 ;  /* 0x0000000200977802 */ /* 0x000fe20000000f00 */
[----:B------:R2:W-:Y:S01]  /*122c0*/  STL [R1+0xfc], R6 ;  /* 0x0000fc0601007387 */ /* 0x0005e20000100800 */
[----:B0-----:R-:W-:Y:S01]  /*122d0*/  SHF.L.U32 R2, R144, 0x1, RZ ;  /* 0x0000000190027819 */ /* 0x001fe200000006ff */
[----:B-1----:R-:W-:-:S04]  /*122e0*/  IMAD.SHL.U32 R7, R146, 0x2, RZ ;  /* 0x0000000292077824 */ /* 0x002fc800078e00ff */
[----:B------:R0:W-:Y:S01]  /*122f0*/  STL [R1+0xf8], R2 ;  /* 0x0000f80201007387 */ /* 0x0001e20000100800 */
[----:B--2---:R-:W-:-:S03]  /*12300*/  LEA R6, R33, 0x8000, 0x1 ;  /* 0x0000800021067811 */ /* 0x004fc600078e08ff */
[----:B------:R1:W-:Y:S04]  /*12310*/  STL [R1+0xf4], R7 ;  /* 0x0000f40701007387 */ /* 0x0003e80000100800 */
[----:B------:R2:W-:Y:S01]  /*12320*/  STL [R1+0xdc], R6 ;  /* 0x0000dc0601007387 */ /* 0x0005e20000100800 */
[----:B0-----:R-:W-:Y:S02]  /*12330*/  LEA R2, R35, 0x8000, 0x1 ;  /* 0x0000800023027811 */ /* 0x001fe400078e08ff */
[----:B-1----:R-:W-:-:S03]  /*12340*/  LEA R7, R141, 0x8000, 0x1 ;  /* 0x000080008d077811 */ /* 0x002fc600078e08ff */
[----:B------:R0:W-:Y:S01]  /*12350*/  STL [R1+0xd8], R2 ;  /* 0x0000d80201007387 */ /* 0x0001e20000100800 */
[----:B--2---:R-:W-:-:S03]  /*12360*/  LEA R6, R143, 0x8000, 0x1 ;  /* 0x000080008f067811 */ /* 0x004fc600078e08ff */
[----:B------:R-:W-:Y:S04]  /*12370*/  STL [R1+0xd4], R7 ;  /* 0x0000d40701007387 */ /* 0x000fe80000100800 */
[----:B------:R1:W-:Y:S01]  /*12380*/  STL [R1+0xd0], R6 ;  /* 0x0000d00601007387 */ /* 0x0003e20000100800 */
[----:B0-----:R-:W-:-:S05]  /*12390*/  LEA R2, R145, 0x8000, 0x1 ;  /* 0x0000800091027811 */ /* 0x001fca00078e08ff */
[----:B------:R0:W-:Y:S01]  /*123a0*/  STL [R1+0xcc], R2 ;  /* 0x0000cc0201007387 */ /* 0x0001e20000100800 */
[----:B-1----:R-:W-:-:S04]  /*123b0*/  IMAD R6, R152, 0x8, R5 ;  /* 0x0000000898067824 */ /* 0x002fc800078e0205 */
[----:B------:R-:W-:Y:S01]  /*123c0*/  IMAD.WIDE R34, R6, R151, c[0x0][0x170] ;  /* 0x00005c0006227625 */ /* 0x000fe200078e0297 */
[----:B------:R-:W-:Y:S02]  /*123d0*/  LEA R7, R152, R6, 0x3 ;  /* 0x0000000698077211 */ /* 0x000fe400078e18ff */
[----:B0-----:R-:W-:-:S05]  /*123e0*/  LEA R2, R147, 0x8000, 0x1 ;  /* 0x0000800093027811 */ /* 0x001fca00078e08ff */
[----:B------:R0:W-:Y:S04]  /*123f0*/  STL [R1+0xc8], R2 ;  /* 0x0000c80201007387 */ /* 0x0001e80000100800 */
[----:B------:R1:W-:Y:S01]  /*12400*/  STL [R1+0xc4], R32 ;  /* 0x0000c42001007387 */ /* 0x0003e20000100800 */
[----:B0-----:R-:W-:Y:S02]  /*12410*/  IMAD R2, R149, 0x8, R4 ;  /* 0x0000000895027824 */ /* 0x001fe400078e0204 */
[----:B-1----:R-:W-:-:S04]  /*12420*/  IMAD.WIDE R32, R5, R151, c[0x0][0x170] ;  /* 0x00005c0005207625 */ /* 0x002fc800078e0297 */
[-C--:B------:R-:W-:Y:S01]  /*12430*/  IMAD.WIDE R4, R4, R151.reuse, c[0x0][0x168] ;  /* 0x00005a0004047625 */ /* 0x080fe200078e0297 */
[----:B------:R0:W-:Y:S04]  /*12440*/  STL.64 [R1+0x128], R32 ;  /* 0x0001282001007387 */ /* 0x0001e80000100a00 */
[----:B------:R1:W-:Y:S04]  /*12450*/  STL.64 [R1+0x138], R4 ;  /* 0x0001380401007387 */ /* 0x0003e80000100a00 */
[----:B------:R2:W-:Y:S01]  /*12460*/  STL.64 [R1+0x120], R34 ;  /* 0x0001202201007387 */ /* 0x0005e20000100a00 */
[----:B0-----:R-:W-:-:S04]  /*12470*/  IMAD.WIDE R32, R2, R151, c[0x0][0x168] ;  /* 0x00005a0002207625 */ /* 0x001fc800078e0297 */
[----:B-1----:R-:W-:Y:S01]  /*12480*/  IMAD.WIDE R4, R7, R151, c[0x0][0x170] ;  /* 0x00005c0007047625 */ /* 0x002fe200078e0297 */
[----:B------:R2:W-:Y:S04]  /*12490*/  STL.64 [R1+0x130], R32 ;  /* 0x0001302001007387 */ /* 0x0005e80000100a00 */
[----:B------:R2:W-:Y:S02]  /*124a0*/  STL.64 [R1+0x118], R4 ;  /* 0x0001180401007387 */ /* 0x0005e40000100a00 */
.L_x_25:
[----:B--2---:R-:W0:Y:S01]  /*124b0*/  S2R R4, SR_TID.X ;  /* 0x0000000000047919 */ /* 0x004e220000002100 */
[C---:B-----5:R-:W-:Y:S01]  /*124c0*/  LOP3.LUT R35, R3.reuse, 0x40, RZ, 0xfc, !PT ;  /* 0x0000004003237812 */ /* 0x060fe200078efcff */
[----:B------:R-:W-:Y:S01]  /*124d0*/  USHF.R.S32.HI UR6, URZ, 0x1f, UR12 ;  /* 0x0000001f3f067899 */ /* 0x000fe2000801140c */
[----:B------:R-:W-:Y:S01]  /*124e0*/  LOP3.LUT R200, R3, 0x48, RZ, 0xfc, !PT ;  /* 0x0000004803c87812 */ /* 0x000fe200078efcff */
[----:B------:R-:W-:Y:S01]  /*124f0*/  STL [R1+0x224], R63 ;  /* 0x0002243f01007387 */ /* 0x000fe20000100800 */
[----:B------:R-:W-:-:S02]  /*12500*/  SHF.R.S32.HI R141, RZ, 0x1f, R35 ;  /* 0x0000001fff8d7819 */ /* 0x000fc40000011423 */
[----:B------:R-:W-:Y:S01]  /*12510*/  SHF.R.S32.HI R148, RZ, 0x1f, R200 ;  /* 0x0000001fff947819 */ /* 0x000fe200000114c8 */
[----:B------:R-:W-:Y:S01]  /*12520*/  STL [R1+0x220], R56 ;  /* 0x0002203801007387 */ /* 0x000fe20000100800 */
[----:B------:R-:W-:Y:S02]  /*12530*/  MOV R190, UR4 ;  /* 0x0000000400be7c02 */ /* 0x000fe40008000f00 */
[----:B------:R-:W-:Y:S01]  /*12540*/  MOV R145, UR5 ;  /* 0x0000000500917c02 */ /* 0x000fe20008000f00 */
[----:B------:R-:W-:Y:S01]  /*12550*/  STL [R1+0x21c], R57 ;  /* 0x00021c3901007387 */ /* 0x000fe20000100800 */
[----:B------:R-:W-:Y:S02]  /*12560*/  SHF.R.S32.HI R204, RZ, 0x1f, R3 ;  /* 0x0000001fffcc7819 */ /* 0x000fe40000011403 */
[----:B------:R-:W-:Y:S01]  /*12570*/  LOP3.LUT R201, R3, 0x8, RZ, 0xfc, !PT ;  /* 0x0000000803c97812 */ /* 0x000fe200078efcff */
[----:B------:R-:W-:Y:S01]  /*12580*/  STL [R1+0x218], R58 ;  /* 0x0002183a01007387 */ /* 0x000fe20000100800 */
[----:B------:R-:W-:-:S03]  /*12590*/  LOP3.LUT R2, R2, 0xfffffffe, RZ, 0xc0, !PT ;  /* 0xfffffffe02027812 */ /* 0x000fc600078ec0ff */
[----:B------:R1:W-:Y:S01]  /*125a0*/  STL [R1+0x214], R59 ;  /* 0x0002143b01007387 */ /* 0x0003e20000100800 */
[----:B0-----:R-:W-:-:S03]  /*125b0*/  IMAD.SHL.U32 R144, R4, 0x2, RZ ;  /* 0x0000000204907824 */ /* 0x001fc600078e00ff */
[----:B------:R-:W-:Y:S02]  /*125c0*/  STL [R1+0x210], R52 ;  /* 0x0002103401007387 */ /* 0x000fe40000100800 */
[----:B------:R-:W-:Y:S02]  /*125d0*/  LOP3.LUT R144, R144, 0x6, RZ, 0xc0, !PT ;  /* 0x0000000690907812 */ /* 0x000fe400078ec0ff */
[----:B------:R-:W-:Y:S02]  /*125e0*/  STL [R1+0x20c], R53 ;  /* 0x00020c3501007387 */ /* 0x000fe40000100800 */
[----:B------:R-:W-:Y:S02]  /*125f0*/  IADD3 R140, P0, R144, UR4, RZ ;  /* 0x00000004908c7c10 */ /* 0x000fe4000ff1e0ff */
[----:B------:R-:W-:Y:S01]  /*12600*/  STL [R1+0x208], R54 ;  /* 0x0002083601007387 */ /* 0x000fe20000100800 */
[----:B------:R-:W-:Y:S01]  /*12610*/  LOP3.LUT R190, R190, 0x9, R144, 0xfe, !PT ;  /* 0x00000009bebe7812 */ /* 0x000fe200078efe90 */
[----:B------:R-:W-:Y:S01]  /*12620*/  IMAD.U32 R144, RZ, RZ, UR5 ;  /* 0x00000005ff907e24 */ /* 0x000fe2000f8e00ff */
[----:B------:R-:W-:Y:S01]  /*12630*/  IADD3.X R142, RZ, UR5, RZ, P0, !PT ;  /* 0x00000005ff8e7c10 */ /* 0x000fe200087fe4ff */
[----:B------:R-:W-:Y:S01]  /*12640*/  STL [R1+0x204], R55 ;  /* 0x0002043701007387 */ /* 0x000fe20000100800 */
[----:B------:R-:W-:-:S02]  /*12650*/  IADD3 R150, P0, R140, 0x1, RZ ;  /* 0x000000018c967810 */ /* 0x000fc40007f1e0ff */
[C---:B------:R-:W-:Y:S01]  /*12660*/  LOP3.LUT R34, R140.reuse, 0x29, RZ, 0xfc, !PT ;  /* 0x000000298c227812 */ /* 0x040fe200078efcff */
[----:B------:R-:W-:Y:S01]  /*12670*/  STL [R1+0x200], R48 ;  /* 0x0002003001007387 */ /* 0x000fe20000100800 */
[C---:B------:R-:W-:Y:S01]  /*12680*/  LOP3.LUT R33, R140.reuse, 0x28, RZ, 0xfc, !PT ;  /* 0x000000288c217812 */ /* 0x040fe200078efcff */
[----:B------:R-:W-:Y:S01]  /*12690*/  IMAD.X R143, RZ, RZ, R142, P0 ;  /* 0x000000ffff8f7224 */ /* 0x000fe200000e068e */
[C---:B------:R-:W-:Y:S01]  /*126a0*/  IADD3 R149, P0, R140.reuse, 0x8, RZ ;  /* 0x000000088c957810 */ /* 0x040fe20007f1e0ff */
[----:B------:R-:W-:Y:S01]  /*126b0*/  STL [R1+0x1fc], R49 ;  /* 0x0001fc3101007387 */ /* 0x000fe20000100800 */
[C---:B------:R-:W-:Y:S02]  /*126c0*/  LOP3.LUT R32, R140.reuse, 0x21, RZ, 0xfc, !PT ;  /* 0x000000218c207812 */ /* 0x040fe400078efcff */
[----:B------:R-:W-:Y:S01]  /*126d0*/  IADD3.X R188, RZ, R142, RZ, P0, !PT ;  /* 0x0000008effbc7210 */ /* 0x000fe200007fe4ff */
[----:B------:R-:W-:Y:S01]  /*126e0*/  STL [R1+0x1f8], R50 ;  /* 0x0001f83201007387 */ /* 0x000fe20000100800 */
[----:B------:R-:W-:-:S02]  /*126f0*/  IADD3 R189, P0, R140, 0x19, RZ ;  /* 0x000000198cbd7810 */ /* 0x000fc40007f1e0ff */
[C---:B------:R-:W-:Y:S01]  /*12700*/  LOP3.LUT R7, R140.reuse, 0x20, RZ, 0xfc, !PT ;  /* 0x000000208c077812 */ /* 0x040fe200078efcff */
[----:B------:R-:W-:Y:S01]  /*12710*/  STL [R1+0x1f4], R51 ;  /* 0x0001f43301007387 */ /* 0x000fe20000100800 */
[C---:B------:R-:W-:Y:S01]  /*12720*/  LOP3.LUT R203, R140.reuse, 0x39, RZ, 0xfc, !PT ;  /* 0x000000398ccb7812 */ /* 0x040fe200078efcff */
[----:B------:R-:W-:Y:S01]  /*12730*/  IMAD.X R151, RZ, RZ, R142, P0 ;  /* 0x000000ffff977224 */ /* 0x000fe200000e068e */
[C---:B------:R-:W-:Y:S01]  /*12740*/  ISETP.GT.U32.AND P0, PT, R140.reuse, R35, PT ;  /* 0x000000238c00720c */ /* 0x040fe20003f04070 */
[----:B------:R-:W-:Y:S01]  /*12750*/  STL [R1+0x1f0], R44 ;  /* 0x0001f02c01007387 */ /* 0x000fe20000100800 */
[----:B------:R-:W-:Y:S02]  /*12760*/  LOP3.LUT R4, R140, 0x38, RZ, 0xfc, !PT ;  /* 0x000000388c047812 */ /* 0x000fe400078efcff */
[----:B------:R-:W-:Y:S01]  /*12770*/  ISETP.GT.AND.EX P0, PT, R142, R141, PT, P0 ;  /* 0x0000008d8e00720c */ /* 0x000fe20003f04300 */
[----:B------:R-:W-:Y:S01]  /*12780*/  STL [R1+0x1ec], R45 ;  /* 0x0001ec2d01007387 */ /* 0x000fe20000100800 */
[----:B------:R-:W-:-:S02]  /*12790*/  LOP3.LUT R6, R140, 0x31, RZ, 0xfc, !PT ;  /* 0x000000318c067812 */ /* 0x000fc400078efcff */
[----:B------:R-:W-:Y:S01]  /*127a0*/  SEL R252, RZ, 0x7fff8, !P0 ;  /* 0x0007fff8fffc7807 */ /* 0x000fe20004000000 */
[----:B------:R-:W-:Y:S01]  /*127b0*/  STL [R1+0x1e8], R46 ;  /* 0x0001e82e01007387 */ /* 0x000fe20000100800 */
[C---:B------:R-:W-:Y:S02]  /*127c0*/  ISETP.GT.U32.AND P0, PT, R140.reuse, R200, PT ;  /* 0x000000c88c00720c */ /* 0x040fe40003f04070 */
[----:B------:R-:W-:Y:S01]  /*127d0*/  LOP3.LUT R5, R140, 0x30, RZ, 0xfc, !PT ;  /* 0x000000308c057812 */ /* 0x000fe200078efcff */
[----:B------:R-:W-:Y:S01]  /*127e0*/  STL [R1+0x1e4], R47 ;  /* 0x0001e42f01007387 */ /* 0x000fe20000100800 */
[----:B------:R-:W-:Y:S02]  /*127f0*/  ISETP.GT.AND.EX P0, PT, R142, R148, PT, P0 ;  /* 0x000000948e00720c */ /* 0x000fe40003f04300 */
[----:B------:R-:W-:Y:S01]  /*12800*/  LOP3.LUT R202, R140, 0x18, RZ, 0xfc, !PT ;  /* 0x000000188cca7812 */ /* 0x000fe200078efcff */
[----:B------:R-:W-:Y:S01]  /*12810*/  STL [R1+0x1e0], R40 ;  /* 0x0001e02801007387 */ /* 0x000fe20000100800 */
[----:B------:R-:W-:-:S02]  /*12820*/  SEL R246, RZ, 0x1fffe, !P0 ;  /* 0x0001fffefff67807 */ /* 0x000fc40004000000 */
[----:B------:R-:W-:Y:S01]  /*12830*/  ISETP.GT.U32.AND P0, PT, R34, R200, PT ;  /* 0x000000c82200720c */ /* 0x000fe20003f04070 */
[----:B------:R-:W-:Y:S01]  /*12840*/  STL [R1+0x1dc], R41 ;  /* 0x0001dc2901007387 */ /* 0x000fe20000100800 */
[----:B------:R-:W-:Y:S02]  /*12850*/  LOP3.LUT R206, R140, 0x11, RZ, 0xfc, !PT ;  /* 0x000000118cce7812 */ /* 0x000fe400078efcff */
[----:B------:R-:W-:Y:S01]  /*12860*/  ISETP.GT.AND.EX P0, PT, R142, R148, PT, P0 ;  /* 0x000000948e00720c */ /* 0x000fe20003f04300 */
[----:B------:R-:W-:Y:S01]  /*12870*/  STL [R1+0x1d8], R42 ;  /* 0x0001d82a01007387 */ /* 0x000fe20000100800 */
[----:B------:R-:W-:Y:S02]  /*12880*/  LOP3.LUT R205, R140, 0x10, RZ, 0xfc, !PT ;  /* 0x000000108ccd7812 */ /* 0x000fe400078efcff */
[----:B------:R-:W-:Y:S01]  /*12890*/  SEL R226, RZ, 0x1, !P0 ;  /* 0x00000001ffe27807 */ /* 0x000fe20004000000 */
[----:B------:R-:W-:Y:S01]  /*128a0*/  STL [R1+0x1d4], R43 ;  /* 0x0001d42b01007387 */ /* 0x000fe20000100800 */
[----:B------:R-:W-:-:S03]  /*128b0*/  ISETP.GT.U32.AND P0, PT, R33, R200, PT ;  /* 0x000000c82100720c */ /* 0x000fc60003f04070 */
[----:B------:R-:W-:Y:S01]  /*128c0*/  STL [R1+0x1d0], R36 ;  /* 0x0001d02401007387 */ /* 0x000fe20000100800 */
[----:B------:R-:W-:-:S03]  /*128d0*/  ISETP.GT.AND.EX P0, PT, R142, R148, PT, P0 ;  /* 0x000000948e00720c */ /* 0x000fc60003f04300 */
[----:B------:R0:W-:Y:S01]  /*128e0*/  STL [R1+0x1cc], R37 ;  /* 0x0001cc2501007387 */ /* 0x0001e20000100800 */
[----:B------:R-:W-:Y:S02]  /*128f0*/  SEL R225, RZ, 0x1fffe, !P0 ;  /* 0x0001fffeffe17807 */ /* 0x000fe40004000000 */
[----:B------:R-:W-:Y:S01]  /*12900*/  ISETP.GT.U32.AND P0, PT, R32, R200, PT ;  /* 0x000000c82000720c */ /* 0x000fe20003f04070 */
[----:B------:R-:W-:Y:S03]  /*12910*/  STL [R1+0x1c8], R38 ;  /* 0x0001c82601007387 */ /* 0x000fe60000100800 */
[----:B------:R-:W-:Y:S01]  /*12920*/  ISETP.GT.AND.EX P0, PT, R142, R148, PT, P0 ;  /* 0x000000948e00720c */ /* 0x000fe20003f04300 */
[----:B------:R-:W-:Y:S03]  /*12930*/  STL [R1+0x1c4], R39 ;  /* 0x0001c42701007387 */ /* 0x000fe60000100800 */
[----:B------:R-:W-:Y:S01]  /*12940*/  SEL R224, RZ, 0x1, !P0 ;  /* 0x00000001ffe07807 */ /* 0x000fe20004000000 */
[----:B------:R2:W-:Y:S01]  /*12950*/  STL [R1+0x1c0], R28 ;  /* 0x0001c01c01007387 */ /* 0x0005e20000100800 */
[----:B------:R-:W-:-:S03]  /*12960*/  ISETP.GT.U32.AND P0, PT, R7, R200, PT ;  /* 0x000000c80700720c */ /* 0x000fc60003f04070 */
[----:B------:R-:W-:Y:S01]  /*12970*/  STL [R1+0x1bc], R29 ;  /* 0x0001bc1d01007387 */ /* 0x000fe20000100800 */
[----:B------:R-:W-:-:S03]  /*12980*/  ISETP.GT.AND.EX P0, PT, R142, R148, PT, P0 ;  /* 0x000000948e00720c */ /* 0x000fc60003f04300 */
[----:B------:R-:W-:Y:S01]  /*12990*/  STL [R1+0x1b8], R30 ;  /* 0x0001b81e01007387 */ /* 0x000fe20000100800 */
[----:B------:R-:W-:Y:S02]  /*129a0*/  SEL R191, RZ, 0x1fffe, !P0 ;  /* 0x0001fffeffbf7807 */ /* 0x000fe40004000000 */
[----:B------:R-:W-:Y:S01]  /*129b0*/  ISETP.GT.U32.AND P0, PT, R34, R35, PT ;  /* 0x000000232200720c */ /* 0x000fe20003f04070 */
[----:B------:R3:W-:Y:S03]  /*129c0*/  STL [R1+0x1b4], R31 ;  /* 0x0001b41f01007387 */ /* 0x0007e60000100800 */
[----:B------:R-:W-:Y:S01]  /*129d0*/  ISETP.GT.AND.EX P0, PT, R142, R141, PT, P0 ;  /* 0x0000008d8e00720c */ /* 0x000fe20003f04300 */
[----:B-1----:R-:W4:Y:S03]  /*129e0*/  LDL.64 R58, [R1+0x138] ;  /* 0x00013800013a7983 */ /* 0x002f260000100a00 */
[----:B------:R-:W-:Y:S01]  /*129f0*/  SEL R228, RZ, 0x4, !P0 ;  /* 0x00000004ffe47807 */ /* 0x000fe20004000000 */
[----:B0-----:R-:W4:Y:S01]  /*12a00*/  LDL.64 R36, [R1+0x130] ;  /* 0x0001300001247983 */ /* 0x001f220000100a00 */
[----:B------:R-:W-:-:S03]  /*12a10*/  ISETP.GT.U32.AND P0, PT, R33, R35, PT ;  /* 0x000000232100720c */ /* 0x000fc60003f04070 */
[----:B------:R-:W2:Y:S01]  /*12a20*/  S2R R207, SR_TID.X ;  /* 0x0000000000cf7919 */ /* 0x000ea20000002100 */
[----:B------:R-:W-:-:S03]  /*12a30*/  ISETP.GT.AND.EX P0, PT, R142, R141, PT, P0 ;  /* 0x0000008d8e00720c */ /* 0x000fc60003f04300 */
[----:B------:R-:W3:Y:S01]  /*12a40*/  S2R R146, SR_TID.X ;  /* 0x0000000000927919 */ /* 0x000ee20000002100 */
[----:B------:R-:W-:Y:S02]  /*12a50*/  SEL R227, RZ, 0x7fff8, !P0 ;  /* 0x0007fff8ffe37807 */ /* 0x000fe40004000000 */
[----:B------:R-:W-:Y:S01]  /*12a60*/  ISETP.GT.U32.AND P0, PT, R32, R35, PT ;  /* 0x000000232000720c */ /* 0x000fe20003f04070 */
[----:B------:R-:W-:Y:S01]  /*12a70*/  IMAD.MOV.U32 R175, RZ, RZ, 0x2 ;  /* 0x00000002ffaf7424 */ /* 0x000fe200078e00ff */
[----:B------:R-:W-:Y:S01]  /*12a80*/  CS2R R164, SRZ ;  /* 0x0000000000a47805 */ /* 0x000fe2000001ff00 */
[----:B------:R-:W-:Y:S01]  /*12a90*/  CS2R R166, SRZ ;  /* 0x0000000000a67805 */ /* 0x000fe2000001ff00 */
[----:B------:R-:W-:Y:S01]  /*12aa0*/  ISETP.GT.AND.EX P0, PT, R142, R141, PT, P0 ;  /* 0x0000008d8e00720c */ /* 0x000fe20003f04300 */
[----:B------:R-:W-:Y:S01]  /*12ab0*/  CS2R R168, SRZ ;  /* 0x0000000000a87805 */ /* 0x000fe2000001ff00 */
[----:B------:R-:W-:Y:S01]  /*12ac0*/  CS2R R170, SRZ ;  /* 0x0000000000aa7805 */ /* 0x000fe2000001ff00 */
[----:B------:R-:W-:Y:S01]  /*12ad0*/  IMAD.U32 R147, RZ, RZ, UR11 ;  /* 0x0000000bff937e24 */ /* 0x000fe2000f8e00ff */
[----:B------:R-:W-:-:S02]  /*12ae0*/  SEL R230, RZ, 0x4, !P0 ;  /* 0x00000004ffe67807 */ /* 0x000fc40004000000 */
[----:B------:R-:W-:Y:S01]  /*12af0*/  LOP3.LUT R0, R0, 0xffbfffff, RZ, 0xc0, !PT ;  /* 0xffbfffff00007812 */ /* 0x000fe200078ec0ff */
[----:B------:R-:W-:Y:S01]  /*12b00*/  IMAD.U32 R160, RZ, RZ, UR11 ;  /* 0x0000000bffa07e24 */ /* 0x000fe2000f8e00ff */
[----:B------:R-:W-:Y:S01]  /*12b10*/  ISETP.GT.U32.AND P0, PT, R7, R35, PT ;  /* 0x000000230700720c */ /* 0x000fe20003f04070 */
[----:B------:R-:W-:Y:S01]  /*12b20*/  CS2R R152, SRZ ;  /* 0x0000000000987805 */ /* 0x000fe2000001ff00 */
[----:B------:R-:W-:Y:S01]  /*12b30*/  CS2R R154, SRZ ;  /* 0x00000000009a7805 */ /* 0x000fe2000001ff00 */
[----:B------:R-:W-:Y:S01]  /*12b40*/  MOV R163, UR11 ;  /* 0x0000000b00a37c02 */ /* 0x000fe20008000f00 */
[----:B------:R-:W-:Y:S01]  /*12b50*/  IMAD.U32 R162, RZ, RZ, UR11 ;  /* 0x0000000bffa27e24 */ /* 0x000fe2000f8e00ff */
[----:B------:R-:W-:Y:S01]  /*12b60*/  ISETP.GT.AND.EX P0, PT, R142, R141, PT, P0 ;  /* 0x0000008d8e00720c */ /* 0x000fe20003f04300 */
[----:B------:R-:W4:Y:S01]  /*12b70*/  LDL R53, [R1+0x110] ;  /* 0x0001100001357983 */ /* 0x000f220000100800 */
[----:B--2---:R-:W-:Y:S02]  /*12b80*/  SHF.R.U32.HI R28, RZ, 0x4, R207 ;  /* 0x00000004ff1c7819 */ /* 0x004fe400000116cf */
[----:B------:R-:W-:Y:S01]  /*12b90*/  SEL R229, RZ, 0x7fff8, !P0 ;  /* 0x0007fff8ffe57807 */ /* 0x000fe20004000000 */
[----:B------:R-:W2:Y:S01]  /*12ba0*/  LDL R42, [R1+0x10c] ;  /* 0x00010c00012a7983 */ /* 0x000ea20000100800 */
[----:B------:R-:W-:-:S02]  /*12bb0*/  ISETP.GT.U32.AND P0, PT, R203, R35, PT ;  /* 0x00000023cb00720c */ /* 0x000fc40003f04070 */
[----:B------:R-:W-:Y:S01]  /*12bc0*/  SGXT.U32 R28, R28, 0x3 ;  /* 0x000000031c1c781a */ /* 0x000fe20000000000 */
[----:B------:R-:W2:Y:S01]  /*12bd0*/  LDL R186, [R1+0x108] ;  /* 0x0001080001ba7983 */ /* 0x000ea20000100800 */
[----:B------:R-:W-:Y:S02]  /*12be0*/  ISETP.GT.AND.EX P0, PT, R142, R141, PT, P0 ;  /* 0x0000008d8e00720c */ /* 0x000fe40003f04300 */
[----:B---3--:R-:W-:Y:S01]  /*12bf0*/  SHF.L.U32 R31, R146, 0x3, RZ ;  /* 0x00000003921f7819 */ /* 0x008fe200000006ff */
[----:B------:R-:W3:Y:S01]  /*12c00*/  LDL R184, [R1+0x104] ;  /* 0x0001040001b87983 */ /* 0x000ee20000100800 */
[----:B------:R-:W-:Y:S02]  /*12c10*/  SEL R233, RZ, 0x4, !P0 ;  /* 0x00000004ffe97807 */ /* 0x000fe40004000000 */
[----:B------:R-:W-:Y:S02]  /*12c20*/  ISETP.GT.U32.AND P0, PT, R4, R35, PT ;  /* 0x000000230400720c */ /* 0x000fe40003f04070 */
[----:B------:R-:W-:-:S02]  /*12c30*/  LOP3.LUT R156, R31, 0x78, RZ, 0xc0, !PT ;  /* 0x000000781f9c7812 */ /* 0x000fc400078ec0ff */
[----:B------:R-:W-:Y:S01]  /*12c40*/  ISETP.GT.AND.EX P0, PT, R142, R141, PT, P0 ;  /* 0x0000008d8e00720c */ /* 0x000fe20003f04300 */
[----:B------:R-:W2:Y:S03]  /*12c50*/  LDL R31, [R1+0x74] ;  /* 0x00007400011f7983 */ /* 0x000ea60000100800 */
[----:B------:R-:W-:Y:S02]  /*12c60*/  SEL R232, RZ, 0x7fff8, !P0 ;  /* 0x0007fff8ffe87807 */ /* 0x000fe40004000000 */
[----:B------:R-:W-:-:S04]  /*12c70*/  ISETP.GT.U32.AND P0, PT, R4, R200, PT ;  /* 0x000000c80400720c */ /* 0x000fc80003f04070 */
[----:B------:R-:W-:-:S04]  /*12c80*/  ISETP.GT.AND.EX P0, PT, R142, R148, PT, P0 ;  /* 0x000000948e00720c */ /* 0x000fc80003f04300 */
        /* <DEDUP_REMOVED lines=53> */
[----:B------:R-:W-:Y:S02]  /*12fe0*/  ISETP.GT.AND.EX P0, PT, R142, R141, PT, P0 ;  /* 0x0000008d8e00720c */ /* 0x000fe40003f04300 */
[----:B------:R-:W-:Y:S02]  /*12ff0*/  SHF.R.S32.HI R141, RZ, 0x1f, R201 ;  /* 0x0000001fff8d7819 */ /* 0x000fe400000114c9 */
        /* <DEDUP_REMOVED lines=16> */
[----:B------:R-:W-:Y:S01]  /*13100*/  ISETP.GT.U32.AND P0, PT, R32, R201, PT ;  /* 0x000000c92000720c */ /* 0x000fe20003f04070 */
[----:B------:R-:W-:-:S03]  /*13110*/  IMAD.U32 R32, RZ, RZ, UR4 ;  /* 0x00000004ff207e24 */ /* 0x000fc6000f8e00ff */
[----:B------:R-:W-:Y:S02]  /*13120*/  ISETP.GT.AND.EX P0, PT, R142, R141, PT, P0 ;  /* 0x0000008d8e00720c */ /* 0x000fe40003f04300 */
[----:B------:R-:W-:Y:S02]  /*13130*/  LOP3.LUT R32, R32, 0x38, R28, 0xfe, !PT ;  /* 0x0000003820207812 */ /* 0x000fe400078efe1c */
[----:B------:R-:W-:Y:S02]  /*13140*/  SEL R55, RZ, 0x1, !P0 ;  /* 0x00000001ff377807 */ /* 0x000fe40004000000 */
[----:B------:R-:W-:Y:S02]  /*13150*/  ISETP.GT.U32.AND P0, PT, R7, R201, PT ;  /* 0x000000c90700720c */ /* 0x000fe40003f04070 */
[----:B------:R-:W-:Y:S01]  /*13160*/  ISETP.GE.U32.AND P1, PT, R32, UR12, PT ;  /* 0x0000000c20007c0c */ /* 0x000fe2000bf26070 */
[----:B------:R-:W-:Y:S01]  /*13170*/  IMAD.U32 R32, RZ, RZ, UR4 ;  /* 0x00000004ff207e24 */ /* 0x000fe2000f8e00ff */
[----:B------:R-:W-:-:S04]  /*13180*/  ISETP.GT.AND.EX P0, PT, R142, R141, PT, P0 ;  /* 0x0000008d8e00720c */ /* 0x000fc80003f04300 */
[----:B------:R-:W-:Y:S02]  /*13190*/  SEL R54, RZ, 0x1fffe, !P0 ;  /* 0x0001fffeff367807 */ /* 0x000fe40004000000 */
[----:B------:R-:W-:Y:S01]  /*131a0*/  ISETP.GT.U32.AND P0, PT, R7, R3, PT ;  /* 0x000000030700720c */ /* 0x000fe20003f04070 */
[----:B------:R-:W-:Y:S01]  /*131b0*/  IMAD.U32 R7, RZ, RZ, UR5 ;  /* 0x00000005ff077e24 */ /* 0x000fe2000f8e00ff */
[----:B------:R-:W-:Y:S02]  /*131c0*/  LOP3.LUT R32, R32, 0x20, R28, 0xfe, !PT ;  /* 0x0000002020207812 */ /* 0x000fe400078efe1c */
[----:B------:R-:W-:Y:S02]  /*131d0*/  ISETP.GT.AND.EX P0, PT, R142, R204, PT, P0 ;  /* 0x000000cc8e00720c */ /* 0x000fe40003f04300 */
[----:B------:R-:W-:Y:S02]  /*131e0*/  ISETP.GE.U32.AND P3, PT, R32, UR12, PT ;  /* 0x0000000c20007c0c */ /* 0x000fe4000bf66070 */
[----:B------:R-:W-:-:S02]  /*131f0*/  SEL R38, RZ, 0x7fff8, !P0 ;  /* 0x0007fff8ff267807 */ /* 0x000fc40004000000 */
[----:B------:R-:W-:-:S04]  /*13200*/  ISETP.GT.U32.AND P0, PT, R6, R3, PT ;  /* 0x000000030600720c */ /* 0x000fc80003f04070 */
[----:B------:R-:W-:-:S04]  /*13210*/  ISETP.GT.AND.EX P0, PT, R142, R204, PT, P0 ;  /* 0x000000cc8e00720c */ /* 0x000fc80003f04300 */
[----:B------:R-:W-:Y:S02]  /*13220*/  SEL R43, RZ, 0x4, !P0 ;  /* 0x00000004ff2b7807 */ /* 0x000fe40004000000 */
[----:B------:R-:W-:Y:S02]  /*13230*/  ISETP.GT.U32.AND P0, PT, R6, R201, PT ;  /* 0x000000c90600720c */ /* 0x000fe40003f04070 */
[----:B------:R-:W-:Y:S02]  /*13240*/  LOP3.LUT R6, R28, UR4, RZ, 0xfc, !PT ;  /* 0x000000041c067c12 */ /* 0x000fe4000f8efcff */
[----:B------:R-:W-:-:S04]  /*13250*/  ISETP.GT.AND.EX P0, PT, R142, R141, PT, P0 ;  /* 0x0000008d8e00720c */ /* 0x000fc80003f04300 */
[----:B------:R-:W-:Y:S02]  /*13260*/  SEL R45, RZ, 0x1, !P0 ;  /* 0x00000001ff2d7807 */ /* 0x000fe40004000000 */
[----:B------:R-:W-:-:S04]  /*13270*/  ISETP.GT.U32.AND P0, PT, R5, R201, PT ;  /* 0x000000c90500720c */ /* 0x000fc80003f04070 */
[----:B------:R-:W-:-:S04]  /*13280*/  ISETP.GT.AND.EX P0, PT, R142, R141, PT, P0 ;  /* 0x0000008d8e00720c */ /* 0x000fc80003f04300 */
[----:B------:R-:W-:Y:S02]  /*13290*/  SEL R46, RZ, 0x1fffe, !P0 ;  /* 0x0001fffeff2e7807 */ /* 0x000fe40004000000 */
[----:B------:R-:W-:Y:S02]  /*132a0*/  ISETP.GT.U32.AND P0, PT, R5, R3, PT ;  /* 0x000000030500720c */ /* 0x000fe40003f04070 */
[----:B------:R-:W-:Y:S02]  /*132b0*/  MOV R5, UR4 ;  /* 0x0000000400057c02 */ /* 0x000fe40008000f00 */
[----:B------:R-:W-:Y:S02]  /*132c0*/  ISETP.GT.AND.EX P0, PT, R142, R204, PT, P0 ;  /* 0x000000cc8e00720c */ /* 0x000fe40003f04300 */
[----:B------:R-:W-:Y:S02]  /*132d0*/  LOP3.LUT R5, R5, 0x30, R28, 0xfe, !PT ;  /* 0x0000003005057812 */ /* 0x000fe400078efe1c */
[----:B------:R-:W-:-:S02]  /*132e0*/  SEL R29, RZ, 0x7fff8, !P0 ;  /* 0x0007fff8ff1d7807 */ /* 0x000fc40004000000 */
[----:B------:R-:W-:-:S04]  /*132f0*/  ISETP.GT.U32.AND P0, PT, R203, R3, PT ;  /* 0x00000003cb00720c */ /* 0x000fc80003f04070 */
[----:B------:R-:W-:-:S04]  /*13300*/  ISETP.GT.AND.EX P0, PT, R142, R204, PT, P0 ;  /* 0x000000cc8e00720c */ /* 0x000fc80003f04300 */
[----:B------:R-:W-:Y:S02]  /*13310*/  SEL R248, RZ, 0x4, !P0 ;  /* 0x00000004fff87807 */ /* 0x000fe40004000000 */
[----:B------:R-:W-:-:S04]  /*13320*/  ISETP.GT.U32.AND P0, PT, R4, R3, PT ;  /* 0x000000030400720c */ /* 0x000fc80003f04070 */
[----:B------:R-:W-:-:S04]  /*13330*/  ISETP.GT.AND.EX P0, PT, R142, R204, PT, P0 ;  /* 0x000000cc8e00720c */ /* 0x000fc80003f04300 */
[----:B------:R-:W-:Y:S02]  /*13340*/  SEL R30, RZ, 0x7fff8, !P0 ;  /* 0x0007fff8ff1e7807 */ /* 0x000fe40004000000 */
[----:B------:R-:W-:Y:S02]  /*13350*/  ISETP.GT.U32.AND P0, PT, R4, R201, PT ;  /* 0x000000c90400720c */ /* 0x000fe40003f04070 */
[----:B------:R-:W-:Y:S01]  /*13360*/  MOV R4, UR6 ;  /* 0x0000000600047c02 */ /* 0x000fe20008000f00 */
[----:B------:R-:W-:Y:S01]  /*13370*/  UIMAD.WIDE UR6, UR18, 0x2aaaaaab, URZ ;  /* 0x2aaaaaab120678a5 */ /* 0x000fe2000f8e023f */
[----:B------:R-:W-:-:S03]  /*13380*/  ISETP.GT.AND.EX P0, PT, R142, R141, PT, P0 ;  /* 0x0000008d8e00720c */ /* 0x000fc60003f04300 */
[----:B------:R-:W-:Y:S01]  /*13390*/  ULEA.HI UR7, UR7, UR7, URZ, 0x1 ;  /* 0x0000000707077291 */ /* 0x000fe2000f8f083f */
[----:B------:R-:W-:Y:S02]  /*133a0*/  SEL R44, RZ, 0x1fffe, !P0 ;  /* 0x0001fffeff2c7807 */ /* 0x000fe40004000000 */
[----:B------:R-:W-:Y:S01]  /*133b0*/  ISETP.GE.U32.AND P0, PT, R6, UR12, PT ;  /* 0x0000000c06007c0c */ /* 0x000fe2000bf06070 */
[----:B------:R-:W-:-:S03]  /*133c0*/  IMAD.U32 R6, RZ, RZ, UR5 ;  /* 0x00000005ff067e24 */ /* 0x000fc6000f8e00ff */
[-C--:B------:R-:W-:Y:S02]  /*133d0*/  ISETP.GE.AND.EX P0, PT, R7, R4.reuse, PT, P0 ;  /* 0x000000040700720c */ /* 0x080fe40003f06300 */
[----:B------:R-:W-:Y:S02]  /*133e0*/  ISETP.GE.AND.EX P1, PT, R6, R4, PT, P1 ;  /* 0x000000040600720c */ /* 0x000fe40003f26310 */
[----:B------:R-:W-:Y:S02]  /*133f0*/  MOV R7, UR4 ;  /* 0x0000000400077c02 */ /* 0x000fe40008000f00 */
[----:B------:R-:W-:Y:S02]  /*13400*/  MOV R32, UR7 ;  /* 0x0000000700207c02 */ /* 0x000fe40008000f00 */
[----:B------:R-:W-:Y:S02]  /*13410*/  LOP3.LUT R7, R7, 0x28, R28, 0xfe, !PT ;  /* 0x0000002807077812 */ /* 0x000fe400078efe1c */
[----:B------:R-:W-:-:S02]  /*13420*/  MOV R34, c[0x0][0x1cc] ;  /* 0x0000730000227a02 */ /* 0x000fc40000000f00 */
[----:B------:R-:W-:Y:S01]  /*13430*/  ISETP.GE.U32.AND P2, PT, R7, UR12, PT ;  /* 0x0000000c07007c0c */ /* 0x000fe2000bf46070 */
[----:B------:R-:W-:Y:S01]  /*13440*/  IMAD.U32 R7, RZ, RZ, UR4 ;  /* 0x00000004ff077e24 */ /* 0x000fe2000f8e00ff */
[----:B------:R-:W-:Y:S02]  /*13450*/  ISETP.GE.AND.EX P3, PT, R6, R4, PT, P3 ;  /* 0x000000040600720c */ /* 0x000fe40003f66330 */
[----:B------:R-:W-:Y:S02]  /*13460*/  @P1 LOP3.LUT R2, R2, 0x1, RZ, 0xfc, !PT ;  /* 0x0000000102021812 */ /* 0x000fe400078efcff */
[----:B------:R-:W-:Y:S02]  /*13470*/  ISETP.GE.U32.AND P1, PT, R5, UR12, PT ;  /* 0x0000000c05007c0c */ /* 0x000fe4000bf26070 */
[----:B------:R-:W-:Y:S01]  /*13480*/  MOV R5, UR4 ;  /* 0x0000000400057c02 */ /* 0x000fe20008000f00 */
[----:B------:R-:W-:Y:S01]  /*13490*/  IMAD R156, R32, c[0x0][0x1d0], R156 ;  /* 0x00007400209c7a24 */ /* 0x000fe200078e029c */
[----:B------:R-:W-:-:S02]  /*134a0*/  LOP3.LUT R7, R7, 0x10, R28, 0xfe, !PT ;  /* 0x0000001007077812 */ /* 0x000fc400078efe1c */
[----:B------:R-:W-:Y:S02]  /*134b0*/  LOP3.LUT R5, R5, 0x18, R28, 0xfe, !PT ;  /* 0x0000001805057812 */ /* 0x000fe400078efe1c */
[-C--:B------:R-:W-:Y:S02]  /*134c0*/  ISETP.GE.AND.EX P1, PT, R6, R4.reuse, PT, P1 ;  /* 0x000000040600720c */ /* 0x080fe40003f26310 */
[----:B------:R-:W-:Y:S01]  /*134d0*/  ISETP.GE.U32.AND P4, PT, R5, UR12, PT ;  /* 0x0000000c05007c0c */ /* 0x000fe2000bf86070 */
[----:B------:R-:W-:Y:S01]  /*134e0*/  IMAD.U32 R5, RZ, RZ, UR4 ;  /* 0x00000004ff057e24 */ /* 0x000fe2000f8e00ff */
[----:B------:R-:W-:Y:S01]  /*134f0*/  ISETP.GE.U32.AND P5, PT, R7, UR12, PT ;  /* 0x0000000c07007c0c */ /* 0x000fe2000bfa6070 */
[----:B------:R-:W-:Y:S01]  /*13500*/  IMAD R32, R28, c[0x0][0x1cc], R156 ;  /* 0x000073001c207a24 */ /* 0x000fe200078e029c */
[----:B------:R-:W-:Y:S02]  /*13510*/  ISETP.GE.AND.EX P2, PT, R6, R4, PT, P2 ;  /* 0x000000040600720c */ /* 0x000fe40003f46320 */
[----:B------:R-:W-:-:S02]  /*13520*/  LOP3.LUT R5, R5, 0x8, R28, 0xfe, !PT ;  /* 0x0000000805057812 */ /* 0x000fc400078efe1c */
[-C--:B------:R-:W-:Y:S02]  /*13530*/  ISETP.GE.AND.EX P4, PT, R6, R4.reuse, PT, P4 ;  /* 0x000000040600720c */ /* 0x080fe40003f86340 */
[----:B------:R-:W-:Y:S01]  /*13540*/  ISETP.GE.U32.AND P6, PT, R5, UR12, PT ;  /* 0x0000000c05007c0c */ /* 0x000fe2000bfc6070 */
[----:B------:R-:W-:Y:S01]  /*13550*/  IMAD R34, R34, 0x8, R32 ;  /* 0x0000000822227824 */ /* 0x000fe200078e0220 */
[CC--:B------:R-:W-:Y:S02]  /*13560*/  ISETP.GE.AND.EX P5, PT, R6.reuse, R4.reuse, PT, P5 ;  /* 0x000000040600720c */ /* 0x0c0fe40003fa6350 */
[----:B------:R-:W-:Y:S02]  /*13570*/  ISETP.GE.AND.EX P6, PT, R6, R4, PT, P6 ;  /* 0x000000040600720c */ /* 0x000fe40003fc6360 */
[C---:B------:R-:W-:Y:S02]  /*13580*/  LOP3.LUT R158, R28.reuse, 0x28, RZ, 0xfc, !PT ;  /* 0x000000281c9e7812 */ /* 0x040fe400078efcff */
[----:B------:R-:W-:-:S02]  /*13590*/  LOP3.LUT R172, R28, 0x30, RZ, 0xfc, !PT ;  /* 0x000000301cac7812 */ /* 0x000fc400078efcff */
[C---:B------:R-:W-:Y:S02]  /*135a0*/  LOP3.LUT R174, R28.reuse, 0x38, RZ, 0xfc, !PT ;  /* 0x000000381cae7812 */ /* 0x040fe400078efcff */
[----:B------:R-:W-:Y:S01]  /*135b0*/  LOP3.LUT R6, R28, 0x20, RZ, 0xfc, !PT ;  /* 0x000000201c067812 */ /* 0x000fe200078efcff */
[----:B------:R-:W-:Y:S01]  /*135c0*/  IMAD.WIDE R32, R32, R175, c[0x0][0x168] ;  /* 0x00005a0020207625 */ /* 0x000fe200078e02af */
[----:B------:R-:W-:-:S03]  /*135d0*/  MOV R4, UR11 ;  /* 0x0000000b00047c02 */ /* 0x000fc60008000f00 */
[----:B------:R-:W-:Y:S01]  /*135e0*/  IMAD.WIDE R34, R34, R175, c[0x0][0x168] ;  /* 0x00005a0022227625 */ /* 0x000fe200078e02af */
[----:B------:R-:W-:-:S03]  /*135f0*/  MOV R144, UR11 ;  /* 0x0000000b00907c02 */ /* 0x000fc60008000f00 */
[--C-:B------:R-:W-:Y:S02]  /*13600*/  IMAD R158, R158, c[0x0][0x1cc], R156.reuse ;  /* 0x000073009e9e7a24 */ /* 0x100fe400078e029c */
[--C-:B------:R-:W-:Y:S02]  /*13610*/  IMAD R172, R172, c[0x0][0x1cc], R156.reuse ;  /* 0x00007300acac7a24 */ /* 0x100fe400078e029c */
[--C-:B------:R-:W-:Y:S02]  /*13620*/  IMAD R174, R174, c[0x0][0x1cc], R156.reuse ;  /* 0x00007300aeae7a24 */ /* 0x100fe400078e029c */
[----:B------:R-:W-:Y:S02]  /*13630*/  IMAD.U32 R5, RZ, RZ, UR11 ;  /* 0x0000000bff057e24 */ /* 0x000fe4000f8e00ff */
[----:B------:R-:W-:Y:S01]  /*13640*/  IMAD R156, R6, c[0x0][0x1cc], R156 ;  /* 0x00007300069c7a24 */ /* 0x000fe200078e029c */
[----:B------:R-:W-:Y:S01]  /*13650*/  MOV R146, UR11 ;  /* 0x0000000b00927c02 */ /* 0x000fe20008000f00 */
[----:B------:R-:W-:Y:S01]  /*13660*/  IMAD.WIDE R32, R5, 0x2, R32 ;  /* 0x0000000205207825 */ /* 0x000fe200078e0220 */
[----:B------:R-:W-:-:S03]  /*13670*/  CS2R R6, SRZ ;  /* 0x0000000000067805 */ /* 0x000fc6000001ff00 */
[----:B------:R-:W-:Y:S01]  /*13680*/  IMAD.WIDE R34, R4, 0x2, R34 ;  /* 0x0000000204227825 */ /* 0x000fe200078e0222 */
[----:B------:R-:W-:Y:S01]  /*13690*/  @P5 LOP3.LUT R0, R0, 0x400000, RZ, 0xfc, !PT ;  /* 0x0040000000005812 */ /* 0x000fe200078efcff */
[----:B------:R-:W-:Y:S01]  /*136a0*/  CS2R R4, SRZ ;  /* 0x0000000000047805 */ /* 0x000fe2000001ff00 */
[----:B------:R0:W2:Y:S01]  /*136b0*/  @!P0 LDG.E.128 R168, [R32.64] ;  /* 0x0000001020a88981 */ /* 0x0000a2000c1e1d00 */
[----:B------:R-:W-:-:S04]  /*136c0*/  IMAD.WIDE R156, R156, R175, c[0x0][0x168] ;  /* 0x00005a009c9c7625 */ /* 0x000fc800078e02af */
[-C--:B------:R-:W-:Y:S01]  /*136d0*/  IMAD.WIDE R158, R158, R175.reuse, c[0x0][0x168] ;  /* 0x00005a009e9e7625 */ /* 0x080fe200078e02af */
[----:B------:R1:W3:Y:S03]  /*136e0*/  @!P6 LDG.E.128 R4, [R34.64] ;  /* 0x000000102204e981 */ /* 0x0002e6000c1e1d00 */
[----:B----4-:R-:W-:Y:S01]  /*136f0*/  IMAD.WIDE R144, R144, 0x2, R58 ;  /* 0x0000000290907825 */ /* 0x010fe200078e023a */
[----:B0-----:R-:W-:Y:S01]  /*13700*/  CS2R R32, SRZ ;  /* 0x0000000000207805 */ /* 0x001fe2000001ff00 */
[----:B------:R-:W4:Y:S02]  /*13710*/  LDL R59, [R1+0x100] ;  /* 0x00010000013b7983 */ /* 0x000f240000100800 */
[----:B------:R-:W-:Y:S02]  /*13720*/  IMAD.WIDE R156, R147, 0x2, R156 ;  /* 0x00000002939c7825 */ /* 0x000fe400078e029c */
[----:B------:R0:W4:Y:S02]  /*13730*/  @!P5 LDG.E.128 R164, [R144.64] ;  /* 0x0000001090a4d981 */ /* 0x000124000c1e1d00 */
[----:B------:R-:W-:Y:S01]  /*13740*/  IMAD.WIDE R158, R146, 0x2, R158 ;  /* 0x00000002929e7825 */ /* 0x000fe200078e029e */
[----:B------:R-:W-:Y:S01]  /*13750*/  LOP3.LUT P5, RZ, R2, 0x1, RZ, 0xc0, !PT ;  /* 0x0000000102ff7812 */ /* 0x000fe200078ac0ff */
[----:B------:R-:W-:Y:S01]  /*13760*/  CS2R R146, SRZ ;  /* 0x0000000000927805 */ /* 0x000fe2000001ff00 */
[----:B-1----:R-:W-:Y:S01]  /*13770*/  CS2R R34, SRZ ;  /* 0x0000000000227805 */ /* 0x002fe2000001ff00 */
[----:B------:R-:W-:Y:S01]  /*13780*/  IMAD.WIDE R172, R172, R175, c[0x0][0x168] ;  /* 0x00005a00acac7625 */ /* 0x000fe200078e02af */
[----:B------:R1:W4:Y:S01]  /*13790*/  @!P2 LDG.E.128 R152, [R158.64] ;  /* 0x000000109e98a981 */ /* 0x000322000c1e1d00 */
[----:B0-----:R-:W-:-:S02]  /*137a0*/  CS2R R144, SRZ ;  /* 0x0000000000907805 */ /* 0x001fc4000001ff00 */
[----:B------:R-:W-:-:S04]  /*137b0*/  IMAD.WIDE R174, R174, R175, c[0x0][0x168] ;  /* 0x00005a00aeae7625 */ /* 0x000fc800078e02af */
[----:B------:R-:W-:Y:S01]  /*137c0*/  IMAD.WIDE R160, R160, 0x2, R36 ;  /* 0x00000002a0a07825 */ /* 0x000fe200078e0224 */
[----:B------:R0:W4:Y:S01]  /*137d0*/  @!P3 LDG.E.128 R144, [R156.64] ;  /* 0x000000109c90b981 */ /* 0x000122000c1e1d00 */
[----:B-1----:R-:W-:Y:S02]  /*137e0*/  CS2R R158, SRZ ;  /* 0x00000000009e7805 */ /* 0x002fe4000001ff00 */
[----:B------:R-:W-:Y:S01]  /*137f0*/  IMAD.WIDE R172, R163, 0x2, R172 ;  /* 0x00000002a3ac7825 */ /* 0x000fe200078e02ac */
[----:B------:R1:W4:Y:S03]  /*13800*/  @!P4 LDG.E.128 R32, [R160.64] ;  /* 0x00000010a020c981 */ /* 0x000326000c1e1d00 */
[----:B------:R-:W-:Y:S01]  /*13810*/  IMAD.WIDE R174, R162, 0x2, R174 ;  /* 0x00000002a2ae7825 */ /* 0x000fe200078e02ae */
[----:B------:R-:W4:Y:S01]  /*13820*/  LDL R37, [R1+0xe0] ;  /* 0x0000e00001257983 */ /* 0x000f220000100800 */
[----:B------:R-:W-:Y:S01]  /*13830*/  CS2R R162, SRZ ;  /* 0x0000000000a27805 */ /* 0x000fe2000001ff00 */
[----:B0-----:R-:W-:-:S02]  /*13840*/  CS2R R156, SRZ ;  /* 0x00000000009c7805 */ /* 0x001fc4000001ff00 */
[----:B------:R-:W4:Y:S01]  /*13850*/  LDL R36, [R1+0xc0] ;  /* 0x0000c00001247983 */ /* 0x000f220000100800 */
[----:B-1----:R-:W-:-:S03]  /*13860*/  CS2R R160, SRZ ;  /* 0x0000000000a07805 */ /* 0x002fc6000001ff00 */
[----:B------:R-:W4:Y:S04]  /*13870*/  @!P1 LDG.E.128 R156, [R172.64] ;  /* 0x00000010ac9c9981 */ /* 0x000f28000c1e1d00 */
[----:B------:R-:W4:Y:S04]  /*13880*/  @!P5 LDG.E.128 R160, [R174.64] ;  /* 0x00000010aea0d981 */ /* 0x000f28000c1e1d00 */
[----:B------:R-:W-:Y:S01]  /*13890*/  BAR.SYNC.DEFER_BLOCKING 0x0 ;  /* 0x0000000000007b1d */ /* 0x000fe20000010000 */
[C---:B------:R-:W-:Y:S02]  /*138a0*/  LOP3.LUT P5, RZ, R0.reuse, 0x400000, RZ, 0xc0, !PT ;  /* 0x0040000000ff7812 */ /* 0x040fe400078ac0ff */
[----:B------:R-:W-:-:S04]  /*138b0*/  LOP3.LUT R0, R0, 0xfff7ffff, RZ, 0xc0, !PT ;  /* 0xfff7ffff00007812 */ /* 0x000fc800078ec0ff */
[----:B------:R-:W-:Y:S01]  /*138c0*/  @P0 LOP3.LUT R0, R0, 0x80000, RZ, 0xfc, !PT ;  /* 0x0008000000000812 */ /* 0x000fe200078efcff */
[----:B------:R-:W0:Y:S04]  /*138d0*/  S2R R242, SR_TID.X ;  /* 0x0000000000f27919 */ /* 0x000e280000002100 */
[----:B------:R-:W1:Y:S01]  /*138e0*/  S2R R209, SR_TID.X ;  /* 0x0000000000d17919 */ /* 0x000e620000002100 */
[----:B0-----:R-:W-:Y:S02]  /*138f0*/  SHF.R.U32.HI R240, RZ, 0x3, R242 ;  /* 0x00000003fff07819 */ /* 0x001fe400000116f2 */
[----:B-1----:R-:W-:Y:S02]  /*13900*/  LOP3.LUT R63, R209, 0x1f, RZ, 0xc0, !PT ;  /* 0x0000001fd13f7812 */ /* 0x002fe400078ec0ff */
[----:B------:R-:W-:-:S02]  /*13910*/  SGXT.U32 R240, R240, 0x1 ;  /* 0x00000001f0f0781a */ /* 0x000fc40000000000 */
[----:B------:R-:W-:Y:S02]  /*13920*/  LOP3.LUT R241, R242, 0x7, RZ, 0xc0, !PT ;  /* 0x00000007f2f17812 */ /* 0x000fe400078ec0ff */
[----:B------:R-:W-:-:S04]  /*13930*/  SHF.R.U32.HI R63, RZ, 0x4, R63 ;  /* 0x00000004ff3f7819 */ /* 0x000fc8000001163f */
[----:B------:R-:W-:-:S05]  /*13940*/  LEA R58, R63, R241, 0x3 ;  /* 0x000000f13f3a7211 */ /* 0x000fca00078e18ff */
[----:B------:R-:W-:Y:S01]  /*13950*/  IMAD.SHL.U32 R58, R58, 0x100, RZ ;  /* 0x000001003a3a7824 */ /* 0x000fe200078e00ff */
[----:B--2---:R-:W-:Y:S02]  /*13960*/  SEL R168, R168, RZ, !P0 ;  /* 0x000000ffa8a87207 */ /* 0x004fe40004000000 */
[----:B------:R-:W-:Y:S02]  /*13970*/  SEL R169, R169, RZ, !P0 ;  /* 0x000000ffa9a97207 */ /* 0x000fe40004000000 */
[----:B------:R-:W-:Y:S02]  /*13980*/  SEL R170, R170, RZ, !P0 ;  /* 0x000000ffaaaa7207 */ /* 0x000fe40004000000 */
[----:B------:R-:W-:Y:S02]  /*13990*/  SEL R171, R171, RZ, !P0 ;  /* 0x000000ffabab7207 */ /* 0x000fe40004000000 */
[----:B---3--:R-:W-:Y:S02]  /*139a0*/  SEL R4, R4, RZ, !P6 ;  /* 0x000000ff04047207 */ /* 0x008fe40007000000 */
[----:B------:R-:W-:-:S02]  /*139b0*/  SEL R5, R5, RZ, !P6 ;  /* 0x000000ff05057207 */ /* 0x000fc40007000000 */
[----:B------:R-:W-:Y:S02]  /*139c0*/  SEL R6, R6, RZ, !P6 ;  /* 0x000000ff06067207 */ /* 0x000fe40007000000 */
[----:B------:R-:W-:Y:S02]  /*139d0*/  SEL R7, R7, RZ, !P6 ;  /* 0x000000ff07077207 */ /* 0x000fe40007000000 */
[----:B----4-:R-:W-:Y:S02]  /*139e0*/  SEL R164, R164, RZ, !P5 ;  /* 0x000000ffa4a47207 */ /* 0x010fe40006800000 */
[----:B------:R-:W-:Y:S02]  /*139f0*/  SEL R165, R165, RZ, !P5 ;  /* 0x000000ffa5a57207 */ /* 0x000fe40006800000 */
[----:B------:R-:W-:Y:S02]  /*13a00*/  SEL R166, R166, RZ, !P5 ;  /* 0x000000ffa6a67207 */ /* 0x000fe40006800000 */
[----:B------:R-:W-:-:S02]  /*13a10*/  SEL R167, R167, RZ, !P5 ;  /* 0x000000ffa7a77207 */ /* 0x000fc40006800000 */
[----:B------:R-:W-:Y:S01]  /*13a20*/  LOP3.LUT P0, RZ, R2, 0x1, RZ, 0xc0, !PT ;  /* 0x0000000102ff7812 */ /* 0x000fe2000780c0ff */
[----:B------:R-:W-:Y:S01]  /*13a30*/  STS.128 [R31+0x8000], R168 ;  /* 0x008000a81f007388 */ /* 0x000fe20000000c00 */
[----:B------:R-:W-:Y:S02]  /*13a40*/  SEL R152, R152, RZ, !P2 ;  /* 0x000000ff98987207 */ /* 0x000fe40005000000 */
[----:B------:R-:W-:Y:S01]  /*13a50*/  SEL R153, R153, RZ, !P2 ;  /* 0x000000ff99997207 */ /* 0x000fe20005000000 */
[----:B------:R-:W-:Y:S01]  /*13a60*/  STS.128 [R31+0x8800], R4 ;  /* 0x008800041f007388 */ /* 0x000fe20000000c00 */
[----:B------:R-:W-:Y:S02]  /*13a70*/  SEL R154, R154, RZ, !P2 ;  /* 0x000000ff9a9a7207 */ /* 0x000fe40005000000 */
[----:B------:R-:W-:Y:S02]  /*13a80*/  SEL R176, R144, RZ, !P3 ;  /* 0x000000ff90b07207 */ /* 0x000fe40005800000 */
[----:B------:R-:W-:-:S02]  /*13a90*/  SEL R177, R145, RZ, !P3 ;  /* 0x000000ff91b17207 */ /* 0x000fc40005800000 */
[----:B------:R-:W-:Y:S02]  /*13aa0*/  SEL R32, R32, RZ, !P4 ;  /* 0x000000ff20207207 */ /* 0x000fe40006000000 */
[----:B------:R-:W-:Y:S02]  /*13ab0*/  SEL R33, R33, RZ, !P4 ;  /* 0x000000ff21217207 */ /* 0x000fe40006000000 */
[----:B------:R-:W-:Y:S02]  /*13ac0*/  SEL R34, R34, RZ, !P4 ;  /* 0x000000ff22227207 */ /* 0x000fe40006000000 */
[----:B------:R-:W-:Y:S02]  /*13ad0*/  SEL R35, R35, RZ, !P4 ;  /* 0x000000ff23237207 */ /* 0x000fe40006000000 */
[----:B------:R-:W-:Y:S02]  /*13ae0*/  SEL R178, R146, RZ, !P3 ;  /* 0x000000ff92b27207 */ /* 0x000fe40005800000 */
[----:B------:R-:W-:-:S02]  /*13af0*/  SEL R179, R147, RZ, !P3 ;  /* 0x000000ff93b37207 */ /* 0x000fc40005800000 */
[----:B------:R-:W-:Y:S01]  /*13b00*/  SEL R155, R155, RZ, !P2 ;  /* 0x000000ff9b9b7207 */ /* 0x000fe20005000000 */
[----:B------:R-:W-:Y:S01]  /*13b10*/  STS.128 [R31+0x9000], R164 ;  /* 0x009000a41f007388 */ /* 0x000fe20000000c00 */
[----:B------:R-:W-:Y:S02]  /*13b20*/  SEL R156, R156, RZ, !P1 ;  /* 0x000000ff9c9c7207 */ /* 0x000fe40004800000 */
[----:B------:R-:W-:Y:S02]  /*13b30*/  SEL R157, R157, RZ, !P1 ;  /* 0x000000ff9d9d7207 */ /* 0x000fe40004800000 */
[----:B------:R-:W-:Y:S02]  /*13b40*/  SEL R158, R158, RZ, !P1 ;  /* 0x000000ff9e9e7207 */ /* 0x000fe40004800000 */
[----:B------:R-:W-:Y:S01]  /*13b50*/  SEL R159, R159, RZ, !P1 ;  /* 0x000000ff9f9f7207 */ /* 0x000fe20004800000 */
[----:B------:R-:W-:Y:S01]  /*13b60*/  STS.128 [R31+0x9800], R32 ;  /* 0x009800201f007388 */ /* 0x000fe20000000c00 */
[----:B------:R-:W-:-:S02]  /*13b70*/  SEL R160, R160, RZ, !P0 ;  /* 0x000000ffa0a07207 */ /* 0x000fc40004000000 */
[----:B------:R-:W-:Y:S02]  /*13b80*/  SEL R161, R161, RZ, !P0 ;  /* 0x000000ffa1a17207 */ /* 0x000fe40004000000 */
[----:B------:R-:W-:Y:S02]  /*13b90*/  SEL R162, R162, RZ, !P0 ;  /* 0x000000ffa2a27207 */ /* 0x000fe40004000000 */
[----:B------:R-:W-:Y:S01]  /*13ba0*/  SEL R163, R163, RZ, !P0 ;  /* 0x000000ffa3a37207 */ /* 0x000fe20004000000 */
[----:B------:R-:W-:Y:S04]  /*13bb0*/  STS.128 [R31+0xa000], R176 ;  /* 0x00a000b01f007388 */ /* 0x000fe80000000c00 */
[----:B------:R-:W-:Y:S04]  /*13bc0*/  STS.128 [R31+0xa800], R152 ;  /* 0x00a800981f007388 */ /* 0x000fe80000000c00 */
[----:B------:R-:W-:Y:S04]  /*13bd0*/  STS.128 [R31+0xb000], R156 ;  /* 0x00b0009c1f007388 */ /* 0x000fe80000000c00 */
[----:B------:R-:W-:Y:S04]  /*13be0*/  STS.128 [R31+0xb800], R160 ;  /* 0x00b800a01f007388 */ /* 0x000fe80000000c00 */
[----:B------:R-:W-:Y:S06]  /*13bf0*/  BAR.SYNC.DEFER_BLOCKING 0x0 ;  /* 0x0000000000007b1d */ /* 0x000fec0000010000 */
[----:B------:R-:W-:Y:S04]  /*13c00*/  LDSM.16.M88.4 R172, [R53] ;  /* 0x0000000035ac783b */ /* 0x000fe80000000200 */
[----:B------:R-:W0:Y:S04]  /*13c10*/  LDSM.16.M88.4 R160, [R37+0x8000] ;  /* 0x0080000025a0783b */ /* 0x000e280000000200 */
[----:B------:R1:W2:Y:S04]  /*13c20*/  LDSM.16.M88.4 R164, [R53+0x4000] ;  /* 0x0040000035a4783b */ /* 0x0002a80000000200 */
[----:B------:R-:W-:Y:S04]  /*13c30*/  LDSM.16.M88.4 R144, [R42] ;  /* 0x000000002a90783b */ /* 0x000fe80000000200 */
[----:B------:R-:W3:Y:S04]  /*13c40*/  LDSM.16.M88.4 R4, [R36+0x8000] ;  /* 0x008000002404783b */ /* 0x000ee80000000200 */
[----:B------:R4:W3:Y:S01]  /*13c50*/  LDSM.16.M88.4 R152, [R42+0x4000] ;  /* 0x004000002a98783b */ /* 0x0008e20000000200 */
[----:B-1----:R-:W-:-:S03]  /*13c60*/  LOP3.LUT R53, R240, 0x4, RZ, 0xfc, !PT ;  /* 0x00000004f0357812 */ /* 0x002fc600078efcff */
[----:B------:R-:W-:Y:S04]  /*13c70*/  LDSM.16.M88.4 R32, [R186] ;  /* 0x00000000ba20783b */ /* 0x000fe80000000200 */
[----:B----4-:R-:W4:Y:S01]  /*13c80*/  LDL R42, [R1+0xfc] ;  /* 0x0000fc00012a7983 */ /* 0x010f220000100800 */
[----:B------:R-:W-:-:S03]  /*13c90*/  LOP3.LUT R53, R53, 0x7, R207, 0x78, !PT ;  /* 0x0000000735357812 */ /* 0x000fc600078e78cf */
[----:B------:R-:W-:Y:S01]  /*13ca0*/  LDSM.16.M88.4 R192, [R186+0x4000] ;  /* 0x00400000bac0783b */ /* 0x000fe20000000200 */
[----:B------:R-:W-:-:S03]  /*13cb0*/  SHF.L.U32 R53, R53, 0x4, RZ ;  /* 0x0000000435357819 */ /* 0x000fc600000006ff */
[----:B------:R-:W-:Y:S01]  /*13cc0*/  LDSM.16.M88.4 R216, [R59+0x4000] ;  /* 0x004000003bd8783b */ /* 0x000fe20000000200 */
[----:B------:R-:W-:-:S03]  /*13cd0*/  LOP3.LUT R53, R53, R58, RZ, 0xfc, !PT ;  /* 0x0000003a35357212 */ /* 0x000fc600078efcff */
[----:B------:R-:W1:Y:S01]  /*13ce0*/  S2R R185, SR_TID.X ;  /* 0x0000000000b97919 */ /* 0x000e620000002100 */
[-C--:B0-----:R-:W-:Y:S03]  /*13cf0*/  HMMA.16816.F32.BF16 R156, R172, R160.reuse, RZ ;  /* 0x000000a0ac9c723c */ /* 0x081fe600000418ff */
[----:B------:R-:W0:Y:S04]  /*13d00*/  LDSM.16.M88.4 R196, [R53+0x8000] ;  /* 0x0080000035c4783b */ /* 0x000e280000000200 */
[----:B------:R-:W0:Y:S01]  /*13d10*/  S2R R187, SR_TID.X ;  /* 0x0000000000bb7919 */ /* 0x000e220000002100 */
[----:B--2---:R-:W-:Y:S03]  /*13d20*/  HMMA.16816.F32.BF16 R168, R164, R160, RZ ;  /* 0x000000a0a4a8723c */ /* 0x004fe600000418ff */
[----:B------:R-:W-:Y:S05]  /*13d30*/  LDSM.16.M88.4 R220, [R184+0x4000] ;  /* 0x00400000b8dc783b */ /* 0x000fea0000000200 */
[-C--:B------:R-:W-:Y:S08]  /*13d40*/  HMMA.16816.F32.BF16 R180, R172, R162.reuse, RZ ;  /* 0x000000a2acb4723c */ /* 0x080ff000000418ff */
[----:B------:R-:W-:Y:S08]  /*13d50*/  HMMA.16816.F32.BF16 R160, R164, R162, RZ ;  /* 0x000000a2a4a0723c */ /* 0x000ff000000418ff */
[-C--:B---3--:R-:W-:Y:S08]  /*13d60*/  HMMA.16816.F32.BF16 R156, R144, R4.reuse, R156 ;  /* 0x00000004909c723c */ /* 0x088ff0000004189c */
[----:B------:R-:W-:Y:S08]  /*13d70*/  HMMA.16816.F32.BF16 R168, R152, R4, R168 ;  /* 0x0000000498a8723c */ /* 0x000ff000000418a8 */
[-C--:B------:R-:W-:Y:S08]  /*13d80*/  HMMA.16816.F32.BF16 R180, R144, R6.reuse, R180 ;  /* 0x0000000690b4723c */ /* 0x080ff000000418b4 */
[----:B------:R-:W-:Y:S08]  /*13d90*/  HMMA.16816.F32.BF16 R4, R152, R6, R160 ;  /* 0x000000069804723c */ /* 0x000ff000000418a0 */
[-C--:B0-----:R-:W-:Y:S08]  /*13da0*/  HMMA.16816.F32.BF16 R156, R32, R196.reuse, R156 ;  /* 0x000000c4209c723c */ /* 0x081ff0000004189c */
[----:B------:R-:W-:Y:S08]  /*13db0*/  HMMA.16816.F32.BF16 R168, R192, R196, R168 ;  /* 0x000000c4c0a8723c */ /* 0x000ff000000418a8 */
[-C--:B------:R-:W-:Y:S08]  /*13dc0*/  HMMA.16816.F32.BF16 R180, R32, R198.reuse, R180 ;  /* 0x000000c620b4723c */ /* 0x080ff000000418b4 */
[----:B------:R-:W-:Y:S01]  /*13dd0*/  HMMA.16816.F32.BF16 R196, R192, R198, R4 ;  /* 0x000000c6c0c4723c */ /* 0x000fe20000041804 */
[----:B------:R0:W-:Y:S04]  /*13de0*/  LDSM.16.M88.4 R4, [R59] ;  /* 0x000000003b04783b */ /* 0x0001e80000000200 */
[----:B0-----:R-:W2:Y:S01]  /*13df0*/  LDL.LU R59, [R1+0x40] ;  /* 0x00004000013b7983 */ /* 0x001ea20000300800 */
[----:B-1----:R-:W-:-:S02]  /*13e00*/  LOP3.LUT R176, R185, 0x1f, RZ, 0xc0, !PT ;  /* 0x0000001fb9b07812 */ /* 0x002fc400078ec0ff */
[----:B------:R-:W-:Y:S01]  /*13e10*/  LOP3.LUT R186, R185, 0x7, RZ, 0xc0, !PT ;  /* 0x00000007b9ba7812 */ /* 0x000fe200078ec0ff */
[----:B------:R-:W3:Y:S01]  /*13e20*/  LDL R58, [R1+0xf8] ;  /* 0x0000f800013a7983 */ /* 0x000ee20000100800 */
[----:B------:R-:W-:Y:S02]  /*13e30*/  SHF.R.U32.HI R185, RZ, 0x3, R185 ;  /* 0x00000003ffb97819 */ /* 0x000fe400000116b9 */
[----:B------:R-:W-:Y:S02]  /*13e40*/  SHF.R.U32.HI R176, RZ, 0x4, R176 ;  /* 0x00000004ffb07819 */ /* 0x000fe400000116b0 */
[----:B------:R-:W-:-:S03]  /*13e50*/  SGXT.U32 R185, R185, 0x1 ;  /* 0x00000001b9b9781a */ /* 0x000fc60000000000 */
[----:B------:R-:W-:Y:S01]  /*13e60*/  IMAD R186, R176, 0x8, R186 ;  /* 0x00000008b0ba7824 */ /* 0x000fe200078e02ba */
[----:B------:R-:W-:Y:S01]  /*13e70*/  LOP3.LUT R185, R185, 0x6, RZ, 0xfc, !PT ;  /* 0x00000006b9b97812 */ /* 0x000fe200078efcff */
[----:B------:R0:W-:Y:S03]  /*13e80*/  LDSM.16.M88.4 R176, [R184] ;  /* 0x00000000b8b0783b */ /* 0x0001e60000000200 */
[----:B------:R-:W-:Y:S01]  /*13e90*/  LOP3.LUT R185, R185, 0x7, R187, 0x78, !PT ;  /* 0x00000007b9b97812 */ /* 0x000fe200078e78bb */
[----:B0-----:R-:W0:Y:S01]  /*13ea0*/  S2R R184, SR_TID.X ;  /* 0x0000000000b87919 */ /* 0x001e220000002100 */
[----:B------:R-:W-:-:S03]  /*13eb0*/  SHF.L.U32 R186, R186, 0x8, RZ ;  /* 0x00000008baba7819 */ /* 0x000fc600000006ff */
[----:B------:R-:W-:-:S05]  /*13ec0*/  IMAD.SHL.U32 R185, R185, 0x10, RZ ;  /* 0x00000010b9b97824 */ /* 0x000fca00078e00ff */
[----:B------:R-:W-:Y:S02]  /*13ed0*/  LOP3.LUT R185, R185, R186, RZ, 0xfc, !PT ;  /* 0x000000bab9b97212 */ /* 0x000fe400078efcff */
[----:B------:R-:W1:Y:S04]  /*13ee0*/  S2R R186, SR_TID.X ;  /* 0x0000000000ba7919 */ /* 0x000e680000002100 */
[----:B------:R0:W1:Y:S02]  /*13ef0*/  LDSM.16.M88.4 R160, [R185+0x8000] ;  /* 0x00800000b9a0783b */ /* 0x0000640000000200 */
[C---:B0-----:R-:W-:Y:S02]  /*13f00*/  LOP3.LUT R185, R184.reuse, 0x1f, RZ, 0xc0, !PT ;  /* 0x0000001fb8b97812 */ /* 0x041fe400078ec0ff */
[----:B------:R-:W-:-:S02]  /*13f10*/  LOP3.LUT R187, R184, 0x7, RZ, 0xc0, !PT ;  /* 0x00000007b8bb7812 */ /* 0x000fc400078ec0ff */
[----:B------:R-:W-:Y:S02]  /*13f20*/  SHF.R.U32.HI R184, RZ, 0x3, R184 ;  /* 0x00000003ffb87819 */ /* 0x000fe400000116b8 */
[----:B------:R-:W-:Y:S02]  /*13f30*/  SHF.R.U32.HI R185, RZ, 0x4, R185 ;  /* 0x00000004ffb97819 */ /* 0x000fe400000116b9 */
[----:B------:R-:W-:Y:S02]  /*13f40*/  SGXT.U32 R184, R184, 0x1 ;  /* 0x00000001b8b8781a */ /* 0x000fe40000000000 */
[----:B------:R-:W-:Y:S02]  /*13f50*/  LEA R185, R185, R187, 0x3 ;  /* 0x000000bbb9b97211 */ /* 0x000fe400078e18ff */
[----:B------:R-:W-:-:S04]  /*13f60*/  LOP3.LUT R184, R184, 0x8, RZ, 0xfc, !PT ;  /* 0x00000008b8b87812 */ /* 0x000fc800078efcff */
[----:B-1----:R-:W-:Y:S01]  /*13f70*/  LOP3.LUT R184, R184, 0x7, R186, 0x78, !PT ;  /* 0x00000007b8b87812 */ /* 0x002fe200078e78ba */
[----:B------:R-:W-:-:S03]  /*13f80*/  IMAD.SHL.U32 R185, R185, 0x100, RZ ;  /* 0x00000100b9b97824 */ /* 0x000fc600078e00ff */
[----:B------:R-:W-:Y:S02]  /*13f90*/  SHF.L.U32 R184, R184, 0x4, RZ ;  /* 0x00000004b8b87819 */ /* 0x000fe400000006ff */
[----:B------:R-:W-:Y:S02]  /*13fa0*/  SHF.R.U32.HI R210, RZ, 0x3, R209 ;  /* 0x00000003ffd27819 */ /* 0x000fe400000116d1 */
[----:B------:R-:W-:Y:S02]  /*13fb0*/  LOP3.LUT R184, R184, R185, RZ, 0xfc, !PT ;  /* 0x000000b9b8b87212 */ /* 0x000fe400078efcff */
[----:B------:R-:W-:Y:S02]  /*13fc0*/  LOP3.LUT R208, R209, 0x7, RZ, 0xc0, !PT ;  /* 0x00000007d1d07812 */ /* 0x000fe400078ec0ff */
[----:B------:R-:W-:Y:S02]  /*13fd0*/  SGXT.U32 R210, R210, 0x1 ;  /* 0x00000001d2d2781a */ /* 0x000fe40000000000 */
[----:B------:R-:W0:Y:S01]  /*13fe0*/  LDSM.16.M88.4 R184, [R184+0x8000] ;  /* 0x00800000b8b8783b */ /* 0x000e220000000200 */
[----:B------:R-:W-:Y:S01]  /*13ff0*/  IMAD R208, R63, 0x8, R208 ;  /* 0x000000083fd07824 */ /* 0x000fe200078e02d0 */
[----:B------:R-:W-:-:S04]  /*14000*/  LOP3.LUT R63, R210, 0xa, RZ, 0xfc, !PT ;  /* 0x0000000ad23f7812 */ /* 0x000fc800078efcff */
[----:B------:R-:W-:Y:S02]  /*14010*/  LOP3.LUT R63, R63, 0x7, R209, 0x78, !PT ;  /* 0x000000073f3f7812 */ /* 0x000fe400078e78d1 */
[----:B------:R-:W-:-:S03]  /*14020*/  SHF.L.U32 R208, R208, 0x8, RZ ;  /* 0x00000008d0d07819 */ /* 0x000fc600000006ff */
[----:B------:R-:W-:Y:S01]  /*14030*/  IMAD.SHL.U32 R63, R63, 0x10, RZ ;  /* 0x000000103f3f7824 */ /* 0x000fe200078e00ff */
[----:B------:R-:W-:Y:S04]  /*14040*/  HMMA.16816.F32.BF16 R156, R176, R160, R156 ;  /* 0x000000a0b09c723c */ /* 0x000fe8000004189c */
[----:B------:R-:W-:-:S04]  /*14050*/  LOP3.LUT R63, R63, R208, RZ, 0xfc, !PT ;  /* 0x000000d03f3f7212 */ /* 0x000fc800078efcff */
[----:B------:R-:W-:Y:S01]  /*14060*/  HMMA.16816.F32.BF16 R168, R220, R160, R168 ;  /* 0x000000a0dca8723c */ /* 0x000fe200000418a8 */
[----:B------:R-:W1:Y:S07]  /*14070*/  S2R R208, SR_TID.X ;  /* 0x0000000000d07919 */ /* 0x000e6e0000002100 */
[-C--:B------:R-:W-:Y:S08]  /*14080*/  HMMA.16816.F32.BF16 R180, R176, R162.reuse, R180 ;  /* 0x000000a2b0b4723c */ /* 0x080ff000000418b4 */
[----:B------:R-:W-:Y:S01]  /*14090*/  HMMA.16816.F32.BF16 R160, R220, R162, R196 ;  /* 0x000000a2dca0723c */ /* 0x000fe200000418c4 */
[----:B------:R-:W-:Y:S07]  /*140a0*/  LDSM.16.M88.4 R196, [R63+0x8000] ;  /* 0x008000003fc4783b */ /* 0x000fee0000000200 */
[-C--:B0-----:R-:W-:Y:S08]  /*140b0*/  HMMA.16816.F32.BF16 R156, R4, R184.reuse, R156 ;  /* 0x000000b8049c723c */ /* 0x081ff0000004189c */
[----:B------:R-:W-:Y:S08]  /*140c0*/  HMMA.16816.F32.BF16 R168, R216, R184, R168 ;  /* 0x000000b8d8a8723c */ /* 0x000ff000000418a8 */
[-C--:B------:R-:W-:Y:S08]  /*140d0*/  HMMA.16816.F32.BF16 R180, R4, R186.reuse, R180 ;  /* 0x000000ba04b4723c */ /* 0x080ff000000418b4 */
[----:B------:R-:W-:Y:S01]  /*140e0*/  HMMA.16816.F32.BF16 R184, R216, R186, R160 ;  /* 0x000000bad8b8723c */ /* 0x000fe200000418a0 */
[----:B----4-:R-:W0:Y:S04]  /*140f0*/  LDSM.16.M88.4 R160, [R42] ;  /* 0x000000002aa0783b */ /* 0x010e280000000200 */
[----:B------:R1:W2:Y:S02]  /*14100*/  LDSM.16.M88.4 R212, [R42+0x4000] ;  /* 0x004000002ad4783b */ /* 0x0002a40000000200 */
[----:B-1----:R-:W-:-:S04]  /*14110*/  LOP3.LUT R42, R208, 0x1f, RZ, 0xc0, !PT ;  /* 0x0000001fd02a7812 */ /* 0x002fc800078ec0ff */
[----:B------:R-:W-:-:S05]  /*14120*/  SHF.R.U32.HI R42, RZ, 0x4, R42 ;  /* 0x00000004ff2a7819 */ /* 0x000fca000001162a */
[----:B------:R-:W-:Y:S01]  /*14130*/  IMAD R63, R42, 0x8, R241 ;  /* 0x000000082a3f7824 */ /* 0x000fe200078e02f1 */
[----:B------:R-:W-:-:S04]  /*14140*/  LOP3.LUT R42, R240, 0xc, RZ, 0xfc, !PT ;  /* 0x0000000cf02a7812 */ /* 0x000fc800078efcff */
[----:B------:R-:W-:Y:S02]  /*14150*/  LOP3.LUT R42, R42, 0x7, R207, 0x78, !PT ;  /* 0x000000072a2a7812 */ /* 0x000fe400078e78cf */
[----:B------:R-:W-:-:S03]  /*14160*/  SHF.L.U32 R63, R63, 0x8, RZ ;  /* 0x000000083f3f7819 */ /* 0x000fc600000006ff */
[----:B------:R-:W-:-:S05]  /*14170*/  IMAD.SHL.U32 R42, R42, 0x10, RZ ;  /* 0x000000102a2a7824 */ /* 0x000fca00078e00ff */
[----:B------:R-:W-:Y:S02]  /*14180*/  LOP3.LUT R42, R42, R63, RZ, 0xfc, !PT ;  /* 0x0000003f2a2a7212 */ /* 0x000fe400078efcff */
[----:B------:R-:W4:Y:S01]  /*14190*/  LDL R63, [R1+0xf4] ;  /* 0x0000f400013f7983 */ /* 0x000f220000100800 */
[----:B------:R-:W-:Y:S02]  /*141a0*/  LOP3.LUT R0, R0, 0xffefffff, RZ, 0xc0, !PT ;  /* 0xffefffff00007812 */ /* 0x000fe400078ec0ff */
[----:B------:R-:W-:Y:S02]  /*141b0*/  ISETP.GT.U32.AND P0, PT, R203, R200, PT ;  /* 0x000000c8cb00720c */ /* 0x000fe40003f04070 */
[----:B------:R-:W-:Y:S02]  /*141c0*/  @P6 LOP3.LUT R0, R0, 0x100000, RZ, 0xfc, !PT ;  /* 0x0010000000006812 */ /* 0x000fe400078efcff */
[----:B------:R-:W-:Y:S02]  /*141d0*/  ISETP.GT.AND.EX P6, PT, R142, R148, PT, P0 ;  /* 0x000000948e00720c */ /* 0x000fe40003fc4300 */
[----:B------:R-:W-:-:S02]  /*141e0*/  LOP3.LUT R0, R0, 0xffdfffff, RZ, 0xc0, !PT ;  /* 0xffdfffff00007812 */ /* 0x000fc400078ec0ff */
[----:B------:R-:W-:Y:S02]  /*141f0*/  ISETP.GT.U32.AND P0, PT, R189, R201, PT ;  /* 0x000000c9bd00720c */ /* 0x000fe40003f04070 */
[----:B------:R-:W-:Y:S02]  /*14200*/  @P5 LOP3.LUT R0, R0, 0x200000, RZ, 0xfc, !PT ;  /* 0x0020000000005812 */ /* 0x000fe400078efcff */
[----:B------:R-:W-:Y:S02]  /*14210*/  ISETP.GT.AND.EX P5, PT, R151, R141, PT, P0 ;  /* 0x0000008d9700720c */ /* 0x000fe40003fa4300 */
[----:B------:R-:W-:Y:S02]  /*14220*/  ISETP.GT.U32.AND P0, PT, R189, R3, PT ;  /* 0x00000003bd00720c */ /* 0x000fe40003f04070 */
[----:B--2---:R-:W-:-:S09]  /*14230*/  LOP3.LUT R59, R59, 0xfffbffff, RZ, 0xc0, !PT ;  /* 0xfffbffff3b3b7812 */ /* 0x004fd200078ec0ff */
[----:B------:R-:W-:Y:S01]  /*14240*/  @P5 LOP3.LUT R59, R59, 0x40000, RZ, 0xfc, !PT ;  /* 0x000400003b3b5812 */ /* 0x000fe200078efcff */
[----:B0-----:R-:W-:Y:S01]  /*14250*/  HMMA.16816.F32.BF16 R156, R160, R196, R156 ;  /* 0x000000c4a09c723c */ /* 0x001fe2000004189c */
[----:B------:R-:W-:Y:S01]  /*14260*/  ISETP.GT.AND.EX P5, PT, R151, R204, PT, P0 ;  /* 0x000000cc9700720c */ /* 0x000fe20003fa4300 */
[----:B---3--:R-:W-:Y:S01]  /*14270*/  LDSM.16.M88.4 R208, [R58+0x4000] ;  /* 0x004000003ad0783b */ /* 0x008fe20000000200 */
[----:B------:R-:W-:Y:S02]  /*14280*/  LOP3.LUT R59, R59, 0xfffdffff, RZ, 0xc0, !PT ;  /* 0xfffdffff3b3b7812 */ /* 0x000fe400078ec0ff */
[----:B------:R-:W-:-:S09]  /*14290*/  ISETP.GT.U32.AND P0, PT, R149, R201, PT ;  /* 0x000000c99500720c */ /* 0x000fd20003f04070 */
[----:B------:R-:W-:Y:S02]  /*142a0*/  @P5 LOP3.LUT R59, R59, 0x20000, RZ, 0xfc, !PT ;  /* 0x000200003b3b5812 */ /* 0x000fe400078efcff */
[----:B------:R-:W-:Y:S02]  /*142b0*/  ISETP.GT.AND.EX P5, PT, R188, R141, PT, P0 ;  /* 0x0000008dbc00720c */ /* 0x000fe40003fa4300 */
        /* <DEDUP_REMOVED lines=9> */
[----:B------:R-:W-:Y:S01]  /*14350*/  ISETP.GT.U32.AND P0, PT, R150, R3, PT ;  /* 0x000000039600720c */ /* 0x000fe20003f04070 */
[----:B------:R-:W-:Y:S01]  /*14360*/  HMMA.16816.F32.BF16 R168, R212, R196, R168 ;  /* 0x000000c4d4a8723c */ /* 0x000fe200000418a8 */
[----:B------:R-:W-:Y:S07]  /*14370*/  LDSM.16.M88.4 R148, [R58] ;  /* 0x000000003a94783b */ /* 0x000fee0000000200 */
[----:B------:R-:W-:-:S02]  /*14380*/  @P5 LOP3.LUT R59, R59, 0x4000, RZ, 0xfc, !PT ;  /* 0x000040003b3b5812 */ /* 0x000fc400078efcff */
[----:B------:R-:W-:Y:S02]  /*14390*/  ISETP.GT.AND.EX P5, PT, R143, R204, PT, P0 ;  /* 0x000000cc8f00720c */ /* 0x000fe40003fa4300 */
[----:B------:R-:W-:Y:S02]  /*143a0*/  MOV R143, UR5 ;  /* 0x00000005008f7c02 */ /* 0x000fe40008000f00 */
[----:B------:R-:W-:Y:S02]  /*143b0*/  ISETP.GT.U32.AND P0, PT, R190, R201, PT ;  /* 0x000000c9be00720c */ /* 0x000fe40003f04070 */
[----:B------:R-:W-:Y:S02]  /*143c0*/  LOP3.LUT R59, R59, 0xffffdfff, RZ, 0xc0, !PT ;  /* 0xffffdfff3b3b7812 */ /* 0x000fe400078ec0ff */
[----:B------:R-:W-:-:S05]  /*143d0*/  ISETP.GT.AND.EX P0, PT, R143, R141, PT, P0 ;  /* 0x0000008d8f00720c */ /* 0x000fca0003f04300 */
[----:B------:R-:W-:-:S04]  /*143e0*/  @P5 LOP3.LUT R59, R59, 0x2000, RZ, 0xfc, !PT ;  /* 0x000020003b3b5812 */ /* 0x000fc800078efcff */
[----:B------:R-:W-:-:S04]  /*143f0*/  LOP3.LUT R59, R59, 0xfffff7ff, RZ, 0xc0, !PT ;  /* 0xfffff7ff3b3b7812 */ /* 0x000fc800078ec0ff */
[----:B------:R-:W-:Y:S02]  /*14400*/  @P0 LOP3.LUT R59, R59, 0x800, RZ, 0xfc, !PT ;  /* 0x000008003b3b0812 */ /* 0x000fe400078efcff */
[----:B------:R-:W-:-:S04]  /*14410*/  ISETP.GT.U32.AND P0, PT, R140, R201, PT ;  /* 0x000000c98c00720c */ /* 0x000fc80003f04070 */
[----:B------:R-:W-:Y:S02]  /*14420*/  ISETP.GT.AND.EX P5, PT, R142, R141, PT, P0 ;  /* 0x0000008d8e00720c */ /* 0x000fe40003fa4300 */
[----:B------:R-:W-:-:S11]  /*14430*/  LOP3.LUT R59, R59, 0xfffffdff, RZ, 0xc0, !PT ;  /* 0xfffffdff3b3b7812 */ /* 0x000fd600078ec0ff */
[----:B------:R-:W-:Y:S02]  /*14440*/  @P5 LOP3.LUT R59, R59, 0x200, RZ, 0xfc, !PT ;  /* 0x000002003b3b5812 */ /* 0x000fe400078efcff */
[----:B------:R-:W-:-:S04]  /*14450*/  ISETP.GT.U32.AND P5, PT, R202, R201, PT ;  /* 0x000000c9ca00720c */ /* 0x000fc80003fa4070 */
[----:B------:R-:W-:Y:S02]  /*14460*/  ISETP.GT.AND.EX P5, PT, R142, R141, PT, P5 ;  /* 0x0000008d8e00720c */ /* 0x000fe40003fa4350 */
[----:B------:R-:W-:-:S11]  /*14470*/  LOP3.LUT R59, R59, 0xffffffbf, RZ, 0xc0, !PT ;  /* 0xffffffbf3b3b7812 */ /* 0x000fd600078ec0ff */
[----:B------:R-:W-:Y:S02]  /*14480*/  @P5 LOP3.LUT R59, R59, 0x40, RZ, 0xfc, !PT ;  /* 0x000000403b3b5812 */ /* 0x000fe400078efcff */
[----:B------:R-:W-:-:S04]  /*14490*/  ISETP.GT.U32.AND P5, PT, R206, R201, PT ;  /* 0x000000c9ce00720c */ /* 0x000fc80003fa4070 */
[----:B------:R-:W-:Y:S01]  /*144a0*/  ISETP.GT.AND.EX P5, PT, R142, R141, PT, P5 ;  /* 0x0000008d8e00720c */ /* 0x000fe20003fa4350 */
[----:B------:R-:W-:Y:S01]  /*144b0*/  HMMA.16816.F32.BF16 R180, R160, R198, R180 ;  /* 0x000000c6a0b4723c */ /* 0x000fe200000418b4 */
[----:B------:R-:W-:-:S07]  /*144c0*/  LOP3.LUT R59, R59, 0xffffffef, RZ, 0xc0, !PT ;  /* 0xffffffef3b3b7812 */ /* 0x000fce00078ec0ff */
[----:B------:R-:W-:Y:S01]  /*144d0*/  HMMA.16816.F32.BF16 R184, R212, R198, R184 ;  /* 0x000000c6d4b8723c */ /* 0x000fe200000418b8 */
[----:B------:R-:W0:Y:S03]  /*144e0*/  LDSM.16.M88.4 R196, [R42+0x8000] ;  /* 0x008000002ac4783b */ /* 0x000e260000000200 */
[----:B------:R-:W-:Y:S02]  /*144f0*/  @P5 LOP3.LUT R59, R59, 0x10, RZ, 0xfc, !PT ;  /* 0x000000103b3b5812 */ /* 0x000fe400078efcff */
[----:B------:R-:W-:-:S04]  /*14500*/  ISETP.GT.U32.AND P5, PT, R205, R201, PT ;  /* 0x000000c9cd00720c */ /* 0x000fc80003fa4070 */
[C---:B------:R-:W-:Y:S02]  /*14510*/  ISETP.GT.AND.EX P5, PT, R142.reuse, R141, PT, P5 ;  /* 0x0000008d8e00720c */ /* 0x040fe40003fa4350 */
[----:B------:R-:W-:Y:S02]  /*14520*/  ISETP.GT.U32.AND P0, PT, R203, R201, PT ;  /* 0x000000c9cb00720c */ /* 0x000fe40003f04070 */
[----:B------:R-:W-:Y:S02]  /*14530*/  LOP3.LUT R59, R59, 0xfffffffb, RZ, 0xc0, !PT ;  /* 0xfffffffb3b3b7812 */ /* 0x000fe400078ec0ff */
[----:B------:R-:W-:Y:S02]  /*14540*/  ISETP.GT.AND.EX P0, PT, R142, R141, PT, P0 ;  /* 0x0000008d8e00720c */ /* 0x000fe40003f04300 */
[----:B------:R-:W-:-:S05]  /*14550*/  MOV R141, UR5 ;  /* 0x00000005008d7c02 */ /* 0x000fca0008000f00 */
[----:B------:R-:W-:Y:S02]  /*14560*/  @P5 LOP3.LUT R59, R59, 0x4, RZ, 0xfc, !PT ;  /* 0x000000043b3b5812 */ /* 0x000fe400078efcff */
[----:B------:R-:W-:-:S04]  /*14570*/  ISETP.GT.U32.AND P5, PT, R190, R3, PT ;  /* 0x00000003be00720c */ /* 0x000fc80003fa4070 */
[----:B------:R-:W-:Y:S02]  /*14580*/  ISETP.GT.AND.EX P5, PT, R141, R204, PT, P5 ;  /* 0x000000cc8d00720c */ /* 0x000fe40003fa4350 */
[----:B------:R-:W-:Y:S02]  /*14590*/  LOP3.LUT R59, R59, 0xfffffffe, RZ, 0xc0, !PT ;  /* 0xfffffffe3b3b7812 */ /* 0x000fe400078ec0ff */
[----:B------:R-:W-:Y:S01]  /*145a0*/  IADD3 R225, R226, R225, RZ ;  /* 0x000000e1e2e17210 */ /* 0x000fe20007ffe0ff */
[-C--:B0-----:R-:W-:Y:S08]  /*145b0*/  HMMA.16816.F32.BF16 R156, R148, R196.reuse, R156 ;  /* 0x000000c4949c723c */ /* 0x081ff0000004189c */
[----:B------:R-:W-:Y:S01]  /*145c0*/  @P5 LOP3.LUT R59, R59, 0x1, RZ, 0xfc, !PT ;  /* 0x000000013b3b5812 */ /* 0x000fe200078efcff */
[----:B------:R-:W-:Y:S04]  /*145d0*/  HMMA.16816.F32.BF16 R168, R208, R196, R168 ;  /* 0x000000c4d0a8723c */ /* 0x000fe800000418a8 */
[----:B------:R-:W-:Y:S03]  /*145e0*/  STL [R1+0x40], R59 ;  /* 0x0000403b01007387 */ /* 0x000fe60000100800 */
[----:B------:R-:W-:Y:S01]  /*145f0*/  LOP3.LUT R197, R225, 0x3, RZ, 0xc0, !PT ;  /* 0x00000003e1c57812 */ /* 0x000fe200078ec0ff */
[----:B------:R-:W-:Y:S03]  /*14600*/  STL [R1+0x180], R3 ;  /* 0x0001800301007387 */ /* 0x000fe60000100800 */
[----:B------:R-:W-:-:S02]  /*14610*/  IADD3 R197, R197, R227, R228 ;  /* 0x000000e3c5c57210 */ /* 0x000fc40007ffe0e4 */
[----:B------:R-:W2:Y:S01]  /*14620*/  LDL R228, [R1+0xbc] ;  /* 0x0000bc0001e47983 */ /* 0x000ea20000100800 */
[----:B------:R-:W-:Y:S01]  /*14630*/  IMAD.MOV.U32 R189, RZ, RZ, R40 ;  /* 0x000000ffffbd7224 */ /* 0x000fe200078e0028 */
[----:B------:R-:W-:Y:S02]  /*14640*/  LOP3.LUT R40, R242, 0x1f, RZ, 0xc0, !PT ;  /* 0x0000001ff2287812 */ /* 0x000fe400078ec0ff */
[----:B------:R-:W-:Y:S02]  /*14650*/  LOP3.LUT R2, R2, 0xbfffffff, RZ, 0xc0, !PT ;  /* 0xbfffffff02027812 */ /* 0x000fe400078ec0ff */
[----:B------:R-:W-:Y:S02]  /*14660*/  SHF.R.U32.HI R40, RZ, 0x4, R40 ;  /* 0x00000004ff287819 */ /* 0x000fe40000011628 */
[----:B------:R-:W-:Y:S02]  /*14670*/  ISETP.GT.U32.AND P5, PT, R140, R3, PT ;  /* 0x000000038c00720c */ /* 0x000fe40003fa4070 */
[----:B------:R-:W-:-:S02]  /*14680*/  @P6 LOP3.LUT R2, R2, 0x40000000, RZ, 0xfc, !PT ;  /* 0x4000000002026812 */ /* 0x000fc400078efcff */
[----:B------:R-:W-:Y:S01]  /*14690*/  MOV R58, R41 ;  /* 0x00000029003a7202 */ /* 0x000fe20000000f00 */
[----:B------:R-:W-:Y:S01]  /*146a0*/  IMAD R41, R40, 0x8, R241 ;  /* 0x0000000828297824 */ /* 0x000fe200078e02f1 */
[----:B------:R-:W-:Y:S02]  /*146b0*/  ISETP.GT.AND.EX P5, PT, R142, R204, PT, P5 ;  /* 0x000000cc8e00720c */ /* 0x000fe40003fa4350 */
[----:B------:R-:W-:Y:S02]  /*146c0*/  LOP3.LUT R40, R240, 0xe, RZ, 0xfc, !PT ;  /* 0x0000000ef0287812 */ /* 0x000fe400078efcff */
[----:B------:R-:W-:Y:S02]  /*146d0*/  LOP3.LUT R2, R2, 0xfffbffff, RZ, 0xc0, !PT ;  /* 0xfffbffff02027812 */ /* 0x000fe400078ec0ff */
[----:B------:R-:W-:Y:S02]  /*146e0*/  LOP3.LUT R40, R40, 0x7, R207, 0x78, !PT ;  /* 0x0000000728287812 */ /* 0x000fe400078e78cf */
[----:B------:R-:W-:-:S02]  /*146f0*/  @P0 LOP3.LUT R2, R2, 0x40000, RZ, 0xfc, !PT ;  /* 0x0004000002020812 */ /* 0x000fc400078efcff */
[----:B------:R-:W-:Y:S01]  /*14700*/  SHF.L.U32 R41, R41, 0x8, RZ ;  /* 0x0000000829297819 */ /* 0x000fe200000006ff */
[----:B------:R-:W-:Y:S01]  /*14710*/  IMAD.SHL.U32 R40, R40, 0x10, RZ ;  /* 0x0000001028287824 */ /* 0x000fe200078e00ff */
[----:B------:R-:W-:-:S04]  /*14720*/  LOP3.LUT R2, R2, 0xdfffffff, RZ, 0xc0, !PT ;  /* 0xdfffffff02027812 */ /* 0x000fc800078ec0ff */
[----:B------:R-:W-:Y:S02]  /*14730*/  @P5 LOP3.LUT R2, R2, 0x20000000, RZ, 0xfc, !PT ;  /* 0x2000000002025812 */ /* 0x000fe400078efcff */
[----:B------:R-:W-:Y:S02]  /*14740*/  ISETP.GT.U32.AND P5, PT, R202, R3, PT ;  /* 0x00000003ca00720c */ /* 0x000fe40003fa4070 */
[----:B------:R-:W-:Y:S01]  /*14750*/  LOP3.LUT R40, R40, R41, RZ, 0xfc, !PT ;  /* 0x0000002928287212 */ /* 0x000fe200078efcff */
[----:B----4-:R-:W-:Y:S01]  /*14760*/  LDSM.16.M88.4 R200, [R63] ;  /* 0x000000003fc8783b */ /* 0x010fe20000000200 */
[----:B------:R-:W-:-:S03]  /*14770*/  ISETP.GT.AND.EX P5, PT, R142, R204, PT, P5 ;  /* 0x000000cc8e00720c */ /* 0x000fc60003fa4350 */
[----:B------:R-:W3:Y:S01]  /*14780*/  LDL R41, [R1+0xb8] ;  /* 0x0000b80001297983 */ /* 0x000ee20000100800 */
[----:B------:R-:W-:-:S03]  /*14790*/  LOP3.LUT R2, R2, 0xefffffff, RZ, 0xc0, !PT ;  /* 0xefffffff02027812 */ /* 0x000fc600078ec0ff */
[----:B------:R-:W0:Y:S06]  /*147a0*/  LDSM.16.M88.4 R240, [R40+0x8000] ;  /* 0x0080000028f0783b */ /* 0x000e2c0000000200 */
[----:B------:R-:W-:Y:S02]  /*147b0*/  @P5 LOP3.LUT R2, R2, 0x10000000, RZ, 0xfc, !PT ;  /* 0x1000000002025812 */ /* 0x000fe400078efcff */
[----:B------:R-:W-:-:S04]  /*147c0*/  ISETP.GT.U32.AND P5, PT, R206, R3, PT ;  /* 0x00000003ce00720c */ /* 0x000fc80003fa4070 */
[----:B------:R-:W-:Y:S02]  /*147d0*/  ISETP.GT.AND.EX P5, PT, R142, R204, PT, P5 ;  /* 0x000000cc8e00720c */ /* 0x000fe40003fa4350 */
[----:B------:R-:W-:-:S11]  /*147e0*/  LOP3.LUT R2, R2, 0xfbffffff, RZ, 0xc0, !PT ;  /* 0xfbffffff02027812 */ /* 0x000fd600078ec0ff */
[----:B------:R-:W-:Y:S02]  /*147f0*/  @P5 LOP3.LUT R2, R2, 0x4000000, RZ, 0xfc, !PT ;  /* 0x0400000002025812 */ /* 0x000fe400078efcff */
[----:B------:R-:W-:-:S04]  /*14800*/  ISETP.GT.U32.AND P5, PT, R205, R3, PT ;  /* 0x00000003cd00720c */ /* 0x000fc80003fa4070 */
[----:B------:R-:W-:Y:S02]  /*14810*/  ISETP.GT.AND.EX P5, PT, R142, R204, PT, P5 ;  /* 0x000000cc8e00720c */ /* 0x000fe40003fa4350 */
[----:B------:R1:W4:Y:S04]  /*14820*/  LDSM.16.M88.4 R204, [R63+0x4000] ;  /* 0x004000003fcc783b */ /* 0x0003280000000200 */
[----:B-1----:R-:W3:Y:S01]  /*14830*/  LDL R63, [R1+0xb4] ;  /* 0x0000b400013f7983 */ /* 0x002ee20000100800 */
[----:B0-----:R-:W-:Y:S08]  /*14840*/  HMMA.16816.F32.BF16 R156, R200, R240, R156 ;  /* 0x000000f0c89c723c */ /* 0x001ff0000004189c */
[----:B------:R-:W-:Y:S01]  /*14850*/  HMMA.16816.F32.BF16 R180, R148, R198, R180 ;  /* 0x000000c694b4723c */ /* 0x000fe200000418b4 */
[----:B------:R-:W-:Y:S01]  /*14860*/  MOV R142, R56 ;  /* 0x00000038008e7202 */ /* 0x000fe20000000f00 */
[----:B------:R-:W-:Y:S01]  /*14870*/  IMAD.MOV.U32 R140, RZ, RZ, R55 ;  /* 0x000000ffff8c7224 */ /* 0x000fe200078e0037 */
[----:B------:R-:W-:-:S05]  /*14880*/  MOV R141, R54 ;  /* 0x00000036008d7202 */ /* 0x000fca0000000f00 */
[----:B------:R-:W-:Y:S07]  /*14890*/  HMMA.16816.F32.BF16 R184, R208, R198, R184 ;  /* 0x000000c6d0b8723c */ /* 0x000fee00000418b8 */
[----:B------:R-:W-:Y:S01]  /*148a0*/  IMAD.MOV.U32 R199, RZ, RZ, R57 ;  /* 0x000000ffffc77224 */ /* 0x000fe200078e0039 */
[----:B------:R-:W-:Y:S01]  /*148b0*/  MOV R57, R157 ;  /* 0x0000009d00397202 */ /* 0x000fe20000000f00 */
[----:B------:R-:W-:Y:S01]  /*148c0*/  IMAD.MOV.U32 R56, RZ, RZ, R156 ;  /* 0x000000ffff387224 */ /* 0x000fe200078e009c */
[----:B------:R-:W-:Y:S01]  /*148d0*/  MOV R55, R159 ;  /* 0x0000009f00377202 */ /* 0x000fe20000000f00 */
[----:B------:R-:W-:-:S05]  /*148e0*/  IMAD.MOV.U32 R54, RZ, RZ, R158 ;  /* 0x000000ffff367224 */ /* 0x000fca00078e009e */
[----:B------:R-:W-:Y:S01]  /*148f0*/  HMMA.16816.F32.BF16 R156, R200, R242, R180 ;  /* 0x000000f2c89c723c */ /* 0x000fe200000418b4 */
[----:B------:R-:W-:Y:S01]  /*14900*/  IMAD.MOV.U32 R143, RZ, RZ, R251 ;  /* 0x000000ffff8f7224 */ /* 0x000fe200078e00fb */
[----:B------:R-:W-:Y:S01]  /*14910*/  MOV R190, R250 ;  /* 0x000000fa00be7202 */ /* 0x000fe20000000f00 */
[----:B------:R-:W-:Y:S01]  /*14920*/  IMAD.MOV.U32 R198, RZ, RZ, R249 ;  /* 0x000000ffffc67224 */ /* 0x000fe200078e00f9 */
[----:B------:R-:W-:Y:S02]  /*14930*/  MOV R3, R248 ;  /* 0x000000f800037202 */ /* 0x000fe40000000f00 */
[----:B------:R-:W-:Y:S02]  /*14940*/  MOV R188, R58 ;  /* 0x0000003a00bc7202 */ /* 0x000fe40000000f00 */
[----:B----4-:R-:W-:Y:S07]  /*14950*/  HMMA.16816.F32.BF16 R248, R204, R240, R168 ;  /* 0x000000f0ccf8723c */ /* 0x010fee00000418a8 */
[----:B------:R-:W-:Y:S01]  /*14960*/  IMAD.MOV.U32 R169, RZ, RZ, R53 ;  /* 0x000000ffffa97224 */ /* 0x000fe200078e0035 */
[----:B------:R-:W-:Y:S01]  /*14970*/  MOV R170, R49 ;  /* 0x0000003100aa7202 */ /* 0x000fe20000000f00 */
[----:B------:R-:W-:-:S07]  /*14980*/  IMAD.MOV.U32 R171, RZ, RZ, R48 ;  /* 0x000000ffffab7224 */ /* 0x000fce00078e0030 */
[----:B------:R-:W-:Y:S01]  /*14990*/  MOV R58, R156 ;  /* 0x0000009c003a7202 */ /* 0x000fe20000000f00 */
[----:B------:R-:W-:Y:S01]  /*149a0*/  IMAD.MOV.U32 R53, RZ, RZ, R157 ;  /* 0x000000ffff357224 */ /* 0x000fe200078e009d */
[----:B------:R-:W-:Y:S01]  /*149b0*/  MOV R48, R158 ;  /* 0x0000009e00307202 */ /* 0x000fe20000000f00 */
[----:B------:R-:W-:Y:S02]  /*149c0*/  IMAD.MOV.U32 R49, RZ, RZ, R159 ;  /* 0x000000ffff317224 */ /* 0x000fe400078e009f */
[----:B------:R-:W0:Y:S01]  /*149d0*/  LDSM.16.M88.4 R156, [R37+0x9000] ;  /* 0x00900000259c783b */ /* 0x000e220000000200 */
[----:B------:R-:W-:Y:S01]  /*149e0*/  IMAD.MOV.U32 R226, RZ, RZ, R140 ;  /* 0x000000ffffe27224 */ /* 0x000fe200078e008c */
[----:B------:R-:W-:Y:S01]  /*149f0*/  SEL R140, RZ, 0x1, !P6 ;  /* 0x00000001ff8c7807 */ /* 0x000fe20007000000 */
[----:B------:R-:W-:Y:S01]  /*14a00*/  HMMA.16816.F32.BF16 R240, R204, R242, R184 ;  /* 0x000000f2ccf0723c */ /* 0x000fe200000418b8 */
[----:B------:R-:W-:Y:S01]  /*14a10*/  IMAD.IADD R191, R224, 0x1, R191 ;  /* 0x00000001e0bf7824 */ /* 0x000fe200078e02bf */
[----:B------:R-:W-:-:S02]  /*14a20*/  MOV R224, R141 ;  /* 0x0000008d00e07202 */ /* 0x000fc40000000f00 */
[----:B------:R-:W-:Y:S02]  /*14a30*/  MOV R227, R143 ;  /* 0x0000008f00e37202 */ /* 0x000fe40000000f00 */
[----:B------:R-:W-:Y:S01]  /*14a40*/  IADD3 R231, R140, R231, RZ ;  /* 0x000000e78ce77210 */ /* 0x000fe20007ffe0ff */
[----:B------:R-:W-:Y:S01]  /*14a50*/  IMAD.MOV.U32 R184, RZ, RZ, R198 ;  /* 0x000000ffffb87224 */ /* 0x000fe200078e00c6 */
[----:B------:R-:W-:Y:S02]  /*14a60*/  MOV R198, R142 ;  /* 0x0000008e00c67202 */ /* 0x000fe40000000f00 */
[----:B------:R-:W1:Y:S01]  /*14a70*/  LDSM.16.M88.4 R140, [R36+0x9000] ;  /* 0x00900000248c783b */ /* 0x000e620000000200 */
[----:B------:R-:W-:Y:S01]  /*14a80*/  LOP3.LUT R185, R231, 0x3, RZ, 0xc0, !PT ;  /* 0x00000003e7b97812 */ /* 0x000fe200078ec0ff */
[----:B------:R-:W-:Y:S01]  /*14a90*/  IMAD.IADD R246, R247, 0x1, R246 ;  /* 0x00000001f7f67824 */ /* 0x000fe200078e02f6 */
[----:B------:R-:W-:Y:S02]  /*14aa0*/  LOP3.LUT R191, R191, 0x3, RZ, 0xc0, !PT ;  /* 0x00000003bfbf7812 */ /* 0x000fe400078ec0ff */
[----:B------:R-:W-:Y:S01]  /*14ab0*/  IADD3 R185, R185, R232, R233 ;  /* 0x000000e8b9b97210 */ /* 0x000fe20007ffe0e9 */
[----:B------:R-:W-:Y:S01]  /*14ac0*/  IMAD.MOV.U32 R233, RZ, RZ, R236 ;  /* 0x000000ffffe97224 */ /* 0x000fe200078e00ec */
[----:B------:R-:W-:Y:S01]  /*14ad0*/  MOV R182, R171 ;  /* 0x000000ab00b67202 */ /* 0x000fe20000000f00 */
[----:B------:R-:W-:Y:S01]  /*14ae0*/  IMAD.MOV.U32 R183, RZ, RZ, R170 ;  /* 0x000000ffffb77224 */ /* 0x000fe200078e00aa */
[----:B------:R-:W-:Y:S01]  /*14af0*/  MOV R180, R189 ;  /* 0x000000bd00b47202 */ /* 0x000fe20000000f00 */
[----:B------:R-:W-:Y:S01]  /*14b00*/  IMAD.MOV.U32 R181, RZ, RZ, R239 ;  /* 0x000000ffffb57224 */ /* 0x000fe200078e00ef */
[----:B------:R-:W-:-:S02]  /*14b10*/  MOV R232, R237 ;  /* 0x000000ed00e87202 */ /* 0x000fc40000000f00 */
[----:B------:R-:W-:Y:S02]  /*14b20*/  IADD3 R234, R235, R234, RZ ;  /* 0x000000eaebea7210 */ /* 0x000fe40007ffe0ff */
[----:B------:R-:W-:Y:S01]  /*14b30*/  LOP3.LUT R186, R246, 0x3, RZ, 0xc0, !PT ;  /* 0x00000003f6ba7812 */ /* 0x000fe200078ec0ff */
[----:B------:R-:W-:Y:S01]  /*14b40*/  IMAD.MOV.U32 R231, RZ, RZ, R238 ;  /* 0x000000ffffe77224 */ /* 0x000fe200078e00ee */
[----:B------:R-:W-:Y:S01]  /*14b50*/  IADD3 R196, R191, R229, R230 ;  /* 0x000000e5bfc47210 */ /* 0x000fe20007ffe0e6 */
[----:B------:R-:W-:Y:S01]  /*14b60*/  IMAD.MOV.U32 R235, RZ, RZ, R182 ;  /* 0x000000ffffeb7224 */ /* 0x000fe200078e00b6 */
[----:B------:R-:W-:Y:S02]  /*14b70*/  LOP3.LUT R187, R234, 0x3, RZ, 0xc0, !PT ;  /* 0x00000003eabb7812 */ /* 0x000fe400078ec0ff */
[----:B------:R-:W-:Y:S02]  /*14b80*/  IADD3 R186, R186, R252, R232 ;  /* 0x000000fcbaba7210 */ /* 0x000fe40007ffe0e8 */
[----:B------:R-:W-:Y:S01]  /*14b90*/  IADD3 R184, R184, R233, RZ ;  /* 0x000000e9b8b87210 */ /* 0x000fe20007ffe0ff */
[----:B------:R-:W-:Y:S01]  /*14ba0*/  IMAD.MOV.U32 R233, RZ, RZ, R180 ;  /* 0x000000ffffe97224 */ /* 0x000fe200078e00b4 */
[----:B------:R-:W-:-:S02]  /*14bb0*/  MOV R230, R169 ;  /* 0x000000a900e67202 */ /* 0x000fc40000000f00 */
[----:B------:R-:W-:Y:S01]  /*14bc0*/  MOV R232, R181 ;  /* 0x000000b500e87202 */ /* 0x000fe20000000f00 */
[----:B0-----:R-:W-:Y:S01]  /*14bd0*/  HMMA.16816.F32.BF16 R168, R172, R156, RZ ;  /* 0x0000009caca8723c */ /* 0x001fe200000418ff */
[----:B------:R-:W-:-:S07]  /*14be0*/  MOV R234, R183 ;  /* 0x000000b700ea7202 */ /* 0x000fce0000000f00 */
[----:B------:R-:W-:Y:S01]  /*14bf0*/  HMMA.16816.F32.BF16 R236, R164, R156, RZ ;  /* 0x0000009ca4ec723c */ /* 0x000fe200000418ff */
[----:B------:R-:W-:-:S07]  /*14c00*/  IMAD.MOV.U32 R225, RZ, RZ, R190 ;  /* 0x000000ffffe17224 */ /* 0x000fce00078e00be */
[-C--:B------:R-:W-:Y:S01]  /*14c10*/  HMMA.16816.F32.BF16 R180, R172, R158.reuse, RZ ;  /* 0x0000009eacb4723c */ /* 0x080fe200000418ff */
[----:B------:R-:W-:Y:S02]  /*14c20*/  IMAD.MOV.U32 R229, RZ, RZ, R188 ;  /* 0x000000ffffe57224 */ /* 0x000fe400078e00bc */
[----:B------:R-:W0:Y:S05]  /*14c30*/  LDSM.16.M88.4 R188, [R230+0x9000] ;  /* 0x00900000e6bc783b */ /* 0x000e2a0000000200 */
[----:B------:R-:W-:Y:S08]  /*14c40*/  HMMA.16816.F32.BF16 R156, R164, R158, RZ ;  /* 0x0000009ea49c723c */ /* 0x000ff000000418ff */
[-C--:B-1----:R-:W-:Y:S08]  /*14c50*/  HMMA.16816.F32.BF16 R168, R144, R140.reuse, R168 ;  /* 0x0000008c90a8723c */ /* 0x082ff000000418a8 */
[----:B------:R-:W-:Y:S08]  /*14c60*/  HMMA.16816.F32.BF16 R236, R152, R140, R236 ;  /* 0x0000008c98ec723c */ /* 0x000ff000000418ec */
[-C--:B------:R-:W-:Y:S08]  /*14c70*/  HMMA.16816.F32.BF16 R180, R144, R142.reuse, R180 ;  /* 0x0000008e90b4723c */ /* 0x080ff000000418b4 */
[----:B------:R-:W-:Y:S08]  /*14c80*/  HMMA.16816.F32.BF16 R140, R152, R142, R156 ;  /* 0x0000008e988c723c */ /* 0x000ff0000004189c */
[-C--:B0-----:R-:W-:Y:S08]  /*14c90*/  HMMA.16816.F32.BF16 R168, R32, R188.reuse, R168 ;  /* 0x000000bc20a8723c */ /* 0x081ff000000418a8 */
[----:B------:R-:W-:Y:S08]  /*14ca0*/  HMMA.16816.F32.BF16 R236, R192, R188, R236 ;  /* 0x000000bcc0ec723c */ /* 0x000ff000000418ec */
[-C--:B------:R-:W-:Y:S08]  /*14cb0*/  HMMA.16816.F32.BF16 R156, R32, R190.reuse, R180 ;  /* 0x000000be209c723c */ /* 0x080ff000000418b4 */
[----:B------:R-:W-:Y:S01]  /*14cc0*/  HMMA.16816.F32.BF16 R188, R192, R190, R140 ;  /* 0x000000bec0bc723c */ /* 0x000fe2000004188c */
[----:B--2---:R-:W0:Y:S07]  /*14cd0*/  LDSM.16.M88.4 R140, [R228+0x9000] ;  /* 0x00900000e48c783b */ /* 0x004e2e0000000200 */
[-C--:B0-----:R-:W-:Y:S08]  /*14ce0*/  HMMA.16816.F32.BF16 R168, R176, R140.reuse, R168 ;  /* 0x0000008cb0a8723c */ /* 0x081ff000000418a8 */
[----:B------:R-:W-:Y:S08]  /*14cf0*/  HMMA.16816.F32.BF16 R236, R220, R140, R236 ;  /* 0x0000008cdcec723c */ /* 0x000ff000000418ec */
[-C--:B------:R-:W-:Y:S08]  /*14d00*/  HMMA.16816.F32.BF16 R156, R176, R142.reuse, R156 ;  /* 0x0000008eb09c723c */ /* 0x080ff0000004189c */
[----:B------:R-:W-:Y:S01]  /*14d10*/  HMMA.16816.F32.BF16 R188, R220, R142, R188 ;  /* 0x0000008edcbc723c */ /* 0x000fe200000418bc */
[----:B---3--:R-:W0:Y:S07]  /*14d20*/  LDSM.16.M88.4 R140, [R41+0x9000] ;  /* 0x00900000298c783b */ /* 0x008e2e0000000200 */
        /* <DEDUP_REMOVED lines=14> */
[----:B------:R-:W0:Y:S01]  /*14e10*/  LDSM.16.M88.4 R140, [R40+0x9000] ;  /* 0x00900000288c783b */ /* 0x000e220000000200 */
[----:B------:R-:W-:Y:S01]  /*14e20*/  IADD3 R187, R187, R244, R245 ;  /* 0x000000f4bbbb7210 */ /* 0x000fe20007ffe0f5 */
[----:B------:R-:W-:Y:S01]  /*14e30*/  IMAD.MOV.U32 R245, RZ, RZ, R52 ;  /* 0x000000fffff57224 */ /* 0x000fe200078e0034 */
[----:B------:R-:W-:Y:S01]  /*14e40*/  MOV R246, R47 ;  /* 0x0000002f00f67202 */ /* 0x000fe20000000f00 */
[----:B------:R-:W-:-:S03]  /*14e50*/  IMAD.MOV.U32 R247, RZ, RZ, R50 ;  /* 0x000000fffff77224 */ /* 0x000fc600078e0032 */
[----:B0-----:R-:W-:Y:S07]  /*14e60*/  HMMA.16816.F32.BF16 R180, R200, R140, R168 ;  /* 0x0000008cc8b4723c */ /* 0x001fee00000418a8 */
[----:B------:R-:W-:-:S04]  /*14e70*/  IADD3 R168, R235, R234, RZ ;  /* 0x000000eaeba87210 */ /* 0x000fc80007ffe0ff */
[----:B------:R-:W-:Y:S01]  /*14e80*/  LOP3.LUT R168, R168, 0x3, RZ, 0xc0, !PT ;  /* 0x00000003a8a87812 */ /* 0x000fe200078ec0ff */
[----:B------:R-:W-:-:S12]  /*14e90*/  IMAD.IADD R169, R229, 0x1, R231 ;  /* 0x00000001e5a97824 */ /* 0x000fd800078e02e7 */
[----:B------:R-:W-:Y:S01]  /*14ea0*/  IMAD.MOV.U32 R52, RZ, RZ, R180 ;  /* 0x000000ffff347224 */ /* 0x000fe200078e00b4 */
[----:B------:R-:W-:Y:S02]  /*14eb0*/  IADD3 R180, R168, R225, R227 ;  /* 0x000000e1a8b47210 */ /* 0x000fe40007ffe0e3 */
[----:B------:R-:W-:Y:S02]  /*14ec0*/  IADD3 R168, R226, R224, RZ ;  /* 0x000000e0e2a87210 */ /* 0x000fe40007ffe0ff */
[----:B------:R-:W0:Y:S01]  /*14ed0*/  LDSM.16.M88.4 R224, [R37+0xb000] ;  /* 0x00b0000025e0783b */ /* 0x000e220000000200 */
[----:B------:R-:W-:Y:S01]  /*14ee0*/  HMMA.16816.F32.BF16 R236, R204, R140, R236 ;  /* 0x0000008cccec723c */ /* 0x000fe200000418ec */
[----:B------:R-:W-:Y:S02]  /*14ef0*/  LOP3.LUT R168, R168, 0x3, RZ, 0xc0, !PT ;  /* 0x00000003a8a87812 */ /* 0x000fe400078ec0ff */
[----:B------:R-:W-:Y:S02]  /*14f00*/  LOP3.LUT R169, R169, 0x3, RZ, 0xc0, !PT ;  /* 0x00000003a9a97812 */ /* 0x000fe400078ec0ff */
[----:B------:R-:W-:-:S02]  /*14f10*/  IADD3 R38, R168, R38, R199 ;  /* 0x00000026a8267210 */ /* 0x000fc40007ffe0c7 */
[----:B------:R-:W-:Y:S01]  /*14f20*/  IMAD.IADD R141, R247, 0x1, R246 ;  /* 0x00000001f78d7824 */ /* 0x000fe200078e02f6 */
[----:B------:R-:W-:Y:S01]  /*14f30*/  HMMA.16816.F32.BF16 R156, R200, R142, R156 ;  /* 0x0000008ec89c723c */ /* 0x000fe2000004189c */
[----:B------:R-:W-:Y:S02]  /*14f40*/  SEL R168, RZ, 0x1, !P0 ;  /* 0x00000001ffa87807 */ /* 0x000fe40004000000 */
[----:B------:R-:W-:Y:S01]  /*14f50*/  IADD3 R39, R169, R39, R198 ;  /* 0x00000027a9277210 */ /* 0x000fe20007ffe0c6 */
[----:B------:R-:W-:Y:S01]  /*14f60*/  IMAD.IADD R169, R45, 0x1, R46 ;  /* 0x000000012da97824 */ /* 0x000fe200078e022e */
[----:B------:R-:W-:Y:S02]  /*14f70*/  LOP3.LUT R141, R141, 0x3, RZ, 0xc0, !PT ;  /* 0x000000038d8d7812 */ /* 0x000fe400078ec0ff */
[----:B------:R-:W-:Y:S02]  /*14f80*/  IADD3 R168, R168, R44, RZ ;  /* 0x0000002ca8a87210 */ /* 0x000fe40007ffe0ff */
[----:B------:R-:W-:-:S02]  /*14f90*/  IADD3 R141, R141, R233, R232 ;  /* 0x000000e98d8d7210 */ /* 0x000fc40007ffe0e8 */
[----:B------:R-:W-:Y:S02]  /*14fa0*/  MOV R244, R51 ;  /* 0x0000003300f47202 */ /* 0x000fe40000000f00 */
[----:B------:R-:W-:Y:S02]  /*14fb0*/  LOP3.LUT R140, R184, 0x3, RZ, 0xc0, !PT ;  /* 0x00000003b88c7812 */ /* 0x000fe400078ec0ff */
[----:B------:R-:W-:Y:S02]  /*14fc0*/  LOP3.LUT R169, R169, 0x3, RZ, 0xc0, !PT ;  /* 0x00000003a9a97812 */ /* 0x000fe400078ec0ff */
[----:B------:R-:W-:Y:S02]  /*14fd0*/  LOP3.LUT R168, R168, 0x3, RZ, 0xc0, !PT ;  /* 0x00000003a8a87812 */ /* 0x000fe400078ec0ff */
[----:B------:R-:W-:Y:S02]  /*14fe0*/  LOP3.LUT R185, R185, 0xf, RZ, 0xc0, !PT ;  /* 0x0000000fb9b97812 */ /* 0x000fe400078ec0ff */
[----:B------:R-:W-:-:S02]  /*14ff0*/  LOP3.LUT R141, R141, 0xf, RZ, 0xc0, !PT ;  /* 0x0000000f8d8d7812 */ /* 0x000fc400078ec0ff */
[----:B------:R-:W-:Y:S02]  /*15000*/  IADD3 R140, R140, R245, R244 ;  /* 0x000000f58c8c7210 */ /* 0x000fe40007ffe0f4 */
[----:B------:R-:W-:Y:S02]  /*15010*/  SHF.L.U32 R197, R197, 0x8, RZ ;  /* 0x00000008c5c57819 */ /* 0x000fe400000006ff */
[----:B------:R-:W-:Y:S02]  /*15020*/  IADD3 R29, R169, R29, R43 ;  /* 0x0000001da91d7210 */ /* 0x000fe40007ffe02b */
[----:B------:R-:W-:Y:S01]  /*15030*/  IADD3 R30, R168, R30, R3 ;  /* 0x0000001ea81e7210 */ /* 0x000fe20007ffe003 */
[----:B------:R-:W-:Y:S01]  /*15040*/  IMAD R187, R187, 0x10, R185 ;  /* 0x00000010bbbb7824 */ /* 0x000fe200078e02b9 */
[----:B------:R1:W2:Y:S01]  /*15050*/  LDSM.16.M88.4 R168, [R37+0xa000] ;  /* 0x00a0000025a8783b */ /* 0x0002a20000000200 */
[----:B------:R-:W-:Y:S01]  /*15060*/  LOP3.LUT R197, R197, 0xf00, RZ, 0xe2, !PT ;  /* 0x00000f00c5c57812 */ /* 0x000fe200078ee2ff */
[----:B-1----:R-:W-:-:S02]  /*15070*/  IMAD R37, R180, 0x10, R141 ;  /* 0x00000010b4257824 */ /* 0x002fc400078e028d */
[----:B------:R-:W-:Y:S01]  /*15080*/  IMAD.SHL.U32 R180, R140, 0x100, RZ ;  /* 0x000001008cb47824 */ /* 0x000fe200078e00ff */
[----:B------:R-:W-:Y:S02]  /*15090*/  LEA R196, R196, R197, 0xc ;  /* 0x000000c5c4c47211 */ /* 0x000fe400078e60ff */
[----:B------:R-:W-:Y:S02]  /*150a0*/  LOP3.LUT R187, R187, 0xff, RZ, 0xc0, !PT ;  /* 0x000000ffbbbb7812 */ /* 0x000fe400078ec0ff */
[----:B------:R-:W-:Y:S01]  /*150b0*/  LOP3.LUT R180, R180, 0xf00, RZ, 0xe2, !PT ;  /* 0x00000f00b4b47812 */ /* 0x000fe200078ee2ff */
[----:B------:R-:W-:Y:S01]  /*150c0*/  IMAD.MOV.U32 R44, RZ, RZ, R156 ;  /* 0x000000ffff2c7224 */ /* 0x000fe200078e009c */
[----:B------:R-:W-:Y:S01]  /*150d0*/  MOV R45, R157 ;  /* 0x0000009d002d7202 */ /* 0x000fe20000000f00 */
[----:B------:R-:W-:Y:S01]  /*150e0*/  IMAD.MOV.U32 R46, RZ, RZ, R158 ;  /* 0x000000ffff2e7224 */ /* 0x000fe200078e009e */
[----:B------:R-:W-:Y:S01]  /*150f0*/  MOV R43, R159 ;  /* 0x0000009f002b7202 */ /* 0x000fe20000000f00 */
[----:B------:R-:W-:Y:S01]  /*15100*/  HMMA.16816.F32.BF16 R188, R204, R142, R188 ;  /* 0x0000008eccbc723c */ /* 0x000fe200000418bc */
[----:B------:R-:W1:Y:S01]  /*15110*/  LDSM.16.M88.4 R156, [R36+0xa000] ;  /* 0x00a00000249c783b */ /* 0x000e620000000200 */
[----:B------:R-:W-:-:S03]  /*15120*/  IMAD.IADD R3, R196, 0x1, R187 ;  /* 0x00000001c4037824 */ /* 0x000fc600078e02bb */
[----:B------:R3:W4:Y:S03]  /*15130*/  LDSM.16.M88.4 R140, [R36+0xb000] ;  /* 0x00b00000248c783b */ /* 0x0007260000000200 */
[----:B0-----:R-:W-:Y:S01]  /*15140*/  HMMA.16816.F32.BF16 R232, R164, R224, RZ ;  /* 0x000000e0a4e8723c */ /* 0x001fe200000418ff */
[----:B---3--:R-:W-:-:S07]  /*15150*/  LEA R36, R186, R180, 0xc ;  /* 0x000000b4ba247211 */ /* 0x008fce00078e60ff */
[----:B------:R-:W-:Y:S01]  /*15160*/  HMMA.16816.F32.BF16 R184, R172, R224, RZ ;  /* 0x000000e0acb8723c */ /* 0x000fe200000418ff */
[----:B------:R-:W3:Y:S01]  /*15170*/  LDL.64 R224, [R1+0x128] ;  /* 0x0001280001e07983 */ /* 0x000ee20000100a00 */
[----:B------:R-:W-:Y:S01]  /*15180*/  MOV R51, R181 ;  /* 0x000000b500337202 */ /* 0x000fe20000000f00 */
[----:B------:R-:W-:Y:S01]  /*15190*/  IMAD.MOV.U32 R50, RZ, RZ, R182 ;  /* 0x000000ffff327224 */ /* 0x000fe200078e00b6 */
[----:B------:R-:W-:-:S04]  /*151a0*/  MOV R47, R183 ;  /* 0x000000b7002f7202 */ /* 0x000fc80000000f00 */
[C---:B--2---:R-:W-:Y:S08]  /*151b0*/  HMMA.16816.F32.BF16 R196, R172.reuse, R168, RZ ;  /* 0x000000a8acc4723c */ /* 0x044ff000000418ff */
[C---:B------:R-:W-:Y:S08]  /*151c0*/  HMMA.16816.F32.BF16 R180, R172.reuse, R170, RZ ;  /* 0x000000aaacb4723c */ /* 0x040ff000000418ff */
[----:B------:R-:W-:Y:S01]  /*151d0*/  HMMA.16816.F32.BF16 R172, R172, R226, RZ ;  /* 0x000000e2acac723c */ /* 0x000fe200000418ff */
[----:B------:R-:W0:Y:S01]  /*151e0*/  S2R R229, SR_TID.X ;  /* 0x0000000000e57919 */ /* 0x000e220000002100 */
[----:B------:R-:W-:-:S06]  /*151f0*/  UIMAD.WIDE UR6, UR18, 0x2aaaaaab, URZ ;  /* 0x2aaaaaab120678a5 */ /* 0x000fcc000f8e023f */
[C---:B-1----:R-:W-:Y:S08]  /*15200*/  HMMA.16816.F32.BF16 R196, R144.reuse, R156, R196 ;  /* 0x0000009c90c4723c */ /* 0x042ff000000418c4 */
[C---:B------:R-:W-:Y:S08]  /*15210*/  HMMA.16816.F32.BF16 R180, R144.reuse, R158, R180 ;  /* 0x0000009e90b4723c */ /* 0x040ff000000418b4 */
[----:B----4-:R-:W-:Y:S01]  /*15220*/  HMMA.16816.F32.BF16 R184, R144, R140, R184 ;  /* 0x0000008c90b8723c */ /* 0x010fe200000418b8 */
[----:B------:R-:W-:-:S07]  /*15230*/  ULEA.HI UR7, UR7, UR7, URZ, 0x1 ;  /* 0x0000000707077291 */ /* 0x000fce000f8f083f */
[----:B------:R-:W-:Y:S01]  /*15240*/  HMMA.16816.F32.BF16 R144, R144, R142, R172 ;  /* 0x0000008e9090723c */ /* 0x000fe200000418ac */
[----:B0-----:R-:W-:-:S07]  /*15250*/  SHF.L.U32 R229, R229, 0x3, RZ ;  /* 0x00000003e5e57819 */ /* 0x001fce00000006ff */
[C---:B------:R-:W-:Y:S08]  /*15260*/  HMMA.16816.F32.BF16 R172, R164.reuse, R168, RZ ;  /* 0x000000a8a4ac723c */ /* 0x040ff000000418ff */
[----:B------:R-:W-:Y:S01]  /*15270*/  HMMA.16816.F32.BF16 R168, R164, R170, RZ ;  /* 0x000000aaa4a8723c */ /* 0x000fe200000418ff */
[----:B------:R-:W-:-:S07]  /*15280*/  IMAD.U32 R252, RZ, RZ, UR7 ;  /* 0x00000007fffc7e24 */ /* 0x000fce000f8e00ff */
[----:B------:R-:W-:Y:S07]  /*15290*/  HMMA.16816.F32.BF16 R232, R152, R140, R232 ;  /* 0x0000008c98e8723c */ /* 0x000fee00000418e8 */
[----:B------:R-:W-:Y:S01]  /*152a0*/  LOP3.LUT R140, R229, 0x78, RZ, 0xc0, !PT ;  /* 0x00000078e58c7812 */ /* 0x000fe200078ec0ff */
[----:B------:R-:W-:Y:S01]  /*152b0*/  HMMA.16816.F32.BF16 R164, R164, R226, RZ ;  /* 0x000000e2a4a4723c */ /* 0x000fe200000418ff */
[----:B------:R-:W-:-:S03]  /*152c0*/  MOV R141, 0x2 ;  /* 0x00000002008d7802 */ /* 0x000fc60000000f00 */
[----:B------:R-:W-:Y:S01]  /*152d0*/  IMAD R252, R252, c[0x0][0x1d8], R140 ;  /* 0x00007600fcfc7a24 */ /* 0x000fe200078e028c */
[----:B------:R-:W-:-:S03]  /*152e0*/  LOP3.LUT P0, RZ, R0, 0x80000, RZ, 0xc0, !PT ;  /* 0x0008000000ff7812 */ /* 0x000fc6000780c0ff */
[----:B------:R-:W-:Y:S01]  /*152f0*/  IMAD R140, R28, c[0x0][0x1d4], R252 ;  /* 0x000075001c8c7a24 */ /* 0x000fe200078e02fc */
[----:B------:R-:W-:Y:S03]  /*15300*/  HMMA.16816.F32.BF16 R172, R152, R156, R172 ;  /* 0x0000009c98ac723c */ /* 0x000fe600000418ac */
[----:B------:R-:W-:Y:S01]  /*15310*/  IMAD.WIDE R140, R140, R141, c[0x0][0x170] ;  /* 0x00005c008c8c7625 */ /* 0x000fe200078e028d */
[----:B------:R-:W-:-:S04]  /*15320*/  CS2R R244, SRZ ;  /* 0x0000000000f47805 */ /* 0x000fc8000001ff00 */
[----:B------:R-:W-:Y:S01]  /*15330*/  HMMA.16816.F32.BF16 R156, R152, R158, R168 ;  /* 0x0000009e989c723c */ /* 0x000fe200000418a8 */
[----:B------:R-:W-:Y:S01]  /*15340*/  CS2R R246, SRZ ;  /* 0x0000000000f67805 */ /* 0x000fe2000001ff00 */
[----:B------:R-:W2:Y:S05]  /*15350*/  LDL.64 R170, [R1+0x120] ;  /* 0x0001200001aa7983 */ /* 0x000eaa0000100a00 */
[----:B------:R-:W-:-:S04]  /*15360*/  IMAD.U32 R168, RZ, RZ, UR9 ;  /* 0x00000009ffa87e24 */ /* 0x000fc8000f8e00ff */
[----:B------:R-:W-:Y:S01]  /*15370*/  IMAD.WIDE R140, R168, 0x2, R140 ;  /* 0x00000002a88c7825 */ /* 0x000fe200078e028c */
[----:B------:R-:W-:Y:S01]  /*15380*/  HMMA.16816.F32.BF16 R152, R152, R142, R164 ;  /* 0x0000008e9898723c */ /* 0x000fe200000418a4 */
[----:B------:R-:W-:Y:S04]  /*15390*/  LDSM.16.M88.4 R164, [R230+0xb000] ;  /* 0x00b00000e6a4783b */ /* 0x000fe80000000200 */
[----:B------:R0:W4:Y:S04]  /*153a0*/  @!P0 LDG.E.128 R244, [R140.64] ;  /* 0x000000108cf48981 */ /* 0x000128000c1e1d00 */
[----:B0-----:R-:W0:Y:S02]  /*153b0*/  LDSM.16.M88.4 R140, [R230+0xa000] ;  /* 0x00a00000e68c783b */ /* 0x001e240000000200 */
[-C--:B0-----:R-:W-:Y:S08]  /*153c0*/  HMMA.16816.F32.BF16 R196, R32, R140.reuse, R196 ;  /* 0x0000008c20c4723c */ /* 0x081ff000000418c4 */
[----:B------:R-:W-:Y:S07]  /*153d0*/  HMMA.16816.F32.BF16 R172, R192, R140, R172 ;  /* 0x0000008cc0ac723c */ /* 0x000fee00000418ac */
[----:B------:R-:W-:-:S05]  /*153e0*/  MOV R140, UR9 ;  /* 0x00000009008c7c02 */ /* 0x000fca0008000f00 */
[----:B---3--:R-:W-:Y:S02]  /*153f0*/  IMAD.WIDE R140, R140, 0x2, R224 ;  /* 0x000000028c8c7825 */ /* 0x008fe400078e02e0 */
[----:B------:R-:W3:Y:S01]  /*15400*/  LDL.64 R224, [R1+0x118] ;  /* 0x0001180001e07983 */ /* 0x000ee20000100a00 */
[-C--:B------:R-:W-:Y:S08]  /*15410*/  HMMA.16816.F32.BF16 R184, R32, R164.reuse, R184 ;  /* 0x000000a420b8723c */ /* 0x080ff000000418b8 */
[C---:B------:R-:W-:Y:S07]  /*15420*/  HMMA.16816.F32.BF16 R232, R192.reuse, R164, R232 ;  /* 0x000000a4c0e8723c */ /* 0x040fee00000418e8 */
[----:B------:R-:W-:Y:S01]  /*15430*/  IMAD.U32 R164, RZ, RZ, UR9 ;  /* 0x00000009ffa47e24 */ /* 0x000fe2000f8e00ff */
[C---:B------:R-:W-:Y:S08]  /*15440*/  HMMA.16816.F32.BF16 R156, R192.reuse, R142, R156 ;  /* 0x0000008ec09c723c */ /* 0x040ff0000004189c */
[----:B------:R-:W-:Y:S01]  /*15450*/  HMMA.16816.F32.BF16 R192, R192, R166, R152 ;  /* 0x000000a6c0c0723c */ /* 0x000fe20000041898 */
[----:B------:R-:W0:Y:S07]  /*15460*/  LDSM.16.M88.4 R152, [R228+0xa000] ;  /* 0x00a00000e498783b */ /* 0x000e2e0000000200 */
[C---:B------:R-:W-:Y:S08]  /*15470*/  HMMA.16816.F32.BF16 R180, R32.reuse, R142, R180 ;  /* 0x0000008e20b4723c */ /* 0x040ff000000418b4 */
[----:B------:R-:W-:Y:S01]  /*15480*/  HMMA.16816.F32.BF16 R32, R32, R166, R144 ;  /* 0x000000a62020723c */ /* 0x000fe20000041890 */
[----:B------:R-:W-:-:S02]  /*15490*/  LOP3.LUT P6, RZ, R0, 0x100000, RZ, 0xc0, !PT ;  /* 0x0010000000ff7812 */ /* 0x000fc400078cc0ff */
[----:B------:R-:W-:-:S04]  /*154a0*/  LOP3.LUT R2, R2, 0xfeffffff, RZ, 0xc0, !PT ;  /* 0xfeffffff02027812 */ /* 0x000fc800078ec0ff */
[----:B------:R-:W-:Y:S01]  /*154b0*/  @P5 LOP3.LUT R2, R2, 0x1000000, RZ, 0xfc, !PT ;  /* 0x0100000002025812 */ /* 0x000fe200078efcff */
[----:B------:R-:W-:Y:S01]  /*154c0*/  CS2R R144, SRZ ;  /* 0x0000000000907805 */ /* 0x000fe2000001ff00 */
[----:B------:R-:W-:Y:S01]  /*154d0*/  LOP3.LUT P5, RZ, R0, 0x200000, RZ, 0xc0, !PT ;  /* 0x0020000000ff7812 */ /* 0x000fe200078ac0ff */
[----:B------:R-:W-:Y:S01]  /*154e0*/  CS2R R146, SRZ ;  /* 0x0000000000927805 */ /* 0x000fe2000001ff00 */
[----:B0-----:R-:W-:Y:S05]  /*154f0*/  HMMA.16816.F32.BF16 R196, R176, R152, R196 ;  /* 0x00000098b0c4723c */ /* 0x001fea00000418c4 */
[----:B------:R0:W4:Y:S01]  /*15500*/  @!P6 LDG.E.128 R144, [R140.64] ;  /* 0x000000108c90e981 */ /* 0x000122000c1e1d00 */
[----:B--2---:R-:W-:-:S03]  /*15510*/  IMAD.WIDE R164, R164, 0x2, R170 ;  /* 0x00000002a4a47825 */ /* 0x004fc600078e02aa */
[----:B------:R-:W1:Y:S01]  /*15520*/  LDSM.16.M88.4 R168, [R228+0xb000] ;  /* 0x00b00000e4a8783b */ /* 0x000e620000000200 */
[----:B------:R-:W-:Y:S08]  /*15530*/  HMMA.16816.F32.BF16 R172, R220, R152, R172 ;  /* 0x00000098dcac723c */ /* 0x000ff000000418ac */
[----:B------:R-:W-:Y:S01]  /*15540*/  HMMA.16816.F32.BF16 R180, R176, R154, R180 ;  /* 0x0000009ab0b4723c */ /* 0x000fe200000418b4 */
[----:B------:R-:W-:-:S07]  /*15550*/  MOV R152, UR9 ;  /* 0x0000000900987c02 */ /* 0x000fce0008000f00 */
[----:B------:R-:W-:Y:S01]  /*15560*/  HMMA.16816.F32.BF16 R156, R220, R154, R156 ;  /* 0x0000009adc9c723c */ /* 0x000fe2000004189c */
[----:B0-----:R-:W-:Y:S01]  /*15570*/  CS2R R140, SRZ ;  /* 0x00000000008c7805 */ /* 0x001fe2000001ff00 */
[----:B------:R-:W-:Y:S01]  /*15580*/  CS2R R142, SRZ ;  /* 0x00000000008e7805 */ /* 0x000fe2000001ff00 */
[----:B------:R-:W-:Y:S05]  /*15590*/  LDSM.16.M88.4 R228, [R42+0xb000] ;  /* 0x00b000002ae4783b */ /* 0x000fea0000000200 */
[----:B------:R0:W2:Y:S04]  /*155a0*/  @!P5 LDG.E.128 R140, [R164.64] ;  /* 0x00000010a48cd981 */ /* 0x0000a8000c1e1d00 */
[----:B0-----:R-:W0:Y:S01]  /*155b0*/  LDSM.16.M88.4 R164, [R41+0xb000] ;  /* 0x00b0000029a4783b */ /* 0x001e220000000200 */
[C---:B-1----:R-:W-:Y:S08]  /*155c0*/  HMMA.16816.F32.BF16 R184, R176.reuse, R168, R184 ;  /* 0x000000a8b0b8723c */ /* 0x042ff000000418b8 */
[----:B------:R-:W-:Y:S07]  /*155d0*/  HMMA.16816.F32.BF16 R176, R176, R170, R32 ;  /* 0x000000aab0b0723c */ /* 0x000fee0000041820 */
[----:B------:R-:W-:Y:S01]  /*155e0*/  CS2R R32, SRZ ;  /* 0x0000000000207805 */ /* 0x000fe2000001ff00 */
[----:B------:R-:W-:-:S08]  /*155f0*/  CS2R R34, SRZ ;  /* 0x0000000000227805 */ /* 0x000fd0000001ff00 */
[C---:B0-----:R-:W-:Y:S08]  /*15600*/  HMMA.16816.F32.BF16 R184, R4.reuse, R164, R184 ;  /* 0x000000a404b8723c */ /* 0x041ff000000418b8 */
[----:B------:R-:W-:Y:S08]  /*15610*/  HMMA.16816.F32.BF16 R176, R4, R166, R176 ;  /* 0x000000a604b0723c */ /* 0x000ff000000418b0 */
[----:B------:R-:W-:Y:S01]  /*15620*/  HMMA.16816.F32.BF16 R232, R220, R168, R232 ;  /* 0x000000a8dce8723c */ /* 0x000fe200000418e8 */
[----:B---3--:R-:W-:-:S02]  /*15630*/  IMAD.WIDE R152, R152, 0x2, R224 ;  /* 0x0000000298987825 */ /* 0x008fc400078e02e0 */
[----:B------:R-:W-:Y:S04]  /*15640*/  LDSM.16.M88.4 R224, [R40+0xb000] ;  /* 0x00b0000028e0783b */ /* 0x000fe80000000200 */
[----:B------:R0:W3:Y:S04]  /*15650*/  @!P4 LDG.E.128 R32, [R152.64] ;  /* 0x000000109820c981 */ /* 0x0000e8000c1e1d00 */
[----:B0-----:R-:W0:Y:S02]  /*15660*/  LDSM.16.M88.4 R152, [R41+0xa000] ;  /* 0x00a000002998783b */ /* 0x001e240000000200 */
[-C--:B0-----:R-:W-:Y:S08]  /*15670*/  HMMA.16816.F32.BF16 R196, R4, R152.reuse, R196 ;  /* 0x0000009804c4723c */ /* 0x081ff000000418c4 */
[----:B------:R-:W-:Y:S08]  /*15680*/  HMMA.16816.F32.BF16 R172, R216, R152, R172 ;  /* 0x00000098d8ac723c */ /* 0x000ff000000418ac */
[-C--:B------:R-:W-:Y:S01]  /*15690*/  HMMA.16816.F32.BF16 R180, R4, R154.reuse, R180 ;  /* 0x0000009a04b4723c */ /* 0x080fe200000418b4 */
[----:B------:R-:W-:Y:S07]  /*156a0*/  LDSM.16.M88.4 R4, [R63+0xb000] ;  /* 0x00b000003f04783b */ /* 0x000fee0000000200 */
[C---:B------:R-:W-:Y:S01]  /*156b0*/  HMMA.16816.F32.BF16 R156, R216.reuse, R154, R156 ;  /* 0x0000009ad89c723c */ /* 0x040fe2000004189c */
[----:B------:R-:W0:Y:S07]  /*156c0*/  LDSM.16.M88.4 R152, [R63+0xa000] ;  /* 0x00a000003f98783b */ /* 0x000e2e0000000200 */
[----:B------:R-:W-:Y:S08]  /*156d0*/  HMMA.16816.F32.BF16 R232, R216, R164, R232 ;  /* 0x000000a4d8e8723c */ /* 0x000ff000000418e8 */
[-C--:B0-----:R-:W-:Y:S08]  /*156e0*/  HMMA.16816.F32.BF16 R196, R160, R152.reuse, R196 ;  /* 0x00000098a0c4723c */ /* 0x081ff000000418c4 */
[----:B------:R-:W-:Y:S08]  /*156f0*/  HMMA.16816.F32.BF16 R172, R212, R152, R172 ;  /* 0x00000098d4ac723c */ /* 0x000ff000000418ac */
[-C--:B------:R-:W-:Y:S08]  /*15700*/  HMMA.16816.F32.BF16 R180, R160, R154.reuse, R180 ;  /* 0x0000009aa0b4723c */ /* 0x080ff000000418b4 */
[----:B------:R-:W-:Y:S01]  /*15710*/  HMMA.16816.F32.BF16 R156, R212, R154, R156 ;  /* 0x0000009ad49c723c */ /* 0x000fe2000004189c */
[----:B------:R-:W0:Y:S07]  /*15720*/  LDSM.16.M88.4 R152, [R42+0xa000] ;  /* 0x00a000002a98783b */ /* 0x000e2e0000000200 */
[C---:B------:R-:W-:Y:S08]  /*15730*/  HMMA.16816.F32.BF16 R184, R160.reuse, R4, R184 ;  /* 0x00000004a0b8723c */ /* 0x040ff000000418b8 */
[----:B------:R-:W-:Y:S01]  /*15740*/  HMMA.16816.F32.BF16 R160, R160, R6, R176 ;  /* 0x00000006a0a0723c */ /* 0x000fe200000418b0 */
[----:B------:R-:W1:-:S15]  /*15750*/  LDSM.16.M88.4 R176, [R40+0xa000] ;  /* 0x00a0000028b0783b */ /* 0x000e5e0000000200 */
[C---:B------:R-:W-:Y:S08]  /*15760*/  HMMA.16816.F32.BF16 R184, R148.reuse, R228, R184 ;  /* 0x000000e494b8723c */ /* 0x040ff000000418b8 */
[C---:B0-----:R-:W-:Y:S08]  /*15770*/  HMMA.16816.F32.BF16 R196, R148.reuse, R152, R196 ;  /* 0x0000009894c4723c */ /* 0x041ff000000418c4 */
[C---:B------:R-:W-:Y:S08]  /*15780*/  HMMA.16816.F32.BF16 R180, R148.reuse, R154, R180 ;  /* 0x0000009a94b4723c */ /* 0x040ff000000418b4 */
[----:B------:R-:W-:Y:S01]  /*15790*/  HMMA.16816.F32.BF16 R148, R148, R230, R160 ;  /* 0x000000e69494723c */ /* 0x000fe200000418a0 */
[----:B------:R-:W-:-:S07]  /*157a0*/  IMAD.MOV.U32 R169, RZ, RZ, 0x2 ;  /* 0x00000002ffa97424 */ /* 0x000fce00078e00ff */
[----:B------:R-:W-:Y:S07]  /*157b0*/  HMMA.16816.F32.BF16 R232, R212, R4, R232 ;  /* 0x00000004d4e8723c */ /* 0x000fee00000418e8 */
[----:B------:R-:W-:Y:S01]  /*157c0*/  LOP3.LUT R4, R28, 0x20, RZ, 0xfc, !PT ;  /* 0x000000201c047812 */ /* 0x000fe200078efcff */
[----:B-1----:R-:W-:Y:S04]  /*157d0*/  HMMA.16816.F32.BF16 R196, R200, R176, R196 ;  /* 0x000000b0c8c4723c */ /* 0x002fe800000418c4 */
[----:B------:R-:W-:-:S04]  /*157e0*/  IMAD R4, R4, c[0x0][0x1d4], R252 ;  /* 0x0000750004047a24 */ /* 0x000fc800078e02fc */
[----:B------:R-:W-:Y:S01]  /*157f0*/  HMMA.16816.F32.BF16 R180, R200, R178, R180 ;  /* 0x000000b2c8b4723c */ /* 0x000fe200000418b4 */
[----:B------:R-:W-:-:S07]  /*15800*/  IMAD.WIDE R4, R4, R169, c[0x0][0x170] ;  /* 0x00005c0004047625 */ /* 0x000fce00078e02a9 */
[C---:B------:R-:W-:Y:S08]  /*15810*/  HMMA.16816.F32.BF16 R184, R200.reuse, R224, R184 ;  /* 0x000000e0c8b8723c */ /* 0x040ff000000418b8 */
[----:B------:R-:W-:Y:S07]  /*15820*/  HMMA.16816.F32.BF16 R200, R200, R226, R148 ;  /* 0x000000e2c8c8723c */ /* 0x000fee0000041894 */
[----:B------:R-:W-:Y:S01]  /*15830*/  MOV R148, UR9 ;  /* 0x0000000900947c02 */ /* 0x000fe20008000f00 */
[----:B------:R-:W-:-:S04]  /*15840*/  CS2R R150, SRZ ;  /* 0x0000000000967805 */ /* 0x000fc8000001ff00 */
[----:B------:R-:W-:Y:S02]  /*15850*/  IMAD.WIDE R4, R148, 0x2, R4 ;  /* 0x0000000294047825 */ /* 0x000fe400078e0204 */
[----:B------:R-:W-:Y:S01]  /*15860*/  CS2R R148, SRZ ;  /* 0x0000000000947805 */ /* 0x000fe2000001ff00 */
[C---:B------:R-:W-:Y:S05]  /*15870*/  HMMA.16816.F32.BF16 R172, R208.reuse, R152, R172 ;  /* 0x00000098d0ac723c */ /* 0x040fea00000418ac */
[----:B------:R0:W3:Y:S03]  /*15880*/  @!P3 LDG.E.128 R148, [R4.64] ;  /* 0x000000100494b981 */ /* 0x0000e6000c1e1d00 */
[----:B------:R-:W-:Y:S01]  /*15890*/  HMMA.16816.F32.BF16 R156, R208, R154, R156 ;  /* 0x0000009ad09c723c */ /* 0x000fe2000004189c */
[----:B0-----:R-:W-:-:S05]  /*158a0*/  IMAD.SHL.U32 R4, R39, 0x100, RZ ;  /* 0x0000010027047824 */ /* 0x001fca00078e00ff */
[----:B------:R-:W-:-:S04]  /*158b0*/  LOP3.LUT R4, R4, 0xf00, RZ, 0xe2, !PT ;  /* 0x00000f0004047812 */ /* 0x000fc800078ee2ff */
[----:B------:R-:W-:Y:S02]  /*158c0*/  LEA R162, R38, R4, 0xc ;  /* 0x0000000426a27211 */ /* 0x000fe400078e60ff */
[----:B------:R-:W-:Y:S02]  /*158d0*/  LOP3.LUT R4, R28, 0x28, RZ, 0xfc, !PT ;  /* 0x000000281c047812 */ /* 0x000fe400078efcff */
[----:B------:R-:W-:-:S03]  /*158e0*/  LOP3.LUT R5, R37, 0xff, RZ, 0xc0, !PT ;  /* 0x000000ff25057812 */ /* 0x000fc600078ec0ff */
[----:B------:R-:W-:Y:S02]  /*158f0*/  IMAD R4, R4, c[0x0][0x1d4], R252 ;  /* 0x0000750004047a24 */ /* 0x000fe400078e02fc */
[----:B------:R-:W-:Y:S01]  /*15900*/  IMAD.IADD R160, R36, 0x1, R5 ;  /* 0x0000000124a07824 */ /* 0x000fe200078e0205 */
[----:B------:R-:W-:Y:S01]  /*15910*/  MOV R152, UR9 ;  /* 0x0000000900987c02 */ /* 0x000fe20008000f00 */
[----:B------:R-:W-:Y:S01]  /*15920*/  IMAD.WIDE R4, R4, R169, c[0x0][0x170] ;  /* 0x00005c0004047625 */ /* 0x000fe200078e02a9 */
[----:B------:R-:W-:Y:S01]  /*15930*/  CS2R R154, SRZ ;  /* 0x00000000009a7805 */ /* 0x000fe2000001ff00 */
[----:B------:R-:W-:Y:S04]  /*15940*/  HMMA.16816.F32.BF16 R172, R204, R176, R172 ;  /* 0x000000b0ccac723c */ /* 0x000fe800000418ac */
[----:B------:R-:W-:-:S02]  /*15950*/  IMAD.WIDE R4, R152, 0x2, R4 ;  /* 0x0000000298047825 */ /* 0x000fc400078e0204 */
[----:B------:R-:W-:Y:S02]  /*15960*/  CS2R R152, SRZ ;  /* 0x0000000000987805 */ /* 0x000fe4000001ff00 */
[----:B------:R-:W-:Y:S04]  /*15970*/  HMMA.16816.F32.BF16 R176, R204, R178, R156 ;  /* 0x000000b2ccb0723c */ /* 0x000fe8000004189c */
[----:B------:R0:W3:Y:S03]  /*15980*/  @!P2 LDG.E.128 R152, [R4.64] ;  /* 0x000000100498a981 */ /* 0x0000e6000c1e1d00 */
[----:B------:R-:W-:-:S05]  /*15990*/  LOP3.LUT R156, R28, 0x30, RZ, 0xfc, !PT ;  /* 0x000000301c9c7812 */ /* 0x000fca00078efcff */
[----:B------:R-:W-:Y:S01]  /*159a0*/  IMAD R156, R156, c[0x0][0x1d4], R252 ;  /* 0x000075009c9c7a24 */ /* 0x000fe200078e02fc */
[----:B0-----:R-:W-:-:S03]  /*159b0*/  LOP3.LUT R4, R30, 0xf, RZ, 0xc0, !PT ;  /* 0x0000000f1e047812 */ /* 0x001fc600078ec0ff */
[----:B------:R-:W-:-:S04]  /*159c0*/  IMAD.WIDE R156, R156, R169, c[0x0][0x170] ;  /* 0x00005c009c9c7625 */ /* 0x000fc800078e02a9 */
[----:B------:R-:W-:Y:S01]  /*159d0*/  IMAD R5, R29, 0x10, R4 ;  /* 0x000000101d057824 */ /* 0x000fe200078e0204 */
[----:B------:R-:W-:Y:S02]  /*159e0*/  PRMT R4, R3, 0x5410, R160 ;  /* 0x0000541003047816 */ /* 0x000fe400000000a0 */
[----:B------:R-:W-:Y:S01]  /*159f0*/  MOV R160, UR9 ;  /* 0x0000000900a07c02 */ /* 0x000fe20008000f00 */
[----:B------:R-:W-:-:S04]  /*15a00*/  CS2R R158, SRZ ;  /* 0x00000000009e7805 */ /* 0x000fc8000001ff00 */
[----:B------:R-:W-:Y:S02]  /*15a10*/  IMAD.WIDE R160, R160, 0x2, R156 ;  /* 0x00000002a0a07825 */ /* 0x000fe400078e029c */
[----:B------:R-:W-:-:S06]  /*15a20*/  CS2R R156, SRZ ;  /* 0x00000000009c7805 */ /* 0x000fcc000001ff00 */
[----:B------:R0:W3:Y:S01]  /*15a30*/  @!P1 LDG.E.128 R156, [R160.64] ;  /* 0x00000010a09c9981 */ /* 0x0000e2000c1e1d00 */
[----:B------:R-:W-:-:S05]  /*15a40*/  LOP3.LUT R5, R5, 0xff, RZ, 0xc0, !PT ;  /* 0x000000ff05057812 */ /* 0x000fca00078ec0ff */
[----:B------:R-:W-:-:S05]  /*15a50*/  IMAD.IADD R5, R162, 0x1, R5 ;  /* 0x00000001a2057824 */ /* 0x000fca00078e0205 */
[----:B------:R-:W-:-:S04]  /*15a60*/  LOP3.LUT R5, R5, 0xffff, RZ, 0xc0, !PT ;  /* 0x0000ffff05057812 */ /* 0x000fc800078ec0ff */
[----:B0-----:R-:W-:-:S04]  /*15a70*/  SHF.R.U32.HI R160, RZ, 0x8, R5 ;  /* 0x00000008ffa07819 */ /* 0x001fc80000011605 */
[----:B------:R-:W-:Y:S02]  /*15a80*/  LOP3.LUT R42, R160, 0x1, RZ, 0xc0, !PT ;  /* 0x00000001a02a7812 */ /* 0x000fe400078ec0ff */
[----:B------:R-:W-:-:S04]  /*15a90*/  SHF.R.U32.HI R160, RZ, 0x9, R5 ;  /* 0x00000009ffa07819 */ /* 0x000fc80000011605 */
        /* <DEDUP_REMOVED lines=15> */
[--C-:B------:R-:W-:Y:S02]  /*15b90*/  SHF.R.U32.HI R160, RZ, 0x3, R5.reuse ;  /* 0x00000003ffa07819 */ /* 0x100fe40000011605 */
[----:B------:R-:W-:Y:S02]  /*15ba0*/  LOP3.LUT R161, R28, 0x38, RZ, 0xfc, !PT ;  /* 0x000000381ca17812 */ /* 0x000fe400078efcff */
[----:B------:R-:W-:Y:S02]  /*15bb0*/  LOP3.LUT R30, R160, 0x1, RZ, 0xc0, !PT ;  /* 0x00000001a01e7812 */ /* 0x000fe400078ec0ff */
[----:B------:R-:W-:Y:S01]  /*15bc0*/  SHF.R.U32.HI R160, RZ, 0x4, R5 ;  /* 0x00000004ffa07819 */ /* 0x000fe20000011605 */
[----:B------:R-:W-:-:S03]  /*15bd0*/  IMAD R161, R161, c[0x0][0x1d4], R252 ;  /* 0x00007500a1a17a24 */ /* 0x000fc600078e02fc */
[----:B------:R-:W-:Y:S02]  /*15be0*/  LOP3.LUT R29, R160, 0x1, RZ, 0xc0, !PT ;  /* 0x00000001a01d7812 */ /* 0x000fe400078ec0ff */
[--C-:B------:R-:W-:Y:S02]  /*15bf0*/  SHF.R.U32.HI R160, RZ, 0x5, R5.reuse ;  /* 0x00000005ffa07819 */ /* 0x100fe40000011605 */
[----:B------:R-:W-:Y:S02]  /*15c00*/  MOV R164, UR9 ;  /* 0x0000000900a47c02 */ /* 0x000fe40008000f00 */
[----:B------:R-:W-:Y:S01]  /*15c10*/  LOP3.LUT R28, R160, 0x1, RZ, 0xc0, !PT ;  /* 0x00000001a01c7812 */ /* 0x000fe200078ec0ff */
[----:B------:R-:W-:Y:S01]  /*15c20*/  IMAD.WIDE R160, R161, R169, c[0x0][0x170] ;  /* 0x00005c00a1a07625 */ /* 0x000fe200078e02a9 */
[----:B------:R-:W-:-:S05]  /*15c30*/  SHF.R.U32.HI R162, RZ, 0x6, R5 ;  /* 0x00000006ffa27819 */ /* 0x000fca0000011605 */
[----:B------:R-:W-:Y:S01]  /*15c40*/  IMAD.WIDE R164, R164, 0x2, R160 ;  /* 0x00000002a4a47825 */ /* 0x000fe200078e02a0 */
[--C-:B------:R-:W-:Y:S02]  /*15c50*/  SHF.R.U32.HI R160, RZ, 0xf, R5.reuse ;  /* 0x0000000fffa07819 */ /* 0x100fe40000011605 */
[----:B------:R-:W-:-:S04]  /*15c60*/  SHF.R.U32.HI R5, RZ, 0x7, R5 ;  /* 0x00000007ff057819 */ /* 0x000fc80000011605 */
[----:B------:R-:W-:Y:S02]  /*15c70*/  LOP3.LUT R168, R5, 0x1, RZ, 0xc0, !PT ;  /* 0x0000000105a87812 */ /* 0x000fe400078ec0ff */
[----:B------:R-:W-:-:S04]  /*15c80*/  SHF.R.U64 R5, R4, 0x1f, RZ ;  /* 0x0000001f04057819 */ /* 0x000fc800000012ff */
[----:B------:R-:W-:Y:S02]  /*15c90*/  LOP3.LUT R5, R5, 0x1, RZ, 0xc0, !PT ;  /* 0x0000000105057812 */ /* 0x000fe400078ec0ff */
[----:B----4-:R-:W-:Y:S02]  /*15ca0*/  SEL R144, R144, RZ, !P6 ;  /* 0x000000ff90907207 */ /* 0x010fe40007000000 */
[----:B------:R-:W-:Y:S02]  /*15cb0*/  SEL R145, R145, RZ, !P6 ;  /* 0x000000ff91917207 */ /* 0x000fe40007000000 */
[----:B------:R-:W-:Y:S02]  /*15cc0*/  SEL R146, R146, RZ, !P6 ;  /* 0x000000ff92927207 */ /* 0x000fe40007000000 */
[----:B------:R-:W-:Y:S02]  /*15cd0*/  SEL R147, R147, RZ, !P6 ;  /* 0x000000ff93937207 */ /* 0x000fe40007000000 */
[----:B------:R-:W-:-:S02]  /*15ce0*/  ISETP.NE.U32.AND P6, PT, R5, 0x1, PT ;  /* 0x000000010500780c */ /* 0x000fc40003fc5070 */
[----:B------:R-:W-:Y:S02]  /*15cf0*/  SHF.R.U64 R5, R4, 0x15, RZ ;  /* 0x0000001504057819 */ /* 0x000fe400000012ff */
[----:B------:R-:W-:Y:S02]  /*15d00*/  LOP3.LUT R169, R160, 0x1, RZ, 0xc0, !PT ;  /* 0x00000001a0a97812 */ /* 0x000fe400078ec0ff */
[----:B------:R-:W-:Y:S02]  /*15d10*/  LOP3.LUT R5, R5, 0x1, RZ, 0xc0, !PT ;  /* 0x0000000105057812 */ /* 0x000fe400078ec0ff */
[----:B------:R-:W-:Y:S02]  /*15d20*/  SHF.R.U64 R160, R4, 0xc, RZ ;  /* 0x0000000c04a07819 */ /* 0x000fe400000012ff */
[----:B------:R-:W-:Y:S02]  /*15d30*/  SEL R244, R244, RZ, !P0 ;  /* 0x000000fff4f47207 */ /* 0x000fe40004000000 */
[----:B------:R-:W-:-:S02]  /*15d40*/  SEL R245, R245, RZ, !P0 ;  /* 0x000000fff5f57207 */ /* 0x000fc40004000000 */
[----:B------:R-:W-:Y:S02]  /*15d50*/  SEL R246, R246, RZ, !P0 ;  /* 0x000000fff6f67207 */ /* 0x000fe40004000000 */
[----:B------:R-:W-:Y:S02]  /*15d60*/  SEL R247, R247, RZ, !P0 ;  /* 0x000000fff7f77207 */ /* 0x000fe40004000000 */
[----:B------:R-:W-:Y:S02]  /*15d70*/  ISETP.NE.U32.AND P0, PT, R5, 0x1, PT ;  /* 0x000000010500780c */ /* 0x000fe40003f05070 */
[----:B------:R-:W-:Y:S02]  /*15d80*/  LOP3.LUT R5, R160, 0x1, RZ, 0xc0, !PT ;  /* 0x00000001a0057812 */ /* 0x000fe400078ec0ff */
[C---:B------:R-:W-:Y:S02]  /*15d90*/  SHF.R.U64 R160, R4.reuse, 0xb, RZ ;  /* 0x0000000b04a07819 */ /* 0x040fe400000012ff */
[----:B------:R-:W-:-:S02]  /*15da0*/  SHF.R.U64 R161, R4, 0xa, RZ ;  /* 0x0000000a04a17819 */ /* 0x000fc400000012ff */
[----:B------:R-:W-:Y:S02]  /*15db0*/  LOP3.LUT R0, R0, 0xfffffff7, RZ, 0xc0, !PT ;  /* 0xfffffff700007812 */ /* 0x000fe400078ec0ff */
[----:B------:R-:W-:Y:S02]  /*15dc0*/  LOP3.LUT R161, R161, 0x1, RZ, 0xc0, !PT ;  /* 0x00000001a1a17812 */ /* 0x000fe400078ec0ff */
[----:B------:R-:W-:Y:S02]  /*15dd0*/  @P6 LOP3.LUT R0, R0, 0x8, RZ, 0xfc, !PT ;  /* 0x0000000800006812 */ /* 0x000fe400078efcff */
[----:B------:R-:W-:Y:S02]  /*15de0*/  LOP3.LUT P6, RZ, R2, 0x1, RZ, 0xc0, !PT ;  /* 0x0000000102ff7812 */ /* 0x000fe400078cc0ff */
[----:B--2---:R-:W-:Y:S02]  /*15df0*/  SEL R140, R140, RZ, !P5 ;  /* 0x000000ff8c8c7207 */ /* 0x004fe40006800000 */
[----:B------:R-:W-:-:S02]  /*15e00*/  SEL R141, R141, RZ, !P5 ;  /* 0x000000ff8d8d7207 */ /* 0x000fc40006800000 */
[----:B------:R-:W-:Y:S02]  /*15e10*/  SEL R142, R142, RZ, !P5 ;  /* 0x000000ff8e8e7207 */ /* 0x000fe40006800000 */
[----:B------:R-:W-:Y:S02]  /*15e20*/  SEL R143, R143, RZ, !P5 ;  /* 0x000000ff8f8f7207 */ /* 0x000fe40006800000 */
[----:B------:R-:W-:Y:S02]  /*15e30*/  LOP3.LUT R252, R162, 0x1, RZ, 0xc0, !PT ;  /* 0x00000001a2fc7812 */ /* 0x000fe400078ec0ff */
[----:B------:R-:W-:Y:S01]  /*15e40*/  CS2R R162, SRZ ;  /* 0x0000000000a27805 */ /* 0x000fe2000001ff00 */
[----:B---3--:R-:W-:Y:S02]  /*15e50*/  SEL R148, R148, RZ, !P3 ;  /* 0x000000ff94947207 */ /* 0x008fe40005800000 */
[----:B------:R-:W-:Y:S02]  /*15e60*/  SEL R149, R149, RZ, !P3 ;  /* 0x000000ff95957207 */ /* 0x000fe40005800000 */
[----:B------:R-:W-:-:S02]  /*15e70*/  SEL R150, R150, RZ, !P3 ;  /* 0x000000ff96967207 */ /* 0x000fc40005800000 */
[----:B------:R-:W-:Y:S02]  /*15e80*/  SEL R151, R151, RZ, !P3 ;  /* 0x000000ff97977207 */ /* 0x000fe40005800000 */
[----:B------:R-:W-:Y:S02]  /*15e90*/  ISETP.NE.U32.AND P3, PT, R161, 0x1, PT ;  /* 0x00000001a100780c */ /* 0x000fe40003f65070 */
[----:B------:R-:W-:Y:S02]  /*15ea0*/  SEL R156, R156, RZ, !P1 ;  /* 0x000000ff9c9c7207 */ /* 0x000fe40004800000 */
[----:B------:R-:W-:Y:S02]  /*15eb0*/  SEL R157, R157, RZ, !P1 ;  /* 0x000000ff9d9d7207 */ /* 0x000fe40004800000 */
[----:B------:R-:W-:Y:S02]  /*15ec0*/  SEL R158, R158, RZ, !P1 ;  /* 0x000000ff9e9e7207 */ /* 0x000fe40004800000 */
[----:B------:R-:W-:-:S02]  /*15ed0*/  SEL R159, R159, RZ, !P1 ;  /* 0x000000ff9f9f7207 */ /* 0x000fc40004800000 */
[----:B------:R-:W-:Y:S02]  /*15ee0*/  ISETP.NE.U32.AND P1, PT, R5, 0x1, PT ;  /* 0x000000010500780c */ /* 0x000fe40003f25070 */
[----:B------:R-:W-:Y:S02]  /*15ef0*/  LOP3.LUT R5, R160, 0x1, RZ, 0xc0, !PT ;  /* 0x00000001a0057812 */ /* 0x000fe400078ec0ff */
[----:B------:R-:W-:-:S04]  /*15f00*/  SHF.R.U64 R160, R4, 0x8, RZ ;  /* 0x0000000804a07819 */ /* 0x000fc800000012ff */
[----:B------:R-:W-:-:S04]  /*15f10*/  LOP3.LUT R161, R160, 0x1, RZ, 0xc0, !PT ;  /* 0x00000001a0a17812 */ /* 0x000fc800078ec0ff */
[----:B------:R-:W-:Y:S02]  /*15f20*/  ISETP.NE.U32.AND P5, PT, R161, 0x1, PT ;  /* 0x00000001a100780c */ /* 0x000fe40003fa5070 */
[----:B------:R-:W-:-:S06]  /*15f30*/  CS2R R160, SRZ ;  /* 0x0000000000a07805 */ /* 0x000fcc000001ff00 */
[----:B------:R0:W2:Y:S01]  /*15f40*/  @!P6 LDG.E.128 R160, [R164.64] ;  /* 0x00000010a4a0e981 */ /* 0x0000a2000c1e1d00 */
[----:B------:R-:W-:Y:S02]  /*15f50*/  LOP3.LUT R0, R0, 0xffffffef, RZ, 0xc0, !PT ;  /* 0xffffffef00007812 */ /* 0x000fe400078ec0ff */
[----:B------:R-:W-:Y:S02]  /*15f60*/  SEL R152, R152, RZ, !P2 ;  /* 0x000000ff98987207 */ /* 0x000fe40005000000 */
[----:B------:R-:W-:Y:S02]  /*15f70*/  SEL R32, R32, RZ, !P4 ;  /* 0x000000ff20207207 */ /* 0x000fe40006000000 */
[----:B------:R-:W-:Y:S02]  /*15f80*/  SEL R33, R33, RZ, !P4 ;  /* 0x000000ff21217207 */ /* 0x000fe40006000000 */
[----:B------:R-:W-:Y:S02]  /*15f90*/  SEL R34, R34, RZ, !P4 ;  /* 0x000000ff22227207 */ /* 0x000fe40006000000 */
[----:B------:R-:W-:-:S02]  /*15fa0*/  SEL R153, R153, RZ, !P2 ;  /* 0x000000ff99997207 */ /* 0x000fc40005000000 */
[----:B------:R-:W-:Y:S02]  /*15fb0*/  SEL R154, R154, RZ, !P2 ;  /* 0x000000ff9a9a7207 */ /* 0x000fe40005000000 */
[----:B------:R-:W-:Y:S02]  /*15fc0*/  SEL R155, R155, RZ, !P2 ;  /* 0x000000ff9b9b7207 */ /* 0x000fe40005000000 */
[----:B------:R-:W-:Y:S01]  /*15fd0*/  SEL R35, R35, RZ, !P4 ;  /* 0x000000ff23237207 */ /* 0x000fe20006000000 */
[----:B------:R-:W-:Y:S01]  /*15fe0*/  FMUL R183, R183, c[0x0][0x190] ;  /* 0x00006400b7b77a20 */ /* 0x000fe20000400000 */
[----:B------:R-:W-:Y:S01]  /*15ff0*/  @P0 LOP3.LUT R0, R0, 0x10, RZ, 0xfc, !PT ;  /* 0x0000001000000812 */ /* 0x000fe200078efcff */
[----:B------:R-:W-:Y:S01]  /*16000*/  FMUL R182, R182, c[0x0][0x190] ;  /* 0x00006400b6b67a20 */ /* 0x000fe20000400000 */
[----:B------:R-:W-:Y:S01]  /*16010*/  FMUL R181, R181, c[0x0][0x190] ;  /* 0x00006400b5b57a20 */ /* 0x000fe20000400000 */
[----:B0-----:R-:W-:Y:S01]  /*16020*/  IMAD.MOV.U32 R165, RZ, RZ, R37 ;  /* 0x000000ffffa57224 */ /* 0x001fe200078e0025 */
[----:B------:R-:W-:Y:S01]  /*16030*/  LOP3.LUT R0, R0, 0xffffffdf, RZ, 0xc0, !PT ;  /* 0xffffffdf00007812 */ /* 0x000fe200078ec0ff */
[----:B------:R-:W-:Y:S01]  /*16040*/  FMUL R180, R180, c[0x0][0x190] ;  /* 0x00006400b4b47a20 */ /* 0x000fe20000400000 */
[----:B------:R-:W-:Y:S01]  /*16050*/  FMUL R199, R199, c[0x0][0x190] ;  /* 0x00006400c7c77a20 */ /* 0x000fe20000400000 */
[----:B------:R-:W-:Y:S01]  /*16060*/  FMUL R198, R198, c[0x0][0x190] ;  /* 0x00006400c6c67a20 */ /* 0x000fe20000400000 */
[----:B------:R-:W-:Y:S01]  /*16070*/  @P1 LOP3.LUT R0, R0, 0x20, RZ, 0xfc, !PT ;  /* 0x0000002000001812 */ /* 0x000fe200078efcff */
[----:B------:R-:W-:Y:S01]  /*16080*/  FMUL R197, R197, c[0x0][0x190] ;  /* 0x00006400c5c57a20 */ /* 0x000fe20000400000 */
[----:B------:R-:W-:Y:S01]  /*16090*/  LOP3.LUT P1, RZ, R59, 0x20000, RZ, 0xc0, !PT ;  /* 0x000200003bff7812 */ /* 0x000fe2000782c0ff */
[----:B------:R-:W-:Y:S01]  /*160a0*/  FMUL R196, R196, c[0x0][0x190] ;  /* 0x00006400c4c47a20 */ /* 0x000fe20000400000 */
[----:B------:R-:W-:Y:S01]  /*160b0*/  LOP3.LUT R0, R0, 0xffffffbf, RZ, 0xc0, !PT ;  /* 0xffffffbf00007812 */ /* 0x000fe200078ec0ff */
[----:B------:R-:W-:Y:S01]  /*160c0*/  FMUL R184, R184, c[0x0][0x190] ;  /* 0x00006400b8b87a20 */ /* 0x000fe20000400000 */
[----:B------:R-:W-:Y:S01]  /*160d0*/  FMUL R185, R185, c[0x0][0x190] ;  /* 0x00006400b9b97a20 */ /* 0x000fe20000400000 */
[----:B------:R-:W-:Y:S01]  /*160e0*/  FMUL R186, R186, c[0x0][0x190] ;  /* 0x00006400baba7a20 */ /* 0x000fe20000400000 */
[----:B------:R-:W-:Y:S01]  /*160f0*/  FMUL R200, R200, c[0x0][0x190] ;  /* 0x00006400c8c87a20 */ /* 0x000fe20000400000 */
[----:B------:R-:W-:Y:S01]  /*16100*/  FMUL R164, R236, c[0x0][0x190] ;  /* 0x00006400eca47a20 */ /* 0x000fe20000400000 */
[----:B------:R-:W-:Y:S01]  /*16110*/  FMUL R187, R187, c[0x0][0x190] ;  /* 0x00006400bbbb7a20 */ /* 0x000fe20000400000 */
[----:B------:R-:W-:Y:S08]  /*16120*/  HMMA.16816.F32.BF16 R192, R220, R170, R192 ;  /* 0x000000aadcc0723c */ /* 0x000ff000000418c0 */
[----:B------:R-:W-:Y:S01]  /*16130*/  HMMA.16816.F32.BF16 R232, R208, R228, R232 ;  /* 0x000000e4d0e8723c */ /* 0x000fe200000418e8 */
[----:B------:R-:W-:Y:S01]  /*16140*/  @P1 LOP3.LUT R0, R0, 0x40, RZ, 0xfc, !PT ;  /* 0x0000004000001812 */ /* 0x000fe200078efcff */
[----:B------:R-:W-:Y:S01]  /*16150*/  FMUL R172, R172, c[0x0][0x190] ;  /* 0x00006400acac7a20 */ /* 0x000fe20000400000 */
[----:B------:R-:W-:Y:S01]  /*16160*/  LOP3.LUT P1, RZ, R2, 0x10000000, RZ, 0xc0, !PT ;  /* 0x1000000002ff7812 */ /* 0x000fe2000782c0ff */
[----:B------:R-:W-:Y:S01]  /*16170*/  FMUL R173, R173, c[0x0][0x190] ;  /* 0x00006400adad7a20 */ /* 0x000fe20000400000 */
[----:B------:R-:W-:Y:S01]  /*16180*/  LOP3.LUT R0, R0, 0xffffff7f, RZ, 0xc0, !PT ;  /* 0xffffff7f00007812 */ /* 0x000fe200078ec0ff */
[----:B------:R-:W-:Y:S01]  /*16190*/  FMUL R201, R201, c[0x0][0x190] ;  /* 0x00006400c9c97a20 */ /* 0x000fe20000400000 */
[----:B------:R-:W-:Y:S01]  /*161a0*/  FMUL R174, R174, c[0x0][0x190] ;  /* 0x00006400aeae7a20 */ /* 0x000fe20000400000 */
[----:B------:R-:W-:Y:S01]  /*161b0*/  ISETP.NE.U32.AND.EX P3, PT, RZ, RZ, PT, P3 ;  /* 0x000000ffff00720c */ /* 0x000fe20003f65130 */
[----:B------:R-:W-:Y:S07]  /*161c0*/  BAR.SYNC.DEFER_BLOCKING 0x0 ;  /* 0x0000000000007b1d */ /* 0x000fee0000010000 */
[----:B------:R-:W-:-:S02]  /*161d0*/  @P1 LOP3.LUT R0, R0, 0x80, RZ, 0xfc, !PT ;  /* 0x0000008000001812 */ /* 0x000fc400078efcff */
[----:B------:R-:W-:Y:S02]  /*161e0*/  LOP3.LUT P1, RZ, R59, 0x10, RZ, 0xc0, !PT ;  /* 0x000000103bff7812 */ /* 0x000fe4000782c0ff */
[----:B------:R-:W-:-:S11]  /*161f0*/  LOP3.LUT R0, R0, 0xfffffeff, RZ, 0xc0, !PT ;  /* 0xfffffeff00007812 */ /* 0x000fd600078ec0ff */
[----:B------:R-:W-:Y:S02]  /*16200*/  @P1 LOP3.LUT R0, R0, 0x100, RZ, 0xfc, !PT ;  /* 0x0000010000001812 */ /* 0x000fe400078efcff */
        /* <DEDUP_REMOVED lines=25> */
[----:B------:R-:W-:Y:S02]  /*163a0*/  LOP3.LUT R0, R0, 0xfffdffff, RZ, 0xc0, !PT ;  /* 0xfffdffff00007812 */ /* 0x000fe400078ec0ff */
[----:B------:R-:W-:Y:S02]  /*163b0*/  ISETP.NE.U32.AND P2, PT, R5, 0x1, PT ;  /* 0x000000010500780c */ /* 0x000fe40003f45070 */
[----:B------:R-:W-:-:S07]  /*163c0*/  SHF.R.U64 R5, R4, 0x9, RZ ;  /* 0x0000000904057819 */ /* 0x000fce00000012ff */
[----:B------:R-:W-:Y:S02]  /*163d0*/  @P1 LOP3.LUT R0, R0, 0x20000, RZ, 0xfc, !PT ;  /* 0x0002000000001812 */ /* 0x000fe400078efcff */
[----:B------:R-:W-:Y:S02]  /*163e0*/  LOP3.LUT P1, RZ, R59, 0x2000, RZ, 0xc0, !PT ;  /* 0x000020003bff7812 */ /* 0x000fe4000782c0ff */
[----:B------:R-:W-:Y:S02]  /*163f0*/  LOP3.LUT R5, R5, 0x1, RZ, 0xc0, !PT ;  /* 0x0000000105057812 */ /* 0x000fe400078ec0ff */
[----:B------:R-:W-:Y:S02]  /*16400*/  LOP3.LUT R0, R0, 0xfffbffff, RZ, 0xc0, !PT ;  /* 0xfffbffff00007812 */ /* 0x000fe400078ec0ff */
[----:B------:R-:W-:Y:S01]  /*16410*/  ISETP.NE.U32.AND P4, PT, R5, 0x1, PT ;  /* 0x000000010500780c */ /* 0x000fe20003f85070 */
[----:B------:R-:W-:-:S06]  /*16420*/  FMUL R5, R56, c[0x0][0x190] ;  /* 0x0000640038057a20 */ /* 0x000fcc0000400000 */
[----:B------:R-:W-:Y:S02]  /*16430*/  @P1 LOP3.LUT R0, R0, 0x40000, RZ, 0xfc, !PT ;  /* 0x0004000000001812 */ /* 0x000fe400078efcff */
[----:B------:R-:W-:-:S04]  /*16440*/  LOP3.LUT P1, RZ, R2, 0x20000000, RZ, 0xc0, !PT ;  /* 0x2000000002ff7812 */ /* 0x000fc8000782c0ff */
[----:B------:R-:W-:Y:S01]  /*16450*/  FSEL R56, R5, -INF , !P1 ;  /* 0xff80000005387808 */ /* 0x000fe20004800000 */
[----:B------:R-:W-:Y:S01]  /*16460*/  FMUL R5, R57, c[0x0][0x190] ;  /* 0x0000640039057a20 */ /* 0x000fe20000400000 */
        /* <DEDUP_REMOVED lines=12> */
[----:B------:R-:W-:Y:S02]  /*16530*/  LOP3.LUT P1, RZ, R0, 0x4000, RZ, 0xc0, !PT ;  /* 0x0000400000ff7812 */ /* 0x000fe4000782c0ff */
[----:B------:R-:W-:Y:S02]  /*16540*/  LOP3.LUT P0, RZ, R59, 0x40, RZ, 0xc0, !PT ;  /* 0x000000403bff7812 */ /* 0x000fe4000780c0ff */
[----:B--2---:R-:W-:Y:S02]  /*16550*/  SEL R160, R160, RZ, !P6 ;  /* 0x000000ffa0a07207 */ /* 0x004fe40007000000 */
[----:B------:R-:W-:Y:S02]  /*16560*/  SEL R161, R161, RZ, !P6 ;  /* 0x000000ffa1a17207 */ /* 0x000fe40007000000 */
[----:B------:R-:W-:-:S02]  /*16570*/  SEL R162, R162, RZ, !P6 ;  /* 0x000000ffa2a27207 */ /* 0x000fc40007000000 */
[----:B------:R-:W-:Y:S02]  /*16580*/  SEL R163, R163, RZ, !P6 ;  /* 0x000000ffa3a37207 */ /* 0x000fe40007000000 */
[----:B------:R-:W-:Y:S02]  /*16590*/  LOP3.LUT P6, RZ, R59, 0x40000, RZ, 0xc0, !PT ;  /* 0x000400003bff7812 */ /* 0x000fe400078cc0ff */
        /* <DEDUP_REMOVED lines=26> */
[----:B------:R-:W-:-:S04]  /*16740*/  ISETP.NE.U32.AND P1, PT, R38, 0x1, PT ;  /* 0x000000012600780c */ /* 0x000fc80003f25070 */
[----:B------:R-:W-:Y:S02]  /*16750*/  FSEL R46, R5, -INF , !P0 ;  /* 0xff800000052e7808 */ /* 0x000fe40004000000 */
[----:B------:R-:W-:-:S04]  /*16760*/  ISETP.NE.U32.AND P0, PT, R42, 0x1, PT ;  /* 0x000000012a00780c */ /* 0x000fc80003f05070 */
[----:B------:R-:W-:Y:S02]  /*16770*/  FSEL R38, R183, -INF , P0 ;  /* 0xff800000b7267808 */ /* 0x000fe40000000000 */
[----:B------:R-:W-:Y:S02]  /*16780*/  ISETP.NE.U32.AND P0, PT, R41, 0x1, PT ;  /* 0x000000012900780c */ /* 0x000fe40003f05070 */
[----:B------:R-:W-:Y:S02]  /*16790*/  FSEL R37, R182, -INF , P1 ;  /* 0xff800000b6257808 */ /* 0x000fe40000800000 */
[----:B------:R-:W-:Y:S02]  /*167a0*/  ISETP.NE.U32.AND P1, PT, R3, 0x1, PT ;  /* 0x000000010300780c */ /* 0x000fe40003f25070 */
[----:B------:R-:W-:Y:S02]  /*167b0*/  FSEL R3, R181, -INF , P0 ;  /* 0xff800000b5037808 */ /* 0x000fe40000000000 */
[----:B------:R-:W-:Y:S01]  /*167c0*/  ISETP.NE.U32.AND P0, PT, R36, 0x1, PT ;  /* 0x000000012400780c */ /* 0x000fe20003f05070 */
[----:B------:R-:W-:Y:S01]  /*167d0*/  FMUL R5, R43, c[0x0][0x190] ;  /* 0x000064002b057a20 */ /* 0x000fe20000400000 */
[----:B------:R-:W-:-:S02]  /*167e0*/  FSEL R36, R180, -INF , P1 ;  /* 0xff800000b4247808 */ /* 0x000fc40000800000 */
[----:B------:R-:W-:Y:S02]  /*167f0*/  ISETP.NE.U32.AND P1, PT, R40, 0x1, PT ;  /* 0x000000012800780c */ /* 0x000fe40003f25070 */
[----:B------:R-:W-:Y:S02]  /*16800*/  FSEL R43, R199, -INF , P0 ;  /* 0xff800000c72b7808 */ /* 0x000fe40000000000 */
[----:B------:R-:W-:Y:S02]  /*16810*/  ISETP.NE.U32.AND P0, PT, R39, 0x1, PT ;  /* 0x000000012700780c */ /* 0x000fe40003f05070 */
[----:B------:R-:W-:Y:S02]  /*16820*/  FSEL R42, R198, -INF , P1 ;  /* 0xff800000c62a7808 */ /* 0x000fe40000800000 */
[----:B------:R-:W-:Y:S02]  /*16830*/  ISETP.NE.U32.AND P1, PT, R169, 0x1, PT ;  /* 0x00000001a900780c */ /* 0x000fe40003f25070 */
        /* <DEDUP_REMOVED lines=9> */
[----:B------:R-:W-:-:S04]  /*168d0*/  ISETP.NE.U32.AND P0, PT, R30, 0x1, PT ;  /* 0x000000011e00780c */ /* 0x000fc80003f05070 */
[----:B------:R-:W-:Y:S02]  /*168e0*/  FSEL R252, R200, -INF , P0 ;  /* 0xff800000c8fc7808 */ /* 0x000fe40000000000 */
[----:B------:R-:W-:Y:S02]  /*168f0*/  ISETP.NE.U32.AND P0, PT, R63, 0x1, PT ;  /* 0x000000013f00780c */ /* 0x000fe40003f05070 */
[----:B------:R-:W2:Y:S04]  /*16900*/  LDL.LU R63, [R1+0x224] ;  /* 0x00022400013f7983 */ /* 0x000ea80000300800 */
[----:B------:R-:W-:Y:S04]  /*16910*/  STL [R1+0x184], R0 ;  /* 0x0001840001007387 */ /* 0x000fe80000100800 */
[----:B------:R-:W3:Y:S01]  /*16920*/  LDL.LU R236, [R1+0xa4] ;  /* 0x0000a40001ec7983 */ /* 0x000ee20000300800 */
[----:B------:R-:W-:Y:S01]  /*16930*/  FSEL R47, R5, -INF , !P6 ;  /* 0xff800000052f7808 */ /* 0x000fe20007000000 */
[----:B------:R-:W-:Y:S01]  /*16940*/  FMUL R199, R203, c[0x0][0x190] ;  /* 0x00006400cbc77a20 */ /* 0x000fe20000400000 */
[----:B------:R-:W-:-:S02]  /*16950*/  LOP3.LUT P6, RZ, R2, 0x40000, RZ, 0xc0, !PT ;  /* 0x0004000002ff7812 */ /* 0x000fc400078cc0ff */
[----:B------:R-:W-:Y:S02]  /*16960*/  FSEL R30, R187, -INF , P1 ;  /* 0xff800000bb1e7808 */ /* 0x000fe40000800000 */
[----:B------:R-:W-:Y:S02]  /*16970*/  FSEL R199, R199, -INF , !P6 ;  /* 0xff800000c7c77808 */ /* 0x000fe40007000000 */
[----:B------:R-:W-:Y:S02]  /*16980*/  ISETP.NE.U32.AND P1, PT, R165, 0x1, PT ;  /* 0x00000001a500780c */ /* 0x000fe40003f25070 */
[----:B------:R-:W-:Y:S02]  /*16990*/  LOP3.LUT P6, RZ, R0, 0x8, RZ, 0xc0, !PT ;  /* 0x0000000800ff7812 */ /* 0x000fe400078cc0ff */
[----:B------:R-:W-:Y:S01]  /*169a0*/  SHF.R.U64 R165, R4, 0x1e, RZ ;  /* 0x0000001e04a57819 */ /* 0x000fe200000012ff */
[----:B------:R-:W-:Y:S01]  /*169b0*/  FMUL R198, R248, c[0x0][0x190] ;  /* 0x00006400f8c67a20 */ /* 0x000fe20000400000 */
[----:B------:R-:W-:-:S02]  /*169c0*/  ISETP.NE.U32.AND.EX P6, PT, RZ, RZ, PT, P6 ;  /* 0x000000ffff00720c */ /* 0x000fc40003fc5160 */
[----:B------:R-:W-:Y:S02]  /*169d0*/  LOP3.LUT R165, R165, 0x1, RZ, 0xc0, !PT ;  /* 0x00000001a5a57812 */ /* 0x000fe400078ec0ff */
[----:B------:R-:W-:Y:S02]  /*169e0*/  FSEL R198, R198, -INF , P6 ;  /* 0xff800000c6c67808 */ /* 0x000fe40003000000 */
[----:B------:R-:W-:Y:S02]  /*169f0*/  ISETP.NE.U32.AND P6, PT, R165, 0x1, PT ;  /* 0x00000001a500780c */ /* 0x000fe40003fc5070 */
[----:B------:R-:W-:Y:S01]  /*16a00*/  SHF.R.U64 R165, R4, 0x1d, RZ ;  /* 0x0000001d04a57819 */ /* 0x000fe200000012ff */
[----:B------:R-:W-:Y:S01]  /*16a10*/  FMUL R185, R249, c[0x0][0x190] ;  /* 0x00006400f9b97a20 */ /* 0x000fe20000400000 */
[----:B------:R-:W-:Y:S02]  /*16a20*/  ISETP.NE.U32.AND.EX P6, PT, RZ, RZ, PT, P6 ;  /* 0x000000ffff00720c */ /* 0x000fe40003fc5160 */
[----:B------:R-:W-:-:S02]  /*16a30*/  LOP3.LUT R165, R165, 0x1, RZ, 0xc0, !PT ;  /* 0x00000001a5a57812 */ /* 0x000fc400078ec0ff */
[----:B------:R-:W-:Y:S02]  /*16a40*/  FSEL R185, R185, -INF , P6 ;  /* 0xff800000b9b97808 */ /* 0x000fe40003000000 */
[----:B------:R-:W-:Y:S02]  /*16a50*/  ISETP.NE.U32.AND P6, PT, R165, 0x1, PT ;  /* 0x00000001a500780c */ /* 0x000fe40003fc5070 */
[----:B------:R-:W-:Y:S01]  /*16a60*/  SHF.R.U64 R165, R4, 0x1c, RZ ;  /* 0x0000001c04a57819 */ /* 0x000fe200000012ff */
[----:B------:R-:W-:Y:S01]  /*16a70*/  FMUL R184, R250, c[0x0][0x190] ;  /* 0x00006400fab87a20 */ /* 0x000fe20000400000 */
[----:B------:R-:W-:Y:S02]  /*16a80*/  ISETP.NE.U32.AND.EX P6, PT, RZ, RZ, PT, P6 ;  /* 0x000000ffff00720c */ /* 0x000fe40003fc5160 */
[----:B------:R-:W-:Y:S02]  /*16a90*/  LOP3.LUT R165, R165, 0x1, RZ, 0xc0, !PT ;  /* 0x00000001a5a57812 */ /* 0x000fe400078ec0ff */
[----:B------:R-:W-:-:S02]  /*16aa0*/  FSEL R184, R184, -INF , P6 ;  /* 0xff800000b8b87808 */ /* 0x000fc40003000000 */
[----:B------:R-:W-:Y:S02]  /*16ab0*/  ISETP.NE.U32.AND P6, PT, R165, 0x1, PT ;  /* 0x00000001a500780c */ /* 0x000fe40003fc5070 */
[----:B------:R-:W-:Y:S01]  /*16ac0*/  SHF.R.U64 R165, R4, 0x1b, RZ ;  /* 0x0000001b04a57819 */ /* 0x000fe200000012ff */
[----:B------:R-:W-:Y:S01]  /*16ad0*/  FMUL R5, R251, c[0x0][0x190] ;  /* 0x00006400fb057a20 */ /* 0x000fe20000400000 */
[----:B------:R-:W-:Y:S02]  /*16ae0*/  ISETP.NE.U32.AND.EX P6, PT, RZ, RZ, PT, P6 ;  /* 0x000000ffff00720c */ /* 0x000fe40003fc5160 */
[----:B------:R-:W-:Y:S02]  /*16af0*/  LOP3.LUT R165, R165, 0x1, RZ, 0xc0, !PT ;  /* 0x00000001a5a57812 */ /* 0x000fe400078ec0ff */
[----:B------:R-:W-:Y:S02]  /*16b00*/  FSEL R5, R5, -INF , P6 ;  /* 0xff80000005057808 */ /* 0x000fe40003000000 */
[----:B------:R-:W-:-:S02]  /*16b10*/  ISETP.NE.U32.AND P6, PT, R165, 0x1, PT ;  /* 0x00000001a500780c */ /* 0x000fc40003fc5070 */
[----:B------:R-:W-:Y:S01]  /*16b20*/  SHF.R.U64 R165, R4, 0x1a, RZ ;  /* 0x0000001a04a57819 */ /* 0x000fe200000012ff */
[----:B------:R-:W-:Y:S01]  /*16b30*/  FMUL R197, R240, c[0x0][0x190] ;  /* 0x00006400f0c57a20 */ /* 0x000fe20000400000 */
[----:B------:R-:W-:Y:S02]  /*16b40*/  ISETP.NE.U32.AND.EX P6, PT, RZ, RZ, PT, P6 ;  /* 0x000000ffff00720c */ /* 0x000fe40003fc5160 */
[----:B------:R-:W-:Y:S02]  /*16b50*/  LOP3.LUT R165, R165, 0x1, RZ, 0xc0, !PT ;  /* 0x00000001a5a57812 */ /* 0x000fe400078ec0ff */
[----:B------:R-:W-:Y:S02]  /*16b60*/  FSEL R197, R197, -INF , P6 ;  /* 0xff800000c5c57808 */ /* 0x000fe40003000000 */
[----:B------:R-:W-:Y:S02]  /*16b70*/  ISETP.NE.U32.AND P6, PT, R165, 0x1, PT ;  /* 0x00000001a500780c */ /* 0x000fe40003fc5070 */
        /* <DEDUP_REMOVED lines=8> */
[----:B------:R-:W-:Y:S01]  /*16c00*/  ISETP.NE.U32.AND.EX P6, PT, RZ, RZ, PT, P6 ;  /* 0x000000ffff00720c */ /* 0x000fe20003fc5160 */
[----:B------:R-:W-:Y:S01]  /*16c10*/  HMMA.16816.F32.BF16 R192, R216, R166, R192 ;  /* 0x000000a6d8c0723c */ /* 0x000fe200000418c0 */
[----:B------:R-:W-:-:S02]  /*16c20*/  LOP3.LUT R165, R165, 0x1, RZ, 0xc0, !PT ;  /* 0x00000001a5a57812 */ /* 0x000fc400078ec0ff */
[----:B------:R-:W-:Y:S02]  /*16c30*/  FSEL R187, R187, -INF , P6 ;  /* 0xff800000bbbb7808 */ /* 0x000fe40003000000 */
[----:B------:R-:W-:Y:S02]  /*16c40*/  ISETP.NE.U32.AND P6, PT, R165, 0x1, PT ;  /* 0x00000001a500780c */ /* 0x000fe40003fc5070 */
[----:B------:R-:W-:Y:S01]  /*16c50*/  SHF.R.U64 R165, R4, 0x17, RZ ;  /* 0x0000001704a57819 */ /* 0x000fe200000012ff */
[----:B------:R-:W-:Y:S01]  /*16c60*/  FMUL R186, R243, c[0x0][0x190] ;  /* 0x00006400f3ba7a20 */ /* 0x000fe20000400000 */
[----:B------:R-:W-:Y:S02]  /*16c70*/  ISETP.NE.U32.AND.EX P6, PT, RZ, RZ, PT, P6 ;  /* 0x000000ffff00720c */ /* 0x000fe40003fc5160 */
[----:B------:R-:W-:Y:S01]  /*16c80*/  LOP3.LUT R165, R165, 0x1, RZ, 0xc0, !PT ;  /* 0x00000001a5a57812 */ /* 0x000fe200078ec0ff */
[----:B------:R-:W-:Y:S01]  /*16c90*/  FMUL R200, R202, c[0x0][0x190] ;  /* 0x00006400cac87a20 */ /* 0x000fe20000400000 */
[----:B------:R-:W-:-:S02]  /*16ca0*/  FSEL R186, R186, -INF , P6 ;  /* 0xff800000baba7808 */ /* 0x000fc40003000000 */
[----:B------:R-:W-:Y:S02]  /*16cb0*/  ISETP.NE.U32.AND P6, PT, R165, 0x1, PT ;  /* 0x00000001a500780c */ /* 0x000fe40003fc5070 */
[----:B------:R-:W-:Y:S02]  /*16cc0*/  SHF.R.U64 R165, R4, 0x16, RZ ;  /* 0x0000001604a57819 */ /* 0x000fe400000012ff */
[----:B------:R-:W-:Y:S02]  /*16cd0*/  FSEL R200, R200, -INF , P0 ;  /* 0xff800000c8c87808 */ /* 0x000fe40000000000 */
[----:B------:R-:W-:Y:S02]  /*16ce0*/  LOP3.LUT P0, RZ, R0, 0x10, RZ, 0xc0, !PT ;  /* 0x0000001000ff7812 */ /* 0x000fe4000780c0ff */
[----:B------:R-:W-:Y:S02]  /*16cf0*/  ISETP.NE.U32.AND.EX P6, PT, RZ, RZ, PT, P6 ;  /* 0x000000ffff00720c */ /* 0x000fe40003fc5160 */
[----:B------:R-:W-:-:S02]  /*16d00*/  LOP3.LUT R165, R165, 0x1, RZ, 0xc0, !PT ;  /* 0x00000001a5a57812 */ /* 0x000fc400078ec0ff */
[----:B------:R-:W-:Y:S01]  /*16d10*/  SHF.R.U64 R182, R4, 0x14, RZ ;  /* 0x0000001404b67819 */ /* 0x000fe200000012ff */
[----:B------:R-:W-:Y:S01]  /*16d20*/  FMUL R168, R238, c[0x0][0x190] ;  /* 0x00006400eea87a20 */ /* 0x000fe20000400000 */
[----:B------:R-:W-:Y:S02]  /*16d30*/  FSEL R164, R164, -INF , P6 ;  /* 0xff800000a4a47808 */ /* 0x000fe40003000000 */
[----:B------:R-:W-:Y:S02]  /*16d40*/  ISETP.NE.U32.AND.EX P0, PT, RZ, RZ, PT, P0 ;  /* 0x000000ffff00720c */ /* 0x000fe40003f05100 */
[----:B------:R-:W-:Y:S02]  /*16d50*/  ISETP.NE.U32.AND P6, PT, R165, 0x1, PT ;  /* 0x00000001a500780c */ /* 0x000fe40003fc5070 */
[----:B------:R-:W-:Y:S02]  /*16d60*/  LOP3.LUT R182, R182, 0x1, RZ, 0xc0, !PT ;  /* 0x00000001b6b67812 */ /* 0x000fe400078ec0ff */
[----:B------:R-:W-:Y:S01]  /*16d70*/  SHF.R.U64 R183, R4, 0x13, RZ ;  /* 0x0000001304b77819 */ /* 0x000fe200000012ff */
[----:B------:R-:W-:Y:S01]  /*16d80*/  FMUL R165, R237, c[0x0][0x190] ;  /* 0x00006400eda57a20 */ /* 0x000fe20000400000 */
[----:B------:R-:W-:Y:S01]  /*16d90*/  FSEL R168, R168, -INF , P0 ;  /* 0xff800000a8a87808 */ /* 0x000fe20000000000 */
[----:B------:R-:W-:Y:S01]  /*16da0*/  HMMA.16816.F32.BF16 R192, R212, R6, R192 ;  /* 0x00000006d4c0723c */ /* 0x000fe200000418c0 */
[----:B------:R-:W-:-:S02]  /*16db0*/  ISETP.NE.U32.AND.EX P6, PT, RZ, RZ, PT, P6 ;  /* 0x000000ffff00720c */ /* 0x000fc40003fc5160 */
[----:B------:R-:W-:Y:S02]  /*16dc0*/  ISETP.NE.U32.AND P0, PT, R182, 0x1, PT ;  /* 0x00000001b600780c */ /* 0x000fe40003f05070 */
[----:B------:R-:W-:Y:S02]  /*16dd0*/  LOP3.LUT R183, R183, 0x1, RZ, 0xc0, !PT ;  /* 0x00000001b7b77812 */ /* 0x000fe400078ec0ff */
[----:B------:R-:W-:Y:S01]  /*16de0*/  FMNMX R7, R56, R57, !PT ;  /* 0x0000003938077209 */ /* 0x000fe20007800000 */
[----:B------:R-:W-:Y:S01]  /*16df0*/  FMUL R169, R239, c[0x0][0x190] ;  /* 0x00006400efa97a20 */ /* 0x000fe20000400000 */
[----:B------:R-:W-:Y:S02]  /*16e00*/  FSEL R165, R165, -INF , P6 ;  /* 0xff800000a5a57808 */ /* 0x000fe40003000000 */
[----:B------:R-:W-:Y:S02]  /*16e10*/  ISETP.NE.U32.AND.EX P0, PT, RZ, RZ, PT, P0 ;  /* 0x000000ffff00720c */ /* 0x000fe40003f05100 */
[----:B------:R-:W-:-:S02]  /*16e20*/  FMNMX R7, R58, R7, !PT ;  /* 0x000000073a077209 */ /* 0x000fc40007800000 */
[----:B------:R-:W-:Y:S02]  /*16e30*/  ISETP.NE.U32.AND P6, PT, R183, 0x1, PT ;  /* 0x00000001b700780c */ /* 0x000fe40003fc5070 */
[----:B------:R-:W-:Y:S01]  /*16e40*/  SHF.R.U64 R182, R4, 0x12, RZ ;  /* 0x0000001204b67819 */ /* 0x000fe200000012ff */
[----:B------:R-:W-:Y:S01]  /*16e50*/  FMUL R180, R188, c[0x0][0x190] ;  /* 0x00006400bcb47a20 */ /* 0x000fe20000400000 */
[----:B------:R-:W-:Y:S02]  /*16e60*/  FSEL R169, R169, -INF , P0 ;  /* 0xff800000a9a97808 */ /* 0x000fe40000000000 */
[----:B------:R-:W-:Y:S02]  /*16e70*/  FMNMX R7, R59, R7, !PT ;  /* 0x000000073b077209 */ /* 0x000fe40007800000 */
[----:B------:R-:W-:Y:S02]  /*16e80*/  ISETP.NE.U32.AND.EX P0, PT, RZ, RZ, PT, P6 ;  /* 0x000000ffff00720c */ /* 0x000fe40003f05160 */
[----:B------:R-:W-:-:S02]  /*16e90*/  LOP3.LUT R182, R182, 0x1, RZ, 0xc0, !PT ;  /* 0x00000001b6b67812 */ /* 0x000fc400078ec0ff */
[----:B------:R-:W-:Y:S02]  /*16ea0*/  SHF.R.U64 R183, R4, 0x11, RZ ;  /* 0x0000001104b77819 */ /* 0x000fe400000012ff */
[----:B------:R-:W-:Y:S02]  /*16eb0*/  FMNMX R7, R52, R7, !PT ;  /* 0x0000000734077209 */ /* 0x000fe40007800000 */
[----:B------:R-:W-:Y:S02]  /*16ec0*/  FSEL R180, R180, -INF , P0 ;  /* 0xff800000b4b47808 */ /* 0x000fe40000000000 */
[----:B------:R-:W-:Y:S02]  /*16ed0*/  ISETP.NE.U32.AND P0, PT, R182, 0x1, PT ;  /* 0x00000001b600780c */ /* 0x000fe40003f05070 */
[----:B------:R-:W-:Y:S01]  /*16ee0*/  LOP3.LUT R183, R183, 0x1, RZ, 0xc0, !PT ;  /* 0x00000001b7b77812 */ /* 0x000fe200078ec0ff */
[----:B------:R-:W-:Y:S01]  /*16ef0*/  FMUL R181, R189, c[0x0][0x190] ;  /* 0x00006400bdb57a20 */ /* 0x000fe20000400000 */
[----:B------:R-:W-:-:S02]  /*16f00*/  FMNMX R7, R53, R7, !PT ;  /* 0x0000000735077209 */ /* 0x000fc40007800000 */
[----:B------:R-:W-:Y:S02]  /*16f10*/  ISETP.NE.U32.AND.EX P0, PT, RZ, RZ, PT, P0 ;  /* 0x000000ffff00720c */ /* 0x000fe40003f05100 */
[----:B------:R-:W-:Y:S02]  /*16f20*/  ISETP.NE.U32.AND P6, PT, R183, 0x1, PT ;  /* 0x00000001b700780c */ /* 0x000fe40003fc5070 */
[----:B------:R-:W-:Y:S02]  /*16f30*/  SHF.R.U64 R183, R4, 0x10, RZ ;  /* 0x0000001004b77819 */ /* 0x000fe400000012ff */
[----:B------:R-:W-:Y:S01]  /*16f40*/  FMNMX R7, R44, R7, !PT ;  /* 0x000000072c077209 */ /* 0x000fe20007800000 */
[----:B------:R-:W-:Y:S01]  /*16f50*/  FMUL R182, R190, c[0x0][0x190] ;  /* 0x00006400beb67a20 */ /* 0x000fe20000400000 */
[----:B------:R-:W-:Y:S02]  /*16f60*/  FSEL R181, R181, -INF , P0 ;  /* 0xff800000b5b57808 */ /* 0x000fe40000000000 */
[----:B------:R-:W-:-:S02]  /*16f70*/  ISETP.NE.U32.AND.EX P0, PT, RZ, RZ, PT, P6 ;  /* 0x000000ffff00720c */ /* 0x000fc40003f05160 */
[----:B------:R-:W-:Y:S02]  /*16f80*/  LOP3.LUT R183, R183, 0x1, RZ, 0xc0, !PT ;  /* 0x00000001b7b77812 */ /* 0x000fe400078ec0ff */
[----:B------:R-:W-:Y:S02]  /*16f90*/  FMNMX R7, R45, R7, !PT ;  /* 0x000000072d077209 */ /* 0x000fe40007800000 */
[----:B------:R-:W-:Y:S02]  /*16fa0*/  SHF.R.U64 R202, R4, 0xf, RZ ;  /* 0x0000000f04ca7819 */ /* 0x000fe400000012ff */
[----:B------:R-:W-:Y:S02]  /*16fb0*/  FSEL R182, R182, -INF , P0 ;  /* 0xff800000b6b67808 */ /* 0x000fe40000000000 */
[----:B------:R-:W-:Y:S02]  /*16fc0*/  ISETP.NE.U32.AND P0, PT, R183, 0x1, PT ;  /* 0x00000001b700780c */ /* 0x000fe40003f05070 */
[----:B------:R-:W-:-:S02]  /*16fd0*/  FMNMX R7, R40, R7, !PT ;  /* 0x0000000728077209 */ /* 0x000fc40007800000 */
[----:B------:R-:W-:Y:S01]  /*16fe0*/  LOP3.LUT R202, R202, 0x1, RZ, 0xc0, !PT ;  /* 0x00000001caca7812 */ /* 0x000fe200078ec0ff */
[----:B------:R-:W-:Y:S01]  /*16ff0*/  FMUL R183, R191, c[0x0][0x190] ;  /* 0x00006400bfb77a20 */ /* 0x000fe20000400000 */
[----:B------:R-:W-:Y:S02]  /*17000*/  ISETP.NE.U32.AND.EX P0, PT, RZ, RZ, PT, P0 ;  /* 0x000000ffff00720c */ /* 0x000fe40003f05100 */
[----:B------:R-:W-:Y:S02]  /*17010*/  FMNMX R7, R41, R7, !PT ;  /* 0x0000000729077209 */ /* 0x000fe40007800000 */
[----:B------:R-:W-:Y:S02]  /*17020*/  ISETP.NE.U32.AND P6, PT, R202, 0x1, PT ;  /* 0x00000001ca00780c */ /* 0x000fe40003fc5070 */
[----:B------:R-:W-:Y:S02]  /*17030*/  SHF.R.U64 R203, R4, 0xe, RZ ;  /* 0x0000000e04cb7819 */ /* 0x000fe400000012ff */
[----:B------:R-:W-:-:S02]  /*17040*/  FSEL R183, R183, -INF , P0 ;  /* 0xff800000b7b77808 */ /* 0x000fc40000000000 */
[----:B------:R-:W-:Y:S02]  /*17050*/  FMNMX R7, R36, R7, !PT ;  /* 0x0000000724077209 */ /* 0x000fe40007800000 */
[----:B------:R-:W-:Y:S02]  /*17060*/  ISETP.NE.U32.AND.EX P0, PT, RZ, RZ, PT, P6 ;  /* 0x000000ffff00720c */ /* 0x000fe40003f05160 */
[----:B------:R-:W-:Y:S02]  /*17070*/  LOP3.LUT R203, R203, 0x1, RZ, 0xc0, !PT ;  /* 0x00000001cbcb7812 */ /* 0x000fe400078ec0ff */
[----:B------:R-:W-:Y:S02]  /*17080*/  SHF.R.U64 R202, R4, 0xd, RZ ;  /* 0x0000000d04ca7819 */ /* 0x000fe400000012ff */
[----:B------:R-:W-:Y:S02]  /*17090*/  FMNMX R7, R3, R7, !PT ;  /* 0x0000000703077209 */ /* 0x000fe40007800000 */
[----:B------:R-:W-:-:S02]  /*170a0*/  FSEL R172, R172, -INF , P0 ;  /* 0xff800000acac7808 */ /* 0x000fc40000000000 */
[----:B------:R-:W-:Y:S02]  /*170b0*/  ISETP.NE.U32.AND P0, PT, R203, 0x1, PT ;  /* 0x00000001cb00780c */ /* 0x000fe40003f05070 */
[----:B------:R-:W-:Y:S02]  /*170c0*/  LOP3.LUT R202, R202, 0x1, RZ, 0xc0, !PT ;  /* 0x00000001caca7812 */ /* 0x000fe400078ec0ff */
[----:B------:R-:W-:Y:S02]  /*170d0*/  FMNMX R7, R39, R7, !PT ;  /* 0x0000000727077209 */ /* 0x000fe40007800000 */
[----:B------:R-:W-:Y:S01]  /*170e0*/  ISETP.NE.U32.AND.EX P0, PT, RZ, RZ, PT, P0 ;  /* 0x000000ffff00720c */ /* 0x000fe20003f05100 */
[----:B------:R-:W-:Y:S01]  /*170f0*/  HMMA.16816.F32.BF16 R232, R204, R224, R232 ;  /* 0x000000e0cce8723c */ /* 0x000fe200000418e8 */
[----:B------:R-:W-:Y:S02]  /*17100*/  ISETP.NE.U32.AND P6, PT, R202, 0x1, PT ;  /* 0x00000001ca00780c */ /* 0x000fe40003fc5070 */
[----:B------:R-:W-:-:S02]  /*17110*/  FMNMX R7, R28, R7, !PT ;  /* 0x000000071c077209 */ /* 0x000fc40007800000 */
[----:B------:R-:W-:Y:S02]  /*17120*/  FSEL R173, R173, -INF , P0 ;  /* 0xff800000adad7808 */ /* 0x000fe40000000000 */
[----:B------:R-:W-:Y:S02]  /*17130*/  ISETP.NE.U32.AND.EX P0, PT, RZ, RZ, PT, P6 ;  /* 0x000000ffff00720c */ /* 0x000fe40003f05160 */
[----:B------:R-:W-:Y:S02]  /*17140*/  FSEL R201, R201, -INF , P1 ;  /* 0xff800000c9c97808 */ /* 0x000fe40000800000 */
[----:B------:R-:W-:Y:S02]  /*17150*/  FMNMX R7, R252, R7, !PT ;  /* 0x00000007fc077209 */ /* 0x000fe40007800000 */
[----:B------:R-:W-:Y:S02]  /*17160*/  LOP3.LUT P6, RZ, R2, 0x40000000, RZ, 0xc0, !PT ;  /* 0x4000000002ff7812 */ /* 0x000fe400078cc0ff */
[----:B------:R-:W-:Y:S01]  /*17170*/  FSEL R2, R174, -INF , P0 ;  /* 0xff800000ae027808 */ /* 0x000fe20000000000 */
[----:B------:R-:W-:Y:S01]  /*17180*/  FMUL R174, R175, c[0x0][0x190] ;  /* 0x00006400afae7a20 */ /* 0x000fe20000400000 */
[----:B------:R-:W-:Y:S01]  /*17190*/  FMNMX R7, R201, R7, !PT ;  /* 0x00000007c9077209 */ /* 0x000fe20007800000 */
[----:B------:R-:W-:Y:S01]  /*171a0*/  FMUL R175, R176, c[0x0][0x190] ;  /* 0x00006400b0af7a20 */ /* 0x000fe20000400000 */
[----:B------:R-:W-:Y:S01]  /*171b0*/  FMUL R176, R177, c[0x0][0x190] ;  /* 0x00006400b1b07a20 */ /* 0x000fe20000400000 */
[----:B------:R-:W-:Y:S01]  /*171c0*/  FMUL R177, R178, c[0x0][0x190] ;  /* 0x00006400b2b17a20 */ /* 0x000fe20000400000 */
[----:B------:R-:W-:Y:S01]  /*171d0*/  FMUL R178, R179, c[0x0][0x190] ;  /* 0x00006400b3b27a20 */ /* 0x000fe20000400000 */
[----:B------:R-:W-:Y:S01]  /*171e0*/  HMMA.16816.F32.BF16 R192, R208, R230, R192 ;  /* 0x000000e6d0c0723c */ /* 0x000fe200000418c0 */
[----:B------:R-:W-:Y:S01]  /*171f0*/  SHF.R.U64 R179, R4, 0x7, RZ ;  /* 0x0000000704b37819 */ /* 0x000fe200000012ff */
[----:B------:R-:W0:Y:S03]  /*17200*/  SHFL.BFLY PT, R170, R7, 0x2, 0x1f ;  /* 0x0c401f0007aa7f89 */ /* 0x000e2600000e0000 */
[----:B------:R-:W-:-:S02]  /*17210*/  LOP3.LUT R179, R179, 0x1, RZ, 0xc0, !PT ;  /* 0x00000001b3b37812 */ /* 0x000fc400078ec0ff */
[----:B------:R-:W-:Y:S02]  /*17220*/  SHF.R.U64 R188, R4, 0x6, RZ ;  /* 0x0000000604bc7819 */ /* 0x000fe400000012ff */
[----:B------:R-:W-:Y:S01]  /*17230*/  ISETP.NE.U32.AND P0, PT, R179, 0x1, PT ;  /* 0x00000001b300780c */ /* 0x000fe20003f05070 */
[----:B------:R-:W-:Y:S01]  /*17240*/  FMUL R232, R232, c[0x0][0x190] ;  /* 0x00006400e8e87a20 */ /* 0x000fe20000400000 */
[----:B------:R-:W-:Y:S02]  /*17250*/  LOP3.LUT R188, R188, 0x1, RZ, 0xc0, !PT ;  /* 0x00000001bcbc7812 */ /* 0x000fe400078ec0ff */
[----:B------:R-:W-:Y:S02]  /*17260*/  ISETP.NE.U32.AND.EX P0, PT, RZ, RZ, PT, P0 ;  /* 0x000000ffff00720c */ /* 0x000fe40003f05100 */
[----:B------:R-:W-:Y:S02]  /*17270*/  SHF.R.U64 R189, R4, 0x5, RZ ;  /* 0x0000000504bd7819 */ /* 0x000fe400000012ff */
[----:B------:R-:W-:-:S02]  /*17280*/  FSEL R179, R232, -INF , P0 ;  /* 0xff800000e8b37808 */ /* 0x000fc40000000000 */
[----:B------:R-:W-:Y:S01]  /*17290*/  ISETP.NE.U32.AND P0, PT, R188, 0x1, PT ;  /* 0x00000001bc00780c */ /* 0x000fe20003f05070 */
[----:B------:R-:W-:Y:S01]  /*172a0*/  FMUL R233, R233, c[0x0][0x190] ;  /* 0x00006400e9e97a20 */ /* 0x000fe20000400000 */
[----:B------:R-:W-:Y:S02]  /*172b0*/  LOP3.LUT R189, R189, 0x1, RZ, 0xc0, !PT ;  /* 0x00000001bdbd7812 */ /* 0x000fe400078ec0ff */
[----:B------:R-:W-:Y:S01]  /*172c0*/  ISETP.NE.U32.AND.EX P0, PT, RZ, RZ, PT, P0 ;  /* 0x000000ffff00720c */ /* 0x000fe20003f05100 */
[----:B------:R-:W-:Y:S01]  /*172d0*/  HMMA.16816.F32.BF16 R192, R204, R226, R192 ;  /* 0x000000e2ccc0723c */ /* 0x000fe200000418c0 */
[----:B0-----:R-:W-:Y:S02]  /*172e0*/  FMNMX R170, R7, R170, !PT ;  /* 0x000000aa07aa7209 */ /* 0x001fe40007800000 */
[----:B------:R-:W-:Y:S02]  /*172f0*/  FSEL R188, R233, -INF , P0 ;  /* 0xff800000e9bc7808 */ /* 0x000fe40000000000 */
[----:B------:R-:W-:-:S02]  /*17300*/  ISETP.NE.U32.AND P0, PT, R189, 0x1, PT ;  /* 0x00000001bd00780c */ /* 0x000fc40003f05070 */
[----:B------:R-:W-:Y:S01]  /*17310*/  SHF.R.U64 R190, R4, 0x4, RZ ;  /* 0x0000000404be7819 */ /* 0x000fe200000012ff */
[----:B------:R-:W-:Y:S01]  /*17320*/  FMUL R234, R234, c[0x0][0x190] ;  /* 0x00006400eaea7a20 */ /* 0x000fe20000400000 */
[----:B------:R-:W0:Y:S01]  /*17330*/  SHFL.BFLY PT, R7, R170, 0x1, 0x1f ;  /* 0x0c201f00aa077f89 */ /* 0x000e2200000e0000 */
        /* <DEDUP_REMOVED lines=16> */
[----:B0-----:R-:W-:Y:S02]  /*17440*/  FMNMX R7, R170, R7, !PT ;  /* 0x00000007aa077209 */ /* 0x001fe40007800000 */
[----:B------:R-:W-:Y:S01]  /*17450*/  SHF.R.U64 R4, R4, 0x1, RZ ;  /* 0x0000000104047819 */ /* 0x000fe200000012ff */
[----:B------:R-:W-:Y:S01]  /*17460*/  FMUL R193, R193, c[0x0][0x190] ;  /* 0x00006400c1c17a20 */ /* 0x000fe20000400000 */
[----:B------:R-:W-:Y:S02]  /*17470*/  ISETP.NE.U32.AND.EX P0, PT, RZ, RZ, PT, P0 ;  /* 0x000000ffff00720c */ /* 0x000fe40003f05100 */
[----:B---3--:R-:W-:-:S02]  /*17480*/  FMNMX R7, R7, R236, !PT ;  /* 0x000000ec07077209 */ /* 0x008fc40007800000 */
[----:B------:R-:W-:Y:S02]  /*17490*/  LOP3.LUT R4, R4, 0x1, RZ, 0xc0, !PT ;  /* 0x0000000104047812 */ /* 0x000fe400078ec0ff */
[----:B------:R-:W-:Y:S01]  /*174a0*/  FSEL R6, R193, -INF , P0 ;  /* 0xff800000c1067808 */ /* 0x000fe20000000000 */
[----:B------:R-:W-:Y:S01]  /*174b0*/  FADD R170, R56, -R7 ;  /* 0x8000000738aa7221 */ /* 0x000fe20000000000 */
[----:B------:R-:W-:Y:S01]  /*174c0*/  ISETP.NE.U32.AND P0, PT, R4, 0x1, PT ;  /* 0x000000010400780c */ /* 0x000fe20003f05070 */
[----:B------:R-:W-:Y:S01]  /*174d0*/  FMUL R167, R194, c[0x0][0x190] ;  /* 0x00006400c2a77a20 */ /* 0x000fe20000400000 */
[----:B------:R-:W-:Y:S01]  /*174e0*/  LOP3.LUT P1, RZ, R0, 0x20, RZ, 0xc0, !PT ;  /* 0x0000002000ff7812 */ /* 0x000fe2000782c0ff */
[----:B------:R-:W-:Y:S01]  /*174f0*/  FMUL R170, R170, 1.4426950216293334961 ;  /* 0x3fb8aa3baaaa7820 */ /* 0x000fe20000400000 */
[----:B------:R-:W-:Y:S01]  /*17500*/  ISETP.NE.U32.AND.EX P0, PT, RZ, RZ, PT, P0 ;  /* 0x000000ffff00720c */ /* 0x000fe20003f05100 */
[----:B------:R-:W3:Y:S03]  /*17510*/  LDL.LU R56, [R1+0x220] ;  /* 0x0002200001387983 */ /* 0x000ee60000300800 */
[----:B------:R-:W-:-:S02]  /*17520*/  FSEL R167, R167, -INF , P0 ;  /* 0xff800000a7a77808 */ /* 0x000fc40000000000 */
[----:B------:R-:W-:-:S13]  /*17530*/  FSETP.GEU.AND P0, PT, R170, -126, PT ;  /* 0xc2fc0000aa00780b */ /* 0x000fda0003f0e000 */
[----:B------:R-:W-:-:S04]  /*17540*/  @!P0 FMUL R170, R170, 0.5 ;  /* 0x3f000000aaaa8820 */ /* 0x000fc80000400000 */
[----:B------:R0:W1:Y:S02]  /*17550*/  MUFU.EX2 R192, R170 ;  /* 0x000000aa00c07308 */ /* 0x0000640000000800 */
[----:B0-----:R-:W-:Y:S02]  /*17560*/  FADD R170, R57, -R7 ;  /* 0x8000000739aa7221 */ /* 0x001fe40000000000 */
[----:B------:R-:W4:Y:S02]  /*17570*/  LDL.LU R57, [R1+0x21c] ;  /* 0x00021c0001397983 */ /* 0x000f240000300800 */
[----:B------:R-:W-:Y:S01]  /*17580*/  FMUL R170, R170, 1.4426950216293334961 ;  /* 0x3fb8aa3baaaa7820 */ /* 0x000fe20000400000 */
[----:B-1----:R-:W-:-:S04]  /*17590*/  @!P0 FMUL R192, R192, R192 ;  /* 0x000000c0c0c08220 */ /* 0x002fc80000400000 */
[----:B------:R-:W-:-:S13]  /*175a0*/  FSETP.GEU.AND P0, PT, R170, -126, PT ;  /* 0xc2fc0000aa00780b */ /* 0x000fda0003f0e000 */
[----:B------:R-:W-:-:S04]  /*175b0*/  @!P0 FMUL R170, R170, 0.5 ;  /* 0x3f000000aaaa8820 */ /* 0x000fc80000400000 */
[----:B------:R0:W1:Y:S02]  /*175c0*/  MUFU.EX2 R191, R170 ;  /* 0x000000aa00bf7308 */ /* 0x0000640000000800 */
[----:B0-----:R-:W-:Y:S02]  /*175d0*/  FADD R170, R58, -R7 ;  /* 0x800000073aaa7221 */ /* 0x001fe40000000000 */
[----:B------:R-:W2:Y:S02]  /*175e0*/  LDL.LU R58, [R1+0x218] ;  /* 0x00021800013a7983 */ /* 0x000ea40000300800 */
        /* <DEDUP_REMOVED lines=9> */
[----:B------:R-:W-:Y:S01]  /*17680*/  FSETP.GEU.AND P0, PT, R170, -126, PT ;  /* 0xc2fc0000aa00780b */ /* 0x000fe20003f0e000 */
[----:B------:R0:W-:-:S12]  /*17690*/  STL [R1+0x70], R0 ;  /* 0x0000700001007387 */ /* 0x0001d80000100800 */
[----:B------:R-:W-:-:S04]  /*176a0*/  @!P0 FMUL R170, R170, 0.5 ;  /* 0x3f000000aaaa8820 */ /* 0x000fc80000400000 */
[----:B0-----:R0:W1:Y:S02]  /*176b0*/  MUFU.EX2 R0, R170 ;  /* 0x000000aa00007308 */ /* 0x0010640000000800 */
[----:B0-----:R-:W-:Y:S02]  /*176c0*/  FADD R170, R52, -R7 ;  /* 0x8000000734aa7221 */ /* 0x001fe40000000000 */
[----:B------:R-:W2:Y:S02]  /*176d0*/  LDL.LU R52, [R1+0x210] ;  /* 0x0002100001347983 */ /* 0x000ea40000300800 */
[----:B------:R-:W-:Y:S01]  /*176e0*/  FMUL R170, R170, 1.4426950216293334961 ;  /* 0x3fb8aa3baaaa7820 */ /* 0x000fe20000400000 */
[----:B-1----:R-:W-:-:S04]  /*176f0*/  @!P0 FMUL R0, R0, R0 ;  /* 0x0000000000008220 */ /* 0x002fc80000400000 */
[----:B------:R-:W-:Y:S01]  /*17700*/  FSETP.GEU.AND P0, PT, R170, -126, PT ;  /* 0xc2fc0000aa00780b */ /* 0x000fe20003f0e000 */
[----:B------:R0:W-:-:S12]  /*17710*/  STL [R1+0x6c], R0 ;  /* 0x00006c0001007387 */ /* 0x0001d80000100800 */
[----:B------:R-:W-:-:S04]  /*17720*/  @!P0 FMUL R170, R170, 0.5 ;  /* 0x3f000000aaaa8820 */ /* 0x000fc80000400000 */
[----:B------:R1:W0:Y:S02]  /*17730*/  MUFU.EX2 R202, R170 ;  /* 0x000000aa00ca7308 */ /* 0x0002240000000800 */
[----:B-1----:R-:W-:Y:S02]  /*17740*/  FADD R170, R53, -R7 ;  /* 0x8000000735aa7221 */ /* 0x002fe40000000000 */
[----:B------:R-:W2:Y:S04]  /*17750*/  LDL.LU R53, [R1+0x20c] ;  /* 0x00020c0001357983 */ /* 0x000ea80000300800 */
[----:B------:R-:W2:Y:S01]  /*17760*/  LDL.LU R205, [R1+0xa8] ;  /* 0x0000a80001cd7983 */ /* 0x000ea20000300800 */
[----:B------:R-:W-:Y:S01]  /*17770*/  FMUL R171, R170, 1.4426950216293334961 ;  /* 0x3fb8aa3baaab7820 */ /* 0x000fe20000400000 */
[----:B------:R-:W-:-:S04]  /*17780*/  FMNMX R170, R54, R55, !PT ;  /* 0x0000003736aa7209 */ /* 0x000fc80007800000 */
        /* <DEDUP_REMOVED lines=8> */
[----:B------:R-:W-:Y:S01]  /*17810*/  FMNMX R170, R37, R170, !PT ;  /* 0x000000aa25aa7209 */ /* 0x000fe20007800000 */
[----:B0-----:R-:W-:Y:S01]  /*17820*/  @!P0 FMUL R202, R202, R202 ;  /* 0x000000cacaca8220 */ /* 0x001fe20000400000 */
[----:B------:R-:W-:Y:S02]  /*17830*/  FSETP.GEU.AND P0, PT, R171, -126, PT ;  /* 0xc2fc0000ab00780b */ /* 0x000fe40003f0e000 */
[----:B------:R-:W-:-:S04]  /*17840*/  FMNMX R170, R38, R170, !PT ;  /* 0x000000aa26aa7209 */ /* 0x000fc80007800000 */
[----:B------:R-:W-:-:S04]  /*17850*/  FMNMX R170, R29, R170, !PT ;  /* 0x000000aa1daa7209 */ /* 0x000fc80007800000 */
[----:B------:R-:W-:-:S04]  /*17860*/  FMNMX R170, R30, R170, !PT ;  /* 0x000000aa1eaa7209 */ /* 0x000fc80007800000 */
[----:B------:R-:W-:Y:S01]  /*17870*/  FMNMX R170, R200, R170, !PT ;  /* 0x000000aac8aa7209 */ /* 0x000fe20007800000 */
[----:B------:R-:W-:-:S03]  /*17880*/  @!P0 FMUL R171, R171, 0.5 ;  /* 0x3f000000abab8820 */ /* 0x000fc60000400000 */
[----:B------:R-:W-:Y:S01]  /*17890*/  FMNMX R170, R199, R170, !PT ;  /* 0x000000aac7aa7209 */ /* 0x000fe20007800000 */
[----:B------:R0:W1:Y:S04]  /*178a0*/  MUFU.EX2 R0, R171 ;  /* 0x000000ab00007308 */ /* 0x0000680000000800 */
[----:B0-----:R-:W0:Y:S02]  /*178b0*/  SHFL.BFLY PT, R171, R170, 0x2, 0x1f ;  /* 0x0c401f00aaab7f89 */ /* 0x001e2400000e0000 */
[----:B0-----:R-:W-:-:S05]  /*178c0*/  FMNMX R171, R170, R171, !PT ;  /* 0x000000abaaab7209 */ /* 0x001fca0007800000 */
[----:B------:R-:W0:Y:S01]  /*178d0*/  SHFL.BFLY PT, R170, R171, 0x1, 0x1f ;  /* 0x0c201f00abaa7f89 */ /* 0x000e2200000e0000 */
[----:B-1----:R-:W-:Y:S01]  /*178e0*/  @!P0 FMUL R0, R0, R0 ;  /* 0x0000000000008220 */ /* 0x002fe20000400000 */
[----:B0-----:R-:W-:Y:S01]  /*178f0*/  FMNMX R170, R171, R170, !PT ;  /* 0x000000aaabaa7209 */ /* 0x001fe20007800000 */
[----:B------:R-:W-:-:S03]  /*17900*/  FMUL R4, R195, c[0x0][0x190] ;  /* 0x00006400c3047a20 */ /* 0x000fc60000400000 */
[----:B------:R0:W-:Y:S01]  /*17910*/  STL [R1+0x78], R0 ;  /* 0x0000780001007387 */ /* 0x0001e20000100800 */
[----:B--2---:R-:W-:-:S05]  /*17920*/  FMNMX R204, R170, R205, !PT ;  /* 0x000000cdaacc7209 */ /* 0x004fca0007800000 */
[----:B------:R-:W-:Y:S02]  /*17930*/  FADD R170, R54, -R204 ;  /* 0x800000cc36aa7221 */ /* 0x000fe40000000000 */
[----:B------:R-:W2:Y:S02]  /*17940*/  LDL.LU R54, [R1+0x208] ;  /* 0x0002080001367983 */ /* 0x000ea40000300800 */
[----:B------:R-:W-:-:S05]  /*17950*/  FMUL R170, R170, 1.4426950216293334961 ;  /* 0x3fb8aa3baaaa7820 */ /* 0x000fca0000400000 */
[----:B------:R-:W-:-:S13]  /*17960*/  FSETP.GEU.AND P0, PT, R170, -126, PT ;  /* 0xc2fc0000aa00780b */ /* 0x000fda0003f0e000 */
[----:B------:R-:W-:-:S04]  /*17970*/  @!P0 FMUL R170, R170, 0.5 ;  /* 0x3f000000aaaa8820 */ /* 0x000fc80000400000 */
[----:B------:R1:W0:Y:S02]  /*17980*/  MUFU.EX2 R195, R170 ;  /* 0x000000aa00c37308 */ /* 0x0002240000000800 */
[----:B-1----:R-:W-:Y:S02]  /*17990*/  FADD R170, R55, -R204 ;  /* 0x800000cc37aa7221 */ /* 0x002fe40000000000 */
[----:B------:R-:W2:Y:S02]  /*179a0*/  LDL.LU R55, [R1+0x204] ;  /* 0x0002040001377983 */ /* 0x000ea40000300800 */
[----:B------:R-:W-:Y:S01]  /*179b0*/  FMUL R170, R170, 1.4426950216293334961 ;  /* 0x3fb8aa3baaaa7820 */ /* 0x000fe20000400000 */
[----:B0-----:R-:W-:-:S04]  /*179c0*/  @!P0 FMUL R195, R195, R195 ;  /* 0x000000c3c3c38220 */ /* 0x001fc80000400000 */
        /* <DEDUP_REMOVED lines=28> */
[C---:B------:R-:W-:Y:S01]  /*17b90*/  FSETP.GEU.AND P0, PT, R170.reuse, -126, PT ;  /* 0xc2fc0000aa00780b */ /* 0x040fe20003f0e000 */
[----:B------:R0:W-:Y:S04]  /*17ba0*/  STL [R1+0x60], R0 ;  /* 0x0000600001007387 */ /* 0x0001e80000100800 */
[----:B------:R-:W2:Y:S08]  /*17bb0*/  LDL.LU R51, [R1+0x1f4] ;  /* 0x0001f40001337983 */ /* 0x000eb00000300800 */
        /* <DEDUP_REMOVED lines=74> */
[----:B0-----:R-:W-:-:S04]  /*18060*/  FADD R170, R3, -R7 ;  /* 0x8000000703aa7221 */ /* 0x001fc80000000000 */
        /* <DEDUP_REMOVED lines=8> */
[----:B------:R-:W-:Y:S01]  /*180f0*/  FSETP.GEU.AND P0, PT, R170, -126, PT ;  /* 0xc2fc0000aa00780b */ /* 0x000fe20003f0e000 */
[----:B------:R0:W-:Y:S01]  /*18100*/  STL [R1+0x20], R0 ;  /* 0x0000200001007387 */ /* 0x0001e20000100800 */
[----:B------:R-:W-:-:S03]  /*18110*/  FADD R252, R252, -R7 ;  /* 0x80000007fcfc7221 */ /* 0x000fc60000000000 */
[----:B------:R-:W2:Y:S08]  /*18120*/  LDL.LU R37, [R1+0x1cc] ;  /* 0x0001cc0001257983 */ /* 0x000eb00000300800 */
        /* <DEDUP_REMOVED lines=28> */
[----:B------:R-:W-:-:S12]  /*182f0*/  FMUL R242, R252, 1.4426950216293334961 ;  /* 0x3fb8aa3bfcf27820 */ /* 0x000fd80000400000 */
[----:B------:R-:W-:-:S04]  /*18300*/  @!P0 FMUL R170, R170, 0.5 ;  /* 0x3f000000aaaa8820 */ /* 0x000fc80000400000 */
[----:B------:R0:W1:Y:S02]  /*18310*/  MUFU.EX2 R248, R170 ;  /* 0x000000aa00f87308 */ /* 0x0000640000000800 */
[----:B0-----:R-:W-:Y:S02]  /*18320*/  FADD R170, R30, -R204 ;  /* 0x800000cc1eaa7221 */ /* 0x001fe40000000000 */
[----:B------:R-:W2:Y:S04]  /*18330*/  LDL.LU R30, [R1+0x1b8] ;  /* 0x0001b800011e7983 */ /* 0x000ea80000300800 */
[----:B------:R-:W2:Y:S04]  /*18340*/  LDL.LU R203, [R1+0xb0] ;  /* 0x0000b00001cb7983 */ /* 0x000ea80000300800 */
[----:B------:R-:W2:Y:S01]  /*18350*/  LDL.LU R252, [R1+0xac] ;  /* 0x0000ac0001fc7983 */ /* 0x000ea20000300800 */
[----:B------:R-:W-:Y:S01]  /*18360*/  FMUL R170, R170, 1.4426950216293334961 ;  /* 0x3fb8aa3baaaa7820 */ /* 0x000fe20000400000 */
[----:B-1----:R-:W-:-:S04]  /*18370*/  @!P0 FMUL R248, R248, R248 ;  /* 0x000000f8f8f88220 */ /* 0x002fc80000400000 */
[----:B------:R-:W-:-:S13]  /*18380*/  FSETP.GEU.AND P0, PT, R170, -126, PT ;  /* 0xc2fc0000aa00780b */ /* 0x000fda0003f0e000 */
[----:B------:R-:W-:-:S04]  /*18390*/  @!P0 FMUL R170, R170, 0.5 ;  /* 0x3f000000aaaa8820 */ /* 0x000fc80000400000 */
[----:B------:R0:W1:Y:S02]  /*183a0*/  MUFU.EX2 R243, R170 ;  /* 0x000000aa00f37308 */ /* 0x0000640000000800 */
[----:B0-----:R-:W-:Y:S01]  /*183b0*/  FMNMX R170, R198, R185, !PT ;  /* 0x000000b9c6aa7209 */ /* 0x001fe20007800000 */
[----:B-1----:R-:W-:Y:S01]  /*183c0*/  @!P0 FMUL R243, R243, R243 ;  /* 0x000000f3f3f38220 */ /* 0x002fe20000400000 */
[----:B------:R-:W-:Y:S02]  /*183d0*/  FSETP.GEU.AND P0, PT, R242, -126, PT ;  /* 0xc2fc0000f200780b */ /* 0x000fe40003f0e000 */
[----:B------:R-:W-:-:S04]  /*183e0*/  FMNMX R170, R197, R170, !PT ;  /* 0x000000aac5aa7209 */ /* 0x000fc80007800000 */
[----:B------:R-:W-:-:S07]  /*183f0*/  FMNMX R170, R196, R170, !PT ;  /* 0x000000aac4aa7209 */ /* 0x000fce0007800000 */
[----:B------:R-:W-:Y:S01]  /*18400*/  @!P0 FMUL R242, R242, 0.5 ;  /* 0x3f000000f2f28820 */ /* 0x000fe20000400000 */
[----:B------:R-:W-:-:S05]  /*18410*/  FMNMX R170, R164, R170, !PT ;  /* 0x000000aaa4aa7209 */ /* 0x000fca0007800000 */
[----:B------:R-:W0:Y:S01]  /*18420*/  MUFU.EX2 R242, R242 ;  /* 0x000000f200f27308 */ /* 0x000e220000000800 */
[----:B------:R-:W-:Y:S01]  /*18430*/  FMNMX R170, R165, R170, !PT ;  /* 0x000000aaa5aa7209 */ /* 0x000fe20007800000 */
[----:B------:R-:W-:-:S03]  /*18440*/  FADD R201, R201, -R7 ;  /* 0x80000007c9c97221 */ /* 0x000fc60000000000 */
[----:B------:R-:W-:Y:S01]  /*18450*/  FMNMX R170, R180, R170, !PT ;  /* 0x000000aab4aa7209 */ /* 0x000fe20007800000 */
[----:B------:R-:W-:-:S03]  /*18460*/  FMUL R201, R201, 1.4426950216293334961 ;  /* 0x3fb8aa3bc9c97820 */ /* 0x000fc60000400000 */
[----:B------:R-:W-:Y:S02]  /*18470*/  FMNMX R170, R181, R170, !PT ;  /* 0x000000aab5aa7209 */ /* 0x000fe40007800000 */
[----:B------:R-:W-:Y:S02]  /*18480*/  ISETP.NE.U32.AND.EX P2, PT, RZ, RZ, PT, P2 ;  /* 0x000000ffff00720c */ /* 0x000fe40003f45120 */
[----:B------:R-:W-:Y:S01]  /*18490*/  FMNMX R170, R172, R170, !PT ;  /* 0x000000aaacaa7209 */ /* 0x000fe20007800000 */
[----:B0-----:R-:W-:Y:S01]  /*184a0*/  @!P0 FMUL R242, R242, R242 ;  /* 0x000000f2f2f28220 */ /* 0x001fe20000400000 */
[----:B------:R-:W-:Y:S02]  /*184b0*/  FSETP.GEU.AND P0, PT, R201, -126, PT ;  /* 0xc2fc0000c900780b */ /* 0x000fe40003f0e000 */
[----:B------:R-:W-:Y:S02]  /*184c0*/  FSEL R175, R175, -INF , P2 ;  /* 0xff800000afaf7808 */ /* 0x000fe40001000000 */
[----:B------:R-:W-:-:S02]  /*184d0*/  FMNMX R170, R173, R170, !PT ;  /* 0x000000aaadaa7209 */ /* 0x000fc40007800000 */
[----:B------:R-:W-:Y:S02]  /*184e0*/  FSEL R176, R176, -INF , P3 ;  /* 0xff800000b0b07808 */ /* 0x000fe40001800000 */
[----:B------:R-:W-:-:S04]  /*184f0*/  FMNMX R170, R175, R170, !PT ;  /* 0x000000aaafaa7209 */ /* 0x000fc80007800000 */
[----:B------:R-:W-:Y:S01]  /*18500*/  FMNMX R170, R176, R170, !PT ;  /* 0x000000aab0aa7209 */ /* 0x000fe20007800000 */
[----:B------:R-:W-:-:S03]  /*18510*/  @!P0 FMUL R201, R201, 0.5 ;  /* 0x3f000000c9c98820 */ /* 0x000fc60000400000 */
[----:B------:R-:W-:Y:S01]  /*18520*/  FMNMX R170, R179, R170, !PT ;  /* 0x000000aab3aa7209 */ /* 0x000fe20007800000 */
[----:B------:R-:W0:Y:S03]  /*18530*/  MUFU.EX2 R241, R201 ;  /* 0x000000c900f17308 */ /* 0x000e260000000800 */
[----:B------:R-:W-:Y:S01]  /*18540*/  FMNMX R170, R188, R170, !PT ;  /* 0x000000aabcaa7209 */ /* 0x000fe20007800000 */
[----:B------:R-:W-:-:S03]  /*18550*/  FADD R200, R200, -R204 ;  /* 0x800000ccc8c87221 */ /* 0x000fc60000000000 */
[----:B------:R-:W-:Y:S01]  /*18560*/  FMNMX R170, R166, R170, !PT ;  /* 0x000000aaa6aa7209 */ /* 0x000fe20007800000 */
[----:B------:R-:W-:-:S03]  /*18570*/  FMUL R200, R200, 1.4426950216293334961 ;  /* 0x3fb8aa3bc8c87820 */ /* 0x000fc60000400000 */
[----:B------:R-:W-:-:S05]  /*18580*/  FMNMX R170, R6, R170, !PT ;  /* 0x000000aa06aa7209 */ /* 0x000fca0007800000 */
[----:B------:R-:W1:Y:S01]  /*18590*/  SHFL.BFLY PT, R171, R170, 0x2, 0x1f ;  /* 0x0c401f00aaab7f89 */ /* 0x000e6200000e0000 */
[----:B0-----:R-:W-:Y:S01]  /*185a0*/  @!P0 FMUL R241, R241, R241 ;  /* 0x000000f1f1f18220 */ /* 0x001fe20000400000 */
[----:B------:R-:W-:Y:S01]  /*185b0*/  FSETP.GEU.AND P0, PT, R200, -126, PT ;  /* 0xc2fc0000c800780b */ /* 0x000fe20003f0e000 */
[----:B------:R-:W-:-:S12]  /*185c0*/  FADD R199, R199, -R204 ;  /* 0x800000ccc7c77221 */ /* 0x000fd80000000000 */
[----:B------:R-:W-:-:S04]  /*185d0*/  @!P0 FMUL R200, R200, 0.5 ;  /* 0x3f000000c8c88820 */ /* 0x000fc80000400000 */
[----:B------:R-:W0:Y:S01]  /*185e0*/  MUFU.EX2 R240, R200 ;  /* 0x000000c800f07308 */ /* 0x000e220000000800 */
[----:B-1----:R-:W-:Y:S01]  /*185f0*/  FMNMX R171, R170, R171, !PT ;  /* 0x000000abaaab7209 */ /* 0x002fe20007800000 */
[----:B------:R-:W-:-:S04]  /*18600*/  FMUL R199, R199, 1.4426950216293334961 ;  /* 0x3fb8aa3bc7c77820 */ /* 0x000fc80000400000 */
[----:B------:R-:W1:Y:S01]  /*18610*/  SHFL.BFLY PT, R170, R171, 0x1, 0x1f ;  /* 0x0c201f00abaa7f89 */ /* 0x000e6200000e0000 */
[----:B0-----:R-:W-:Y:S01]  /*18620*/  @!P0 FMUL R240, R240, R240 ;  /* 0x000000f0f0f08220 */ /* 0x001fe20000400000 */
[----:B------:R-:W-:Y:S02]  /*18630*/  FSETP.GEU.AND P0, PT, R199, -126, PT ;  /* 0xc2fc0000c700780b */ /* 0x000fe40003f0e000 */
[----:B------:R-:W-:-:S11]  /*18640*/  MOV R201, R205 ;  /* 0x000000cd00c97202 */ /* 0x000fd60000000f00 */
[----:B------:R-:W-:Y:S01]  /*18650*/  @!P0 FMUL R199, R199, 0.5 ;  /* 0x3f000000c7c78820 */ /* 0x000fe20000400000 */
[----:B-1----:R-:W-:-:S03]  /*18660*/  FMNMX R170, R171, R170, !PT ;  /* 0x000000aaabaa7209 */ /* 0x002fc60007800000 */
[----:B------:R-:W0:Y:S02]  /*18670*/  MUFU.EX2 R239, R199 ;  /* 0x000000c700ef7308 */ /* 0x000e240000000800 */
[----:B0-----:R-:W-:Y:S01]  /*18680*/  @!P0 FMUL R239, R239, R239 ;  /* 0x000000efefef8220 */ /* 0x001fe20000400000 */
[----:B--2---:R-:W-:-:S05]  /*18690*/  FMNMX R205, R170, R252, !PT ;  /* 0x000000fcaacd7209 */ /* 0x004fca0007800000 */
[----:B------:R-:W-:-:S04]  /*186a0*/  FADD R198, R198, -R205 ;  /* 0x800000cdc6c67221 */ /* 0x000fc80000000000 */
[----:B------:R-:W-:-:S05]  /*186b0*/  FMUL R198, R198, 1.4426950216293334961 ;  /* 0x3fb8aa3bc6c67820 */ /* 0x000fca0000400000 */
[----:B------:R-:W-:Y:S01]  /*186c0*/  FSETP.GEU.AND P0, PT, R198, -126, PT ;  /* 0xc2fc0000c600780b */ /* 0x000fe20003f0e000 */
[----:B------:R-:W-:-:S12]  /*186d0*/  FADD R185, R185, -R205 ;  /* 0x800000cdb9b97221 */ /* 0x000fd80000000000 */
        /* <DEDUP_REMOVED lines=23> */
[----:B------:R-:W-:-:S12]  /*18850*/  IMAD.MOV.U32 R200, RZ, RZ, R236 ;  /* 0x000000ffffc87224 */ /* 0x000fd800078e00ec */
[----:B------:R-:W-:-:S04]  /*18860*/  @!P0 FMUL R164, R164, 0.5 ;  /* 0x3f000000a4a48820 */ /* 0x000fc80000400000 */
[----:B------:R0:W1:Y:S02]  /*18870*/  MUFU.EX2 R236, R164 ;  /* 0x000000a400ec7308 */ /* 0x0000640000000800 */
[----:B0-----:R-:W-:-:S04]  /*18880*/  FMNMX R164, R184, R5, !PT ;  /* 0x00000005b8a47209 */ /* 0x001fc80007800000 */
[----:B------:R-:W-:-:S04]  /*18890*/  FMNMX R164, R187, R164, !PT ;  /* 0x000000a4bba47209 */ /* 0x000fc80007800000 */
[----:B------:R-:W-:-:S04]  /*188a0*/  FMNMX R164, R186, R164, !PT ;  /* 0x000000a4baa47209 */ /* 0x000fc80007800000 */
[----:B------:R-:W-:-:S04]  /*188b0*/  FMNMX R164, R168, R164, !PT ;  /* 0x000000a4a8a47209 */ /* 0x000fc80007800000 */
[----:B------:R-:W-:-:S04]  /*188c0*/  FMNMX R164, R169, R164, !PT ;  /* 0x000000a4a9a47209 */ /* 0x000fc80007800000 */
[----:B------:R-:W-:Y:S02]  /*188d0*/  FMNMX R164, R182, R164, !PT ;  /* 0x000000a4b6a47209 */ /* 0x000fe40007800000 */
[----:B------:R-:W-:Y:S02]  /*188e0*/  ISETP.NE.U32.AND.EX P1, PT, RZ, RZ, PT, P1 ;  /* 0x000000ffff00720c */ /* 0x000fe40003f25110 */
[----:B------:R-:W-:Y:S02]  /*188f0*/  FMNMX R164, R183, R164, !PT ;  /* 0x000000a4b7a47209 */ /* 0x000fe40007800000 */
[----:B------:R-:W-:Y:S02]  /*18900*/  FSEL R174, R174, -INF , P1 ;  /* 0xff800000aeae7808 */ /* 0x000fe40000800000 */
[----:B------:R-:W-:Y:S02]  /*18910*/  ISETP.NE.U32.AND.EX P4, PT, RZ, RZ, PT, P4 ;  /* 0x000000ffff00720c */ /* 0x000fe40003f85140 */
[----:B------:R-:W-:Y:S01]  /*18920*/  FMNMX R164, R2, R164, !PT ;  /* 0x000000a402a47209 */ /* 0x000fe20007800000 */
[----:B------:R-:W-:Y:S01]  /*18930*/  FADD R165, R165, -R205 ;  /* 0x800000cda5a57221 */ /* 0x000fe20000000000 */
[----:B------:R-:W-:-:S02]  /*18940*/  FSEL R177, R177, -INF , P4 ;  /* 0xff800000b1b17808 */ /* 0x000fc40002000000 */
[----:B------:R-:W-:Y:S02]  /*18950*/  ISETP.NE.U32.AND.EX P5, PT, RZ, RZ, PT, P5 ;  /* 0x000000ffff00720c */ /* 0x000fe40003fa5150 */
[----:B------:R-:W-:Y:S01]  /*18960*/  FMNMX R164, R174, R164, !PT ;  /* 0x000000a4aea47209 */ /* 0x000fe20007800000 */
[----:B------:R-:W-:Y:S01]  /*18970*/  FMUL R165, R165, 1.4426950216293334961 ;  /* 0x3fb8aa3ba5a57820 */ /* 0x000fe20000400000 */
[----:B------:R-:W-:Y:S02]  /*18980*/  FSEL R178, R178, -INF , P5 ;  /* 0xff800000b2b27808 */ /* 0x000fe40002800000 */
[----:B------:R-:W-:Y:S01]  /*18990*/  FMNMX R164, R177, R164, !PT ;  /* 0x000000a4b1a47209 */ /* 0x000fe20007800000 */
[----:B-1----:R-:W-:Y:S01]  /*189a0*/  @!P0 FMUL R236, R236, R236 ;  /* 0x000000ececec8220 */ /* 0x002fe20000400000 */
[----:B------:R-:W-:Y:S02]  /*189b0*/  FSETP.GEU.AND P0, PT, R165, -126, PT ;  /* 0xc2fc0000a500780b */ /* 0x000fe40003f0e000 */
[----:B------:R-:W-:-:S04]  /*189c0*/  FMNMX R164, R178, R164, !PT ;  /* 0x000000a4b2a47209 */ /* 0x000fc80007800000 */
[----:B------:R-:W-:-:S04]  /*189d0*/  FMNMX R164, R189, R164, !PT ;  /* 0x000000a4bda47209 */ /* 0x000fc80007800000 */
[----:B------:R-:W-:Y:S02]  /*189e0*/  FMNMX R164, R190, R164, !PT ;  /* 0x000000a4bea47209 */ /* 0x000fe40007800000 */
[----:B------:R-:W-:Y:S02]  /*189f0*/  FSEL R4, R4, -INF , !P6 ;  /* 0xff80000004047808 */ /* 0x000fe40007000000 */
        /* <DEDUP_REMOVED lines=8> */
[----:B0-----:R-:W-:-:S04]  /*18a80*/  FMNMX R164, R165, R164, !PT ;  /* 0x000000a4a5a47209 */ /* 0x001fc80007800000 */
[----:B------:R-:W-:-:S05]  /*18a90*/  FMNMX R206, R164, R203, !PT ;  /* 0x000000cba4ce7209 */ /* 0x000fca0007800000 */
        /* <DEDUP_REMOVED lines=158> */
[----:B------:R-:W-:-:S13]  /*19480*/  FSETP.GEU.AND P0, PT, R2, -126, PT ;  /* 0xc2fc00000200780b */ /* 0x000fda0003f0e000 */
[----:B------:R-:W-:-:S04]  /*19490*/  @!P0 FMUL R2, R2, 0.5 ;  /* 0x3f00000002028820 */ /* 0x000fc80000400000 */
[----:B------:R0:W1:Y:S02]  /*194a0*/  MUFU.EX2 R4, R2 ;  /* 0x0000000200047308 */ /* 0x0000640000000800 */
[----:B0-----:R-:W-:-:S04]  /*194b0*/  FADD R2, -R204, R201 ;  /* 0x000000c9cc027221 */ /* 0x001fc80000000100 */
[----:B------:R-:W-:Y:S01]  /*194c0*/  FMUL R2, R2, 1.4426950216293334961 ;  /* 0x3fb8aa3b02027820 */ /* 0x000fe20000400000 */
[----:B-1----:R-:W-:-:S04]  /*194d0*/  @!P0 FMUL R4, R4, R4 ;  /* 0x0000000404048220 */ /* 0x002fc80000400000 */
[----:B------:R-:W-:-:S13]  /*194e0*/  FSETP.GEU.AND P0, PT, R2, -126, PT ;  /* 0xc2fc00000200780b */ /* 0x000fda0003f0e000 */
[----:B------:R-:W-:-:S04]  /*194f0*/  @!P0 FMUL R2, R2, 0.5 ;  /* 0x3f00000002028820 */ /* 0x000fc80000400000 */
[----:B------:R0:W1:Y:S01]  /*19500*/  MUFU.EX2 R5, R2 ;  /* 0x0000000200057308 */ /* 0x0000620000000800 */
[----:B------:R-:W-:Y:S02]  /*19510*/  MOV R185, R195 ;  /* 0x000000c300b97202 */ /* 0x000fe40000000f00 */
[----:B------:R-:W2:Y:S01]  /*19520*/  S2R R195, SR_TID.X ;  /* 0x0000000000c37919 */ /* 0x000ea20000002100 */
[----:B0-----:R-:W-:-:S04]  /*19530*/  FADD R2, -R205, R252 ;  /* 0x000000fccd027221 */ /* 0x001fc80000000100 */
[----:B------:R-:W-:Y:S01]  /*19540*/  FMUL R2, R2, 1.4426950216293334961 ;  /* 0x3fb8aa3b02027820 */ /* 0x000fe20000400000 */
[----:B------:R-:W-:Y:S01]  /*19550*/  STL [R1+0x188], R214 ;  /* 0x000188d601007387 */ /* 0x000fe20000100800 */
[----:B-1----:R-:W-:-:S03]  /*19560*/  @!P0 FMUL R5, R5, R5 ;  /* 0x0000000505058220 */ /* 0x002fc60000400000 */
[----:B------:R-:W-:Y:S01]  /*19570*/  FSETP.GEU.AND P0, PT, R2, -126, PT ;  /* 0xc2fc00000200780b */ /* 0x000fe20003f0e000 */
[----:B------:R-:W-:Y:S04]  /*19580*/  STL [R1+0x18c], R211 ;  /* 0x00018cd301007387 */ /* 0x000fe80000100800 */
[----:B------:R-:W-:Y:S04]  /*19590*/  STL [R1+0x190], R210 ;  /* 0x000190d201007387 */ /* 0x000fe80000100800 */
[----:B------:R-:W-:Y:S04]  /*195a0*/  STL [R1+0x194], R207 ;  /* 0x000194cf01007387 */ /* 0x000fe80000100800 */
[----:B------:R-:W-:Y:S04]  /*195b0*/  STL [R1+0x198], R209 ;  /* 0x000198d101007387 */ /* 0x000fe80000100800 */
[----:B------:R-:W-:Y:S04]  /*195c0*/  STL [R1+0x19c], R208 ;  /* 0x00019cd001007387 */ /* 0x000fe80000100800 */
[----:B------:R-:W-:Y:S01]  /*195d0*/  STL [R1+0x1a0], R213 ;  /* 0x0001a0d501007387 */ /* 0x000fe20000100800 */
[----:B------:R-:W-:-:S03]  /*195e0*/  IMAD.MOV.U32 R184, RZ, RZ, R193 ;  /* 0x000000ffffb87224 */ /* 0x000fc600078e00c1 */
[----:B------:R-:W-:Y:S01]  /*195f0*/  STL [R1+0x1a4], R212 ;  /* 0x0001a4d401007387 */ /* 0x000fe20000100800 */
[----:B------:R-:W-:-:S03]  /*19600*/  MOV R187, R192 ;  /* 0x000000c000bb7202 */ /* 0x000fc60000000f00 */
[----:B------:R-:W-:Y:S04]  /*19610*/  STL [R1+0x1a8], R7 ;  /* 0x0001a80701007387 */ /* 0x000fe80000100800 */
[----:B------:R-:W-:Y:S04]  /*19620*/  STS.128 [R31+0x8000], R244 ;  /* 0x008000f41f007388 */ /* 0x000fe80000000c00 */
[----:B------:R-:W-:Y:S04]  /*19630*/  STL [R1+0x1ac], R204 ;  /* 0x0001accc01007387 */ /* 0x000fe80000100800 */
[----:B------:R-:W-:Y:S01]  /*19640*/  STS.128 [R31+0x8800], R144 ;  /* 0x008800901f007388 */ /* 0x000fe20000000c00 */
[----:B------:R-:W-:-:S03]  /*19650*/  @!P0 FMUL R2, R2, 0.5 ;  /* 0x3f00000002028820 */ /* 0x000fc60000400000 */
[----:B------:R0:W-:Y:S04]  /*19660*/  STL [R1+0x1b0], R205 ;  /* 0x0001b0cd01007387 */ /* 0x0001e80000100800 */
[----:B------:R-:W-:Y:S04]  /*19670*/  STS.128 [R31+0x9000], R140 ;  /* 0x0090008c1f007388 */ /* 0x000fe80000000c00 */
[----:B------:R-:W3:Y:S04]  /*19680*/  LDL R193, [R1+0xd8] ;  /* 0x0000d80001c17983 */ /* 0x000ee80000100800 */
[----:B------:R-:W4:Y:S04]  /*19690*/  LDL R192, [R1+0xdc] ;  /* 0x0000dc0001c07983 */ /* 0x000f280000100800 */
[----:B------:R-:W-:Y:S04]  /*196a0*/  STS.128 [R31+0x9800], R32 ;  /* 0x009800201f007388 */ /* 0x000fe80000000c00 */
[----:B0-----:R-:W4:Y:S04]  /*196b0*/  LDL.LU R205, [R1+0x70] ;  /* 0x0000700001cd7983 */ /* 0x001f280000300800 */
[----:B------:R-:W-:Y:S04]  /*196c0*/  STS.128 [R31+0xa000], R148 ;  /* 0x00a000941f007388 */ /* 0x000fe80000000c00 */
[----:B------:R-:W4:Y:S04]  /*196d0*/  LDL.LU R204, [R1+0x48] ;  /* 0x0000480001cc7983 */ /* 0x000f280000300800 */
[----:B------:R-:W-:Y:S01]  /*196e0*/  STS.128 [R31+0xa800], R152 ;  /* 0x00a800981f007388 */ /* 0x000fe20000000c00 */
[----:B------:R0:W1:Y:S03]  /*196f0*/  MUFU.EX2 R6, R2 ;  /* 0x0000000200067308 */ /* 0x0000660000000800 */
[----:B------:R-:W4:Y:S04]  /*19700*/  LDL.LU R7, [R1+0x6c] ;  /* 0x00006c0001077983 */ /* 0x000f280000300800 */
[----:B------:R-:W-:Y:S04]  /*19710*/  STS.128 [R31+0xb000], R156 ;  /* 0x00b0009c1f007388 */ /* 0x000fe80000000c00 */
[----:B------:R-:W4:Y:S01]  /*19720*/  LDL.LU R212, [R1+0x60] ;  /* 0x0000600001d47983 */ /* 0x000f220000300800 */
[----:B0-----:R-:W-:-:S03]  /*19730*/  FADD R2, -R206, R203 ;  /* 0x000000cbce027221 */ /* 0x001fc60000000100 */
[----:B------:R0:W-:Y:S01]  /*19740*/  STS.128 [R31+0xb800], R160 ;  /* 0x00b800a01f007388 */ /* 0x0001e20000000c00 */
[C---:B--2---:R-:W-:Y:S01]  /*19750*/  LOP3.LUT R203, R195.reuse, 0x1f, RZ, 0xc0, !PT ;  /* 0x0000001fc3cb7812 */ /* 0x044fe200078ec0ff */
[----:B------:R-:W-:Y:S02]  /*19760*/  IMAD.SHL.U32 R190, R195, 0x80, RZ ;  /* 0x00000080c3be7824 */ /* 0x000fe400078e00ff */
[----:B------:R-:W-:Y:S01]  /*19770*/  BAR.SYNC.DEFER_BLOCKING 0x0 ;  /* 0x0000000000007b1d */ /* 0x000fe20000010000 */
[----:B------:R-:W-:-:S05]  /*19780*/  SHF.R.U32.HI R203, RZ, 0x4, R203 ;  /* 0x00000004ffcb7819 */ /* 0x000fca00000116cb */
[----:B0-----:R-:W4:Y:S04]  /*19790*/  LDL.LU R31, [R1+0x1b4] ;  /* 0x0001b400011f7983 */ /* 0x001f280000300800 */
[----:B------:R-:W4:Y:S04]  /*197a0*/  LDL R188, [R1+0xd0] ;  /* 0x0000d00001bc7983 */ /* 0x000f280000100800 */
[----:B------:R-:W4:Y:S04]  /*197b0*/  LDL R186, [R1+0xd4] ;  /* 0x0000d40001ba7983 */ /* 0x000f280000100800 */
[----:B------:R-:W4:Y:S04]  /*197c0*/  LDL.LU R213, [R1+0x78] ;  /* 0x0000780001d57983 */ /* 0x000f280000300800 */
[----:B------:R-:W4:Y:S04]  /*197d0*/  LDL.LU R208, [R1+0x4c] ;  /* 0x00004c0001d07983 */ /* 0x000f280000300800 */
[----:B------:R-:W4:Y:S04]  /*197e0*/  LDL.LU R209, [R1+0x3c] ;  /* 0x00003c0001d17983 */ /* 0x000f280000300800 */
[----:B------:R-:W4:Y:S04]  /*197f0*/  LDL.LU R207, [R1+0x34] ;  /* 0x0000340001cf7983 */ /* 0x000f280000300800 */
[----:B------:R-:W4:Y:S04]  /*19800*/  LDL R210, [R1+0xc8] ;  /* 0x0000c80001d27983 */ /* 0x000f280000100800 */
[----:B------:R-:W4:Y:S01]  /*19810*/  LDL.LU R211, [R1+0x5c] ;  /* 0x00005c0001d37983 */ /* 0x000f220000300800 */
[----:B------:R-:W-:-:S03]  /*19820*/  LOP3.LUT R189, R203, 0x7, R195, 0x78, !PT ;  /* 0x00000007cbbd7812 */ /* 0x000fc600078e78c3 */
[----:B------:R-:W4:Y:S04]  /*19830*/  LDL.LU R214, [R1+0x44] ;  /* 0x0000440001d67983 */ /* 0x000f280000300800 */
[----:B------:R-:W4:Y:S04]  /*19840*/  LDL.LU R245, [R1+0x18] ;  /* 0x0000180001f57983 */ /* 0x000f280000300800 */
[----:B------:R-:W4:Y:S04]  /*19850*/  LDL.LU R246, [R1+0x30] ;  /* 0x0000300001f67983 */ /* 0x000f280000300800 */
[----:B------:R-:W4:Y:S04]  /*19860*/  LDL.LU R247, [R1+0x10] ;  /* 0x0000100001f77983 */ /* 0x000f280000300800 */
[----:B------:R-:W4:Y:S04]  /*19870*/  LDL R195, [R1+0xcc] ;  /* 0x0000cc0001c37983 */ /* 0x000f280000100800 */
[----:B------:R-:W4:Y:S01]  /*19880*/  LDL R244, [R1+0xc4] ;  /* 0x0000c40001f47983 */ /* 0x000f220000100800 */
[----:B------:R-:W-:Y:S01]  /*19890*/  FMUL R2, R2, 1.4426950216293334961 ;  /* 0x3fb8aa3b02027820 */ /* 0x000fe20000400000 */
[----:B------:R-:W-:Y:S01]  /*198a0*/  LOP3.LUT R190, R190, 0x780, RZ, 0xc0, !PT ;  /* 0x00000780bebe7812 */ /* 0x000fe200078ec0ff */
[----:B-1----:R-:W-:Y:S01]  /*198b0*/  @!P0 FMUL R6, R6, R6 ;  /* 0x0000000606068220 */ /* 0x002fe20000400000 */
[----:B------:R-:W-:Y:S01]  /*198c0*/  SHF.L.U32 R189, R189, 0x3, RZ ;  /* 0x00000003bdbd7819 */ /* 0x000fe200000006ff */
[----:B------:R-:W-:Y:S01]  /*198d0*/  FMUL R180, R4, R24 ;  /* 0x0000001804b47220 */ /* 0x000fe20000400000 */
[----:B------:R-:W-:Y:S01]  /*198e0*/  FSETP.GEU.AND P0, PT, R2, -126, PT ;  /* 0xc2fc00000200780b */ /* 0x000fe20003f0e000 */
[C---:B------:R-:W-:Y:S01]  /*198f0*/  FMUL R181, R4.reuse, R25 ;  /* 0x0000001904b57220 */ /* 0x040fe20000400000 */
[----:B------:R-:W-:Y:S01]  /*19900*/  LOP3.LUT R189, R189, R190, RZ, 0xfc, !PT ;  /* 0x000000bebdbd7212 */ /* 0x000fe200078efcff */
[C---:B------:R-:W-:Y:S01]  /*19910*/  FMUL R182, R5.reuse, R26 ;  /* 0x0000001a05b67220 */ /* 0x040fe20000400000 */
[----:B------:R-:W-:Y:S01]  /*19920*/  FMUL R183, R5, R27 ;  /* 0x0000001b05b77220 */ /* 0x000fe20000400000 */
[----:B------:R-:W-:Y:S01]  /*19930*/  F2FP.BF16.F32.PACK_AB R168, R191, R187 ;  /* 0x000000bbbfa8723e */ /* 0x000fe200000010ff */
[C---:B------:R-:W-:Y:S01]  /*19940*/  FMUL R32, R4.reuse, R132 ;  /* 0x0000008404207220 */ /* 0x040fe20000400000 */
[----:B------:R-:W-:Y:S01]  /*19950*/  LEA R189, R189, 0x8000, 0x1 ;  /* 0x00008000bdbd7811 */ /* 0x000fe200078e08ff */
[----:B------:R-:W-:Y:S01]  /*19960*/  FMUL R33, R4, R133 ;  /* 0x0000008504217220 */ /* 0x000fe20000400000 */
[----:B------:R-:W-:Y:S01]  /*19970*/  F2FP.BF16.F32.PACK_AB R169, R184, R185 ;  /* 0x000000b9b8a9723e */ /* 0x000fe200000010ff */
[C---:B------:R-:W-:Y:S01]  /*19980*/  FMUL R34, R5.reuse, R134 ;  /* 0x0000008605227220 */ /* 0x040fe20000400000 */
[C---:B------:R-:W-:Y:S01]  /*19990*/  FMUL R35, R5.reuse, R135 ;  /* 0x0000008705237220 */ /* 0x040fe20000400000 */
[----:B------:R-:W0:Y:S01]  /*199a0*/  LDSM.16.MT88.4 R160, [R189] ;  /* 0x00000000bda0783b */ /* 0x000e220000004200 */
[----:B------:R-:W-:Y:S01]  /*199b0*/  @!P0 FMUL R2, R2, 0.5 ;  /* 0x3f00000002028820 */ /* 0x000fe20000400000 */
[C---:B------:R-:W-:Y:S01]  /*199c0*/  FMUL R24, R4.reuse, R136 ;  /* 0x0000008804187220 */ /* 0x040fe20000400000 */
[----:B------:R-:W-:Y:S01]  /*199d0*/  FMUL R25, R4, R137 ;  /* 0x0000008904197220 */ /* 0x000fe20000400000 */
[C---:B------:R-:W-:Y:S01]  /*199e0*/  FMUL R26, R5.reuse, R138 ;  /* 0x0000008a051a7220 */ /* 0x040fe20000400000 */
[----:B------:R-:W-:Y:S01]  /*199f0*/  FMUL R27, R5, R139 ;  /* 0x0000008b051b7220 */ /* 0x000fe20000400000 */
[----:B------:R-:W-:Y:S01]  /*19a00*/  F2FP.BF16.F32.PACK_AB R172, R235, R237 ;  /* 0x000000edebac723e */ /* 0x000fe200000010ff */
[----:B------:R-:W1:Y:S01]  /*19a10*/  MUFU.EX2 R2, R2 ;  /* 0x0000000200027308 */ /* 0x000e620000000800 */
[----:B------:R-:W-:Y:S01]  /*19a20*/  F2FP.BF16.F32.PACK_AB R174, R238, R233 ;  /* 0x000000e9eeae723e */ /* 0x000fe200000010ff */
[----:B------:R-:W-:Y:S01]  /*19a30*/  FMUL R68, R6, R68 ;  /* 0x0000004406447220 */ /* 0x000fe20000400000 */
[----:B------:R-:W-:Y:S01]  /*19a40*/  F2FP.BF16.F32.PACK_AB R173, R226, R229 ;  /* 0x000000e5e2ad723e */ /* 0x000fe200000010ff */
[----:B------:R-:W-:Y:S01]  /*19a50*/  FMUL R69, R6, R69 ;  /* 0x0000004506457220 */ /* 0x000fe20000400000 */
[----:B------:R-:W-:Y:S01]  /*19a60*/  F2FP.BF16.F32.PACK_AB R175, R231, R222 ;  /* 0x000000dee7af723e */ /* 0x000fe200000010ff */
        /* <DEDUP_REMOVED lines=10> */
[----:B-1----:R-:W-:Y:S01]  /*19b10*/  @!P0 FMUL R2, R2, R2 ;  /* 0x0000000202028220 */ /* 0x002fe20000400000 */
        /* <DEDUP_REMOVED lines=17> */
[----:B------:R-:W-:Y:S01]  /*19c30*/  FMUL R129, R4, R129 ;  /* 0x0000008104817220 */ /* 0x000fe20000400000 */
        /* <DEDUP_REMOVED lines=53> */
[----:B------:R-:W-:Y:S01]  /*19f90*/  FMUL R99, R5, R99 ;  /* 0x0000006305637220 */ /* 0x000fe20000400000 */
[C---:B0-----:R-:W-:Y:S01]  /*19fa0*/  HMMA.16816.F32.BF16 R176, R172.reuse, R160, R176 ;  /* 0x000000a0acb0723c */ /* 0x041fe200000418b0 */
[C---:B------:R-:W-:Y:S01]  /*19fb0*/  FMUL R92, R6.reuse, R60 ;  /* 0x0000003c065c7220 */ /* 0x040fe20000400000 */
[----:B------:R-:W-:Y:S01]  /*19fc0*/  FMUL R93, R6, R61 ;  /* 0x0000003d065d7220 */ /* 0x000fe20000400000 */
[----:B------:R-:W2:Y:S05]  /*19fd0*/  LDL.LU R252, [R1+0x20] ;  /* 0x0000200001fc7983 */ /* 0x000eaa0000300800 */
[----:B------:R-:W-:Y:S01]  /*19fe0*/  HMMA.16816.F32.BF16 R88, R172, R162, R88 ;  /* 0x000000a2ac58723c */ /* 0x000fe20000041858 */
        /* <DEDUP_REMOVED lines=11> */
[----:B---3--:R-:W-:Y:S04]  /*1a0a0*/  LDSM.16.MT88.4 R148, [R193] ;  /* 0x00000000c194783b */ /* 0x008fe80000004200 */
[----:B----4-:R-:W-:Y:S01]  /*1a0b0*/  LDSM.16.MT88.4 R156, [R192] ;  /* 0x00000000c09c783b */ /* 0x010fe20000004200 */
[----:B------:R-:W-:-:S02]  /*1a0c0*/  F2FP.BF16.F32.PACK_AB R170, R7, R205 ;  /* 0x000000cd07aa723e */ /* 0x000fc400000010ff */
[----:B------:R-:W-:Y:S01]  /*1a0d0*/  F2FP.BF16.F32.PACK_AB R171, R212, R204 ;  /* 0x000000ccd4ab723e */ /* 0x000fe200000010ff */
[----:B------:R-:W-:Y:S04]  /*1a0e0*/  LDSM.16.MT88.4 R140, [R188] ;  /* 0x00000000bc8c783b */ /* 0x000fe80000004200 */
[----:B------:R-:W0:Y:S04]  /*1a0f0*/  LDSM.16.MT88.4 R144, [R186] ;  /* 0x00000000ba90783b */ /* 0x000e280000004200 */
[----:B------:R-:W-:Y:S04]  /*1a100*/  LDSM.16.MT88.4 R152, [R210] ;  /* 0x00000000d298783b */ /* 0x000fe80000004200 */
[----:B------:R1:W3:Y:S04]  /*1a110*/  LDSM.16.MT88.4 R136, [R195] ;  /* 0x00000000c388783b */ /* 0x0002e80000004200 */
[----:B------:R-:W4:Y:S01]  /*1a120*/  LDSM.16.MT88.4 R164, [R244] ;  /* 0x00000000f4a4783b */ /* 0x000f220000004200 */
[----:B0-----:R-:W-:Y:S01]  /*1a130*/  HMMA.16816.F32.BF16 R32, R168, R144, R32 ;  /* 0x00000090a820723c */ /* 0x001fe20000041820 */
[----:B------:R-:W-:-:S02]  /*1a140*/  MOV R64, R188 ;  /* 0x000000bc00407202 */ /* 0x000fc40000000f00 */
[----:B------:R-:W-:Y:S04]  /*1a150*/  LDSM.16.MT88.4 R48, [R186+0x1000] ;  /* 0x00100000ba30783b */ /* 0x000fe80000004200 */
[----:B------:R-:W-:Y:S01]  /*1a160*/  LDSM.16.MT88.4 R60, [R244+0x1000] ;  /* 0x00100000f43c783b */ /* 0x000fe20000004200 */
[----:B------:R-:W-:Y:S07]  /*1a170*/  HMMA.16816.F32.BF16 R68, R172, R144, R68 ;  /* 0x00000090ac44723c */ /* 0x000fee0000041844 */
[----:B------:R-:W-:Y:S01]  /*1a180*/  IMAD.MOV.U32 R145, RZ, RZ, R192 ;  /* 0x000000ffff917224 */ /* 0x000fe200078e00c0 */
[----:B------:R-:W-:Y:S01]  /*1a190*/  HMMA.16816.F32.BF16 R12, R168, R158, R12 ;  /* 0x0000009ea80c723c */ /* 0x000fe2000004180c */
[----:B------:R-:W-:-:S07]  /*1a1a0*/  MOV R144, R191 ;  /* 0x000000bf00907202 */ /* 0x000fce0000000f00 */
[----:B------:R-:W-:Y:S01]  /*1a1b0*/  HMMA.16816.F32.BF16 R80, R172, R158, R80 ;  /* 0x0000009eac50723c */ /* 0x000fe20000041850 */
[----:B------:R-:W-:-:S06]  /*1a1c0*/  FMUL R192, R6, R40 ;  /* 0x0000002806c07220 */ /* 0x000fcc0000400000 */
[----:B------:R-:W-:Y:S01]  /*1a1d0*/  MOV R158, R193 ;  /* 0x000000c1009e7202 */ /* 0x000fe20000000f00 */
[----:B------:R-:W-:Y:S01]  /*1a1e0*/  HMMA.16816.F32.BF16 R180, R168, R160, R180 ;  /* 0x000000a0a8b4723c */ /* 0x000fe200000418b4 */
[----:B------:R-:W-:Y:S01]  /*1a1f0*/  IMAD.MOV.U32 R159, RZ, RZ, R194 ;  /* 0x000000ffff9f7224 */ /* 0x000fe200078e00c2 */
[----:B------:R-:W-:-:S06]  /*1a200*/  FMUL R193, R6, R41 ;  /* 0x0000002906c17220 */ /* 0x000fcc0000400000 */
[----:B------:R-:W-:Y:S01]  /*1a210*/  HMMA.16816.F32.BF16 R20, R168, R162, R20 ;  /* 0x000000a2a814723c */ /* 0x000fe20000041814 */
[----:B------:R-:W0:Y:S01]  /*1a220*/  LDSM.16.MT88.4 R160, [R145+0x1000] ;  /* 0x0010000091a0783b */ /* 0x000e220000004200 */
[----:B------:R-:W-:Y:S01]  /*1a230*/  FMUL R194, R2, R42 ;  /* 0x0000002a02c27220 */ /* 0x000fe20000400000 */
[----:B------:R-:W-:-:S05]  /*1a240*/  FMUL R188, R6, R36 ;  /* 0x0000002406bc7220 */ /* 0x000fca0000400000 */
[----:B------:R-:W-:Y:S01]  /*1a250*/  HMMA.16816.F32.BF16 R16, R168, R156, R16 ;  /* 0x0000009ca810723c */ /* 0x000fe20000041810 */
[----:B------:R-:W-:-:S07]  /*1a260*/  FMUL R191, R2, R39 ;  /* 0x0000002702bf7220 */ /* 0x000fce0000400000 */
[----:B------:R-:W-:Y:S08]  /*1a270*/  HMMA.16816.F32.BF16 R128, R168, R146, R128 ;  /* 0x00000092a880723c */ /* 0x000ff00000041880 */
[C---:B------:R-:W-:Y:S07]  /*1a280*/  HMMA.16816.F32.BF16 R84, R172.reuse, R156, R84 ;  /* 0x0000009cac54723c */ /* 0x040fee0000041854 */
[----:B------:R-:W-:Y:S01]  /*1a290*/  MOV R156, R195 ;  /* 0x000000c3009c7202 */ /* 0x000fe20000000f00 */
[----:B------:R-:W-:Y:S01]  /*1a2a0*/  HMMA.16816.F32.BF16 R132, R172, R146, R132 ;  /* 0x00000092ac84723c */ /* 0x000fe20000041884 */
[----:B------:R-:W-:Y:S01]  /*1a2b0*/  IMAD.MOV.U32 R157, RZ, RZ, R202 ;  /* 0x000000ffff9d7224 */ /* 0x000fe200078e00ca */
[C---:B------:R-:W-:Y:S01]  /*1a2c0*/  FMUL R202, R2.reuse, R46 ;  /* 0x0000002e02ca7220 */ /* 0x040fe20000400000 */
[----:B-1----:R-:W-:Y:S01]  /*1a2d0*/  FMUL R195, R2, R43 ;  /* 0x0000002b02c37220 */ /* 0x002fe20000400000 */
[----:B------:R-:W-:Y:S03]  /*1a2e0*/  LDSM.16.MT88.4 R44, [R156+0x1000] ;  /* 0x001000009c2c783b */ /* 0x000fe60000004200 */
[----:B------:R-:W-:Y:S01]  /*1a2f0*/  IMAD.MOV.U32 R147, RZ, RZ, R189 ;  /* 0x000000ffff937224 */ /* 0x000fe200078e00bd */
[C---:B------:R-:W-:Y:S01]  /*1a300*/  HMMA.16816.F32.BF16 R8, R168.reuse, R148, R8 ;  /* 0x00000094a808723c */ /* 0x040fe20000041808 */
[C---:B------:R-:W-:Y:S01]  /*1a310*/  FMUL R189, R6.reuse, R37 ;  /* 0x0000002506bd7220 */ /* 0x040fe20000400000 */
[----:B------:R0:W-:Y:S04]  /*1a320*/  LDSM.16.MT88.4 R40, [R64+0x1000] ;  /* 0x001000004028783b */ /* 0x0001e80000004200 */
[----:B------:R-:W-:Y:S02]  /*1a330*/  LDSM.16.MT88.4 R36, [R210+0x1000] ;  /* 0x00100000d224783b */ /* 0x000fe40000004200 */
[----:B------:R-:W-:Y:S08]  /*1a340*/  HMMA.16816.F32.BF16 R24, R168, R150, R24 ;  /* 0x00000096a818723c */ /* 0x000ff00000041818 */
[C---:B------:R-:W-:Y:S08]  /*1a350*/  HMMA.16816.F32.BF16 R76, R172.reuse, R148, R76 ;  /* 0x00000094ac4c723c */ /* 0x040ff0000004184c */
[----:B------:R-:W-:Y:S01]  /*1a360*/  HMMA.16816.F32.BF16 R72, R172, R150, R72 ;  /* 0x00000096ac48723c */ /* 0x000fe20000041848 */
[----:B------:R-:W1:Y:S07]  /*1a370*/  LDSM.16.MT88.4 R148, [R158+0x1000] ;  /* 0x001000009e94783b */ /* 0x000e6e0000004200 */
[C---:B------:R-:W-:Y:S08]  /*1a380*/  HMMA.16816.F32.BF16 R124, R168.reuse, R140, R124 ;  /* 0x0000008ca87c723c */ /* 0x040ff0000004187c */
[C---:B------:R-:W-:Y:S08]  /*1a390*/  HMMA.16816.F32.BF16 R120, R168.reuse, R142, R120 ;  /* 0x0000008ea878723c */ /* 0x040ff00000041878 */
[C---:B---3--:R-:W-:Y:S08]  /*1a3a0*/  HMMA.16816.F32.BF16 R116, R168.reuse, R136, R116 ;  /* 0x00000088a874723c */ /* 0x048ff00000041874 */
[C---:B------:R-:W-:Y:S08]  /*1a3b0*/  HMMA.16816.F32.BF16 R112, R168.reuse, R138, R112 ;  /* 0x0000008aa870723c */ /* 0x040ff00000041870 */
[C---:B------:R-:W-:Y:S08]  /*1a3c0*/  HMMA.16816.F32.BF16 R108, R168.reuse, R152, R108 ;  /* 0x00000098a86c723c */ /* 0x040ff0000004186c */
[C---:B------:R-:W-:Y:S08]  /*1a3d0*/  HMMA.16816.F32.BF16 R104, R168.reuse, R154, R104 ;  /* 0x0000009aa868723c */ /* 0x040ff00000041868 */
[C---:B----4-:R-:W-:Y:S08]  /*1a3e0*/  HMMA.16816.F32.BF16 R100, R168.reuse, R164, R100 ;  /* 0x000000a4a864723c */ /* 0x050ff00000041864 */
[----:B------:R-:W-:Y:S01]  /*1a3f0*/  HMMA.16816.F32.BF16 R96, R168, R166, R96 ;  /* 0x000000a6a860723c */ /* 0x000fe20000041860 */
[----:B------:R-:W3:Y:S01]  /*1a400*/  LDSM.16.MT88.4 R168, [R147+0x1000] ;  /* 0x0010000093a8783b */ /* 0x000ee20000004200 */
[----:B------:R-:W-:Y:S01]  /*1a410*/  FMUL R53, R6, R53 ;  /* 0x0000003506357220 */ /* 0x000fe20000400000 */
[C---:B------:R-:W-:Y:S01]  /*1a420*/  FMUL R54, R2.reuse, R54 ;  /* 0x0000003602367220 */ /* 0x040fe20000400000 */
[----:B------:R-:W-:-:S04]  /*1a430*/  FMUL R55, R2, R55 ;  /* 0x0000003702377220 */ /* 0x000fc80000400000 */
[----:B------:R-:W-:Y:S01]  /*1a440*/  HMMA.16816.F32.BF16 R196, R172, R138, R196 ;  /* 0x0000008aacc4723c */ /* 0x000fe200000418c4 */
[----:B------:R-:W-:-:S07]  /*1a450*/  FMUL R28, R6, R28 ;  /* 0x0000001c061c7220 */ /* 0x000fce0000400000 */
[----:B------:R-:W-:Y:S01]  /*1a460*/  HMMA.16816.F32.BF16 R52, R172, R136, R52 ;  /* 0x00000088ac34723c */ /* 0x000fe20000041834 */
[----:B------:R-:W-:Y:S01]  /*1a470*/  FMUL R29, R6, R29 ;  /* 0x0000001d061d7220 */ /* 0x000fe20000400000 */
[----:B------:R-:W-:-:S06]  /*1a480*/  FMUL R30, R2, R30 ;  /* 0x0000001e021e7220 */ /* 0x000fcc0000400000 */
[----:B------:R-:W-:Y:S01]  /*1a490*/  HMMA.16816.F32.BF16 R200, R172, R152, R200 ;  /* 0x00000098acc8723c */ /* 0x000fe200000418c8 */
[----:B------:R-:W-:Y:S01]  /*1a4a0*/  FMUL R31, R2, R31 ;  /* 0x0000001f021f7220 */ /* 0x000fe20000400000 */
[----:B------:R-:W-:-:S05]  /*1a4b0*/  FMUL R56, R6, R56 ;  /* 0x0000003806387220 */ /* 0x000fca0000400000 */
[----:B------:R-:W-:Y:S01]  /*1a4c0*/  F2FP.BF16.F32.PACK_AB R152, R213, R157 ;  /* 0x0000009dd598723e */ /* 0x000fe200000010ff */
[----:B------:R-:W-:Y:S01]  /*1a4d0*/  HMMA.16816.F32.BF16 R192, R172, R154, R192 ;  /* 0x0000009aacc0723c */ /* 0x000fe200000418c0 */
[----:B------:R-:W-:Y:S01]  /*1a4e0*/  F2FP.BF16.F32.PACK_AB R153, R208, R159 ;  /* 0x0000009fd099723e */ /* 0x000fe200000010ff */
[----:B------:R-:W-:-:S05]  /*1a4f0*/  FMUL R57, R6, R57 ;  /* 0x0000003906397220 */ /* 0x000fca0000400000 */
[----:B------:R-:W-:Y:S02]  /*1a500*/  F2FP.BF16.F32.PACK_AB R154, R211, R209 ;  /* 0x000000d1d39a723e */ /* 0x000fe400000010ff */
[----:B------:R-:W-:Y:S01]  /*1a510*/  F2FP.BF16.F32.PACK_AB R155, R214, R207 ;  /* 0x000000cfd69b723e */ /* 0x000fe200000010ff */
[----:B------:R-:W-:Y:S01]  /*1a520*/  HMMA.16816.F32.BF16 R188, R172, R164, R188 ;  /* 0x000000a4acbc723c */ /* 0x000fe200000418bc */
[C---:B------:R-:W-:Y:S01]  /*1a530*/  FMUL R58, R2.reuse, R58 ;  /* 0x0000003a023a7220 */ /* 0x040fe20000400000 */
[----:B------:R-:W-:-:S06]  /*1a540*/  FMUL R59, R2, R59 ;  /* 0x0000003b023b7220 */ /* 0x000fcc0000400000 */
[----:B------:R-:W-:Y:S07]  /*1a550*/  HMMA.16816.F32.BF16 R164, R172, R166, R28 ;  /* 0x000000a6aca4723c */ /* 0x000fee000004181c */
[----:B------:R-:W-:Y:S02]  /*1a560*/  IMAD.MOV.U32 R31, RZ, RZ, R64 ;  /* 0x000000ffff1f7224 */ /* 0x000fe400078e0040 */
[----:B0-----:R-:W-:Y:S07]  /*1a570*/  HMMA.16816.F32.BF16 R64, R152, R160, R16 ;  /* 0x000000a09840723c */ /* 0x001fee0000041810 */
[----:B------:R-:W-:-:S02]  /*1a580*/  F2FP.BF16.F32.PACK_AB R16, R234, R236 ;  /* 0x000000ecea10723e */ /* 0x000fc400000010ff */
[----:B------:R-:W-:Y:S02]  /*1a590*/  F2FP.BF16.F32.PACK_AB R17, R225, R228 ;  /* 0x000000e4e111723e */ /* 0x000fe400000010ff */
[----:B------:R-:W-:Y:S02]  /*1a5a0*/  F2FP.BF16.F32.PACK_AB R18, R230, R232 ;  /* 0x000000e8e612723e */ /* 0x000fe400000010ff */
[----:B------:R-:W-:Y:S01]  /*1a5b0*/  F2FP.BF16.F32.PACK_AB R19, R224, R227 ;  /* 0x000000e3e013723e */ /* 0x000fe200000010ff */
[----:B-1----:R-:W-:Y:S07]  /*1a5c0*/  HMMA.16816.F32.BF16 R136, R152, R150, R24 ;  /* 0x000000969888723c */ /* 0x002fee0000041818 */
[----:B------:R-:W-:Y:S01]  /*1a5d0*/  MOV R26, R147 ;  /* 0x00000093001a7202 */ /* 0x000fe20000000f00 */
[----:B------:R-:W-:Y:S01]  /*1a5e0*/  HMMA.16816.F32.BF16 R92, R172, R140, R92 ;  /* 0x0000008cac5c723c */ /* 0x000fe2000004185c */
[----:B------:R-:W-:Y:S01]  /*1a5f0*/  IMAD.MOV.U32 R27, RZ, RZ, R144 ;  /* 0x000000ffff1b7224 */ /* 0x000fe200078e0090 */
[----:B------:R-:W-:-:S06]  /*1a600*/  MOV R25, R145 ;  /* 0x0000009100197202 */ /* 0x000fcc0000000f00 */
[----:B------:R-:W-:Y:S08]  /*1a610*/  HMMA.16816.F32.BF16 R56, R172, R142, R56 ;  /* 0x0000008eac38723c */ /* 0x000ff00000041838 */
[C---:B---3--:R-:W-:Y:S08]  /*1a620*/  HMMA.16816.F32.BF16 R180, R152.reuse, R168, R180 ;  /* 0x000000a898b4723c */ /* 0x048ff000000418b4 */
        /* <DEDUP_REMOVED lines=12> */
[----:B------:R-:W-:Y:S08]  /*1a6f0*/  HMMA.16816.F32.BF16 R152, R152, R62, R96 ;  /* 0x0000003e9898723c */ /* 0x000ff00000041860 */
[C---:B------:R-:W-:Y:S08]  /*1a700*/  HMMA.16816.F32.BF16 R52, R16.reuse, R44, R52 ;  /* 0x0000002c1034723c */ /* 0x040ff00000041834 */
[C---:B------:R-:W-:Y:S08]  /*1a710*/  HMMA.16816.F32.BF16 R96, R16.reuse, R46, R196 ;  /* 0x0000002e1060723c */ /* 0x040ff000000418c4 */
[----:B------:R-:W-:Y:S01]  /*1a720*/  HMMA.16816.F32.BF16 R44, R16, R36, R200 ;  /* 0x00000024102c723c */ /* 0x000fe200000418c8 */
[----:B------:R-:W3:Y:S01]  /*1a730*/  LDL.LU R203, [R1+0x38] ;  /* 0x0000380001cb7983 */ /* 0x000ee20000300800 */
[----:B------:R-:W-:Y:S01]  /*1a740*/  IMAD.MOV.U32 R22, RZ, RZ, R156 ;  /* 0x000000ffff167224 */ /* 0x000fe200078e009c */
[----:B------:R-:W-:Y:S01]  /*1a750*/  MOV R23, R159 ;  /* 0x0000009f00177202 */ /* 0x000fe20000000f00 */
[----:B------:R-:W-:Y:S01]  /*1a760*/  IMAD.MOV.U32 R24, RZ, RZ, R158 ;  /* 0x000000ffff187224 */ /* 0x000fe200078e009e */
[----:B------:R-:W-:-:S03]  /*1a770*/  MOV R21, R157 ;  /* 0x0000009d00157202 */ /* 0x000fc60000000f00 */
[C---:B------:R-:W-:Y:S08]  /*1a780*/  HMMA.16816.F32.BF16 R68, R16.reuse, R48, R68 ;  /* 0x000000301044723c */ /* 0x040ff00000041844 */
[C---:B------:R-:W-:Y:S01]  /*1a790*/  HMMA.16816.F32.BF16 R108, R16.reuse, R50, R132 ;  /* 0x00000032106c723c */ /* 0x040fe20000041884 */
[----:B------:R0:W1:Y:S06]  /*1a7a0*/  LDSM.16.MT88.4 R48, [R22+0x2000] ;  /* 0x002000001630783b */ /* 0x00006c0000004200 */
[----:B------:R-:W-:Y:S01]  /*1a7b0*/  IMAD.MOV.U32 R135, RZ, RZ, R31 ;  /* 0x000000ffff877224 */ /* 0x000fe200078e001f */
[C---:B------:R-:W-:Y:S01]  /*1a7c0*/  HMMA.16816.F32.BF16 R104, R16.reuse, R40, R92 ;  /* 0x000000281068723c */ /* 0x040fe2000004185c */
[----:B------:R-:W-:Y:S01]  /*1a7d0*/  IMAD.MOV.U32 R134, RZ, RZ, R187 ;  /* 0x000000ffff867224 */ /* 0x000fe200078e00bb */
[----:B------:R-:W-:Y:S01]  /*1a7e0*/  MOV R133, R184 ;  /* 0x000000b800857202 */ /* 0x000fe20000000f00 */
[----:B------:R-:W-:Y:S01]  /*1a7f0*/  IMAD.MOV.U32 R132, RZ, RZ, R185 ;  /* 0x000000ffff847224 */ /* 0x000fe200078e00b9 */
[----:B------:R-:W-:Y:S03]  /*1a800*/  LDSM.16.MT88.4 R28, [R244+0x2000] ;  /* 0x00200000f41c783b */ /* 0x000fe60000004200 */
[----:B------:R-:W-:Y:S01]  /*1a810*/  MOV R95, R186 ;  /* 0x000000ba005f7202 */ /* 0x000fe20000000f00 */
[C---:B------:R-:W-:Y:S01]  /*1a820*/  HMMA.16816.F32.BF16 R156, R16.reuse, R168, R176 ;  /* 0x000000a8109c723c */ /* 0x040fe200000418b0 */
[----:B------:R-:W4:Y:S04]  /*1a830*/  LDSM.16.MT88.4 R176, [R25+0x2000] ;  /* 0x0020000019b0783b */ /* 0x000f280000004200 */
[----:B------:R-:W0:Y:S03]  /*1a840*/  LDSM.16.MT88.4 R184, [R26+0x2000] ;  /* 0x002000001ab8783b */ /* 0x000e260000004200 */
[C---:B------:R-:W-:Y:S01]  /*1a850*/  HMMA.16816.F32.BF16 R88, R16.reuse, R170, R88 ;  /* 0x000000aa1058723c */ /* 0x040fe20000041858 */
[----:B------:R0:W0:Y:S07]  /*1a860*/  LDSM.16.MT88.4 R168, [R24+0x2000] ;  /* 0x0020000018a8783b */ /* 0x00002e0000004200 */
[C---:B------:R-:W-:Y:S08]  /*1a870*/  HMMA.16816.F32.BF16 R84, R16.reuse, R160, R84 ;  /* 0x000000a01054723c */ /* 0x040ff00000041854 */
[C---:B------:R-:W-:Y:S01]  /*1a880*/  HMMA.16816.F32.BF16 R80, R16.reuse, R162, R80 ;  /* 0x000000a21050723c */ /* 0x040fe20000041850 */
[----:B------:R-:W1:Y:S07]  /*1a890*/  LDSM.16.MT88.4 R160, [R95+0x2000] ;  /* 0x002000005fa0783b */ /* 0x000e6e0000004200 */
[C---:B------:R-:W-:Y:S08]  /*1a8a0*/  HMMA.16816.F32.BF16 R76, R16.reuse, R148, R76 ;  /* 0x00000094104c723c */ /* 0x040ff0000004184c */
[C---:B------:R-:W-:Y:S01]  /*1a8b0*/  HMMA.16816.F32.BF16 R72, R16.reuse, R150, R72 ;  /* 0x000000961048723c */ /* 0x040fe20000041848 */
[----:B------:R0:W1:Y:S07]  /*1a8c0*/  LDSM.16.MT88.4 R148, [R135+0x2000] ;  /* 0x002000008794783b */ /* 0x00006e0000004200 */
[----:B------:R-:W-:Y:S01]  /*1a8d0*/  HMMA.16816.F32.BF16 R56, R16, R42, R56 ;  /* 0x0000002a1038723c */ /* 0x000fe20000041838 */
[----:B------:R-:W1:Y:S01]  /*1a8e0*/  LDSM.16.MT88.4 R40, [R210+0x2000] ;  /* 0x00200000d228783b */ /* 0x000e620000004200 */
[----:B------:R-:W-:-:S02]  /*1a8f0*/  F2FP.BF16.F32.PACK_AB R197, R247, R245 ;  /* 0x000000f5f7c5723e */ /* 0x000fc400000010ff */
[----:B--2---:R-:W-:Y:S02]  /*1a900*/  F2FP.BF16.F32.PACK_AB R198, R3, R252 ;  /* 0x000000fc03c6723e */ /* 0x004fe400000010ff */
[----:B------:R-:W-:Y:S01]  /*1a910*/  F2FP.BF16.F32.PACK_AB R199, R251, R0 ;  /* 0x00000000fbc7723e */ /* 0x000fe200000010ff */
[----:B------:R-:W-:Y:S01]  /*1a920*/  IMAD.MOV.U32 R200, RZ, RZ, R22 ;  /* 0x000000ffffc87224 */ /* 0x000fe200078e0016 */
[----:B------:R-:W-:Y:S02]  /*1a930*/  MOV R201, R21 ;  /* 0x0000001500c97202 */ /* 0x000fe40000000f00 */
[----:B------:R-:W-:Y:S02]  /*1a940*/  MOV R202, R23 ;  /* 0x0000001700ca7202 */ /* 0x000fe40000000f00 */
[C---:B0-----:R-:W-:Y:S08]  /*1a950*/  HMMA.16816.F32.BF16 R20, R16.reuse, R38, R192 ;  /* 0x000000261014723c */ /* 0x041ff000000418c0 */
[C---:B------:R-:W-:Y:S07]  /*1a960*/  HMMA.16816.F32.BF16 R36, R16.reuse, R60, R188 ;  /* 0x0000003c1024723c */ /* 0x040fee00000418bc */
[----:B------:R-:W-:Y:S01]  /*1a970*/  IMAD.MOV.U32 R61, RZ, RZ, R24 ;  /* 0x000000ffff3d7224 */ /* 0x000fe200078e0018 */
[----:B------:R-:W-:Y:S01]  /*1a980*/  HMMA.16816.F32.BF16 R16, R16, R62, R164 ;  /* 0x0000003e1010723c */ /* 0x000fe200000418a4 */
[----:B------:R-:W-:-:S06]  /*1a990*/  MOV R60, R25 ;  /* 0x00000019003c7202 */ /* 0x000fcc0000000f00 */
[----:B------:R-:W-:Y:S01]  /*1a9a0*/  IMAD.MOV.U32 R63, RZ, RZ, R26 ;  /* 0x000000ffff3f7224 */ /* 0x000fe200078e001a */
[----:B------:R-:W-:Y:S02]  /*1a9b0*/  MOV R62, R27 ;  /* 0x0000001b003e7202 */ /* 0x000fe40000000f00 */
[----:B---3--:R-:W-:-:S07]  /*1a9c0*/  F2FP.BF16.F32.PACK_AB R196, R246, R203 ;  /* 0x000000cbf6c4723e */ /* 0x008fce00000010ff */
[----:B-1----:R-:W-:Y:S07]  /*1a9d0*/  HMMA.16816.F32.BF16 R192, R196, R50, R112 ;  /* 0x00000032c4c0723c */ /* 0x002fee0000041870 */
[----:B------:R-:W-:Y:S02]  /*1a9e0*/  F2FP.BF16.F32.PACK_AB R112, R219, R221 ;  /* 0x000000dddb70723e */ /* 0x000fe400000010ff */
[----:B------:R-:W-:Y:S02]  /*1a9f0*/  F2FP.BF16.F32.PACK_AB R113, R223, R217 ;  /* 0x000000d9df71723e */ /* 0x000fe400000010ff */
[----:B------:R-:W-:-:S02]  /*1aa00*/  F2FP.BF16.F32.PACK_AB R114, R218, R220 ;  /* 0x000000dcda72723e */ /* 0x000fc400000010ff */
[----:B------:R-:W-:Y:S01]  /*1aa10*/  F2FP.BF16.F32.PACK_AB R115, R215, R216 ;  /* 0x000000d8d773723e */ /* 0x000fe200000010ff */
[C---:B----4-:R-:W-:Y:S07]  /*1aa20*/  HMMA.16816.F32.BF16 R164, R196.reuse, R176, R64 ;  /* 0x000000b0c4a4723c */ /* 0x050fee0000041840 */
[----:B------:R-:W-:Y:S01]  /*1aa30*/  IMAD.MOV.U32 R64, RZ, RZ, R132 ;  /* 0x000000ffff407224 */ /* 0x000fe200078e0084 */
[----:B------:R-:W-:Y:S01]  /*1aa40*/  HMMA.16816.F32.BF16 R24, R196, R184, R180 ;  /* 0x000000b8c418723c */ /* 0x000fe200000418b4 */
[----:B------:R-:W-:Y:S01]  /*1aa50*/  MOV R65, R133 ;  /* 0x0000008500417202 */ /* 0x000fe20000000f00 */
[----:B------:R-:W-:Y:S01]  /*1aa60*/  IMAD.MOV.U32 R66, RZ, RZ, R134 ;  /* 0x000000ffff427224 */ /* 0x000fe200078e0086 */
[----:B------:R-:W-:-:S05]  /*1aa70*/  MOV R67, R135 ;  /* 0x0000008700437202 */ /* 0x000fca0000000f00 */
[C---:B------:R-:W-:Y:S08]  /*1aa80*/  HMMA.16816.F32.BF16 R172, R196.reuse, R186, R172 ;  /* 0x000000bac4ac723c */ /* 0x040ff000000418ac */
[C---:B------:R-:W-:Y:S08]  /*1aa90*/  HMMA.16816.F32.BF16 R12, R196.reuse, R178, R12 ;  /* 0x000000b2c40c723c */ /* 0x040ff0000004180c */
[C---:B------:R-:W-:Y:S08]  /*1aaa0*/  HMMA.16816.F32.BF16 R8, R196.reuse, R168, R8 ;  /* 0x000000a8c408723c */ /* 0x040ff00000041808 */
[C---:B------:R-:W-:Y:S08]  /*1aab0*/  HMMA.16816.F32.BF16 R136, R196.reuse, R170, R136 ;  /* 0x000000aac488723c */ /* 0x040ff00000041888 */
[C---:B------:R-:W-:Y:S01]  /*1aac0*/  HMMA.16816.F32.BF16 R132, R196.reuse, R160, R32 ;  /* 0x000000a0c484723c */ /* 0x040fe20000041820 */
[----:B------:R-:W-:Y:S07]  /*1aad0*/  LDSM.16.MT88.4 R32, [R61+0x3000] ;  /* 0x003000003d20783b */ /* 0x000fee0000004200 */
[C---:B------:R-:W-:Y:S08]  /*1aae0*/  HMMA.16816.F32.BF16 R128, R196.reuse, R162, R128 ;  /* 0x000000a2c480723c */ /* 0x040ff00000041880 */
[C---:B------:R-:W-:Y:S08]  /*1aaf0*/  HMMA.16816.F32.BF16 R124, R196.reuse, R148, R124 ;  /* 0x00000094c47c723c */ /* 0x040ff0000004187c */
[C---:B------:R-:W-:Y:S08]  /*1ab00*/  HMMA.16816.F32.BF16 R120, R196.reuse, R150, R120 ;  /* 0x00000096c478723c */ /* 0x040ff00000041878 */
[C---:B------:R-:W-:Y:S08]  /*1ab10*/  HMMA.16816.F32.BF16 R116, R196.reuse, R48, R116 ;  /* 0x00000030c474723c */ /* 0x040ff00000041874 */
[C---:B------:R-:W-:Y:S01]  /*1ab20*/  HMMA.16816.F32.BF16 R188, R196.reuse, R40, R140 ;  /* 0x00000028c4bc723c */ /* 0x040fe2000004188c */
[----:B------:R-:W-:Y:S07]  /*1ab30*/  LDSM.16.MT88.4 R140, [R60+0x3000] ;  /* 0x003000003c8c783b */ /* 0x000fee0000004200 */
[C---:B------:R-:W-:Y:S01]  /*1ab40*/  HMMA.16816.F32.BF16 R180, R196.reuse, R42, R144 ;  /* 0x0000002ac4b4723c */ /* 0x040fe20000041890 */
[----:B------:R0:W1:Y:S07]  /*1ab50*/  LDSM.16.MT88.4 R144, [R63+0x3000] ;  /* 0x003000003f90783b */ /* 0x00006e0000004200 */
[C---:B------:R-:W-:Y:S08]  /*1ab60*/  HMMA.16816.F32.BF16 R100, R196.reuse, R28, R100 ;  /* 0x0000001cc464723c */ /* 0x040ff00000041864 */
[----:B------:R-:W-:Y:S07]  /*1ab70*/  HMMA.16816.F32.BF16 R196, R196, R30, R152 ;  /* 0x0000001ec4c4723c */ /* 0x000fee0000041898 */
[----:B------:R-:W-:-:S02]  /*1ab80*/  IMAD.MOV.U32 R154, RZ, RZ, R95 ;  /* 0x000000ffff9a7224 */ /* 0x000fc400078e005f */
[C---:B------:R-:W-:Y:S07]  /*1ab90*/  HMMA.16816.F32.BF16 R92, R112.reuse, R184, R156 ;  /* 0x000000b8705c723c */ /* 0x040fee000004189c */
[----:B------:R-:W-:Y:S02]  /*1aba0*/  MOV R157, R66 ;  /* 0x00000042009d7202 */ /* 0x000fe40000000f00 */
[----:B------:R-:W-:Y:S01]  /*1abb0*/  MOV R156, R62 ;  /* 0x0000003e009c7202 */ /* 0x000fe20000000f00 */
[----:B------:R-:W-:Y:S01]  /*1abc0*/  IMAD.MOV.U32 R158, RZ, RZ, R65 ;  /* 0x000000ffff9e7224 */ /* 0x000fe200078e0041 */
[----:B------:R-:W-:Y:S01]  /*1abd0*/  MOV R159, R64 ;  /* 0x00000040009f7202 */ /* 0x000fe20000000f00 */
[C---:B0-----:R-:W-:Y:S07]  /*1abe0*/  HMMA.16816.F32.BF16 R60, R112.reuse, R148, R104 ;  /* 0x00000094703c723c */ /* 0x041fee0000041868 */
[----:B------:R-:W-:Y:S01]  /*1abf0*/  FADD R104, R157, R156 ;  /* 0x0000009c9d687221 */ /* 0x000fe20000000000 */
[----:B------:R-:W-:Y:S01]  /*1ac00*/  FADD R105, R159, R158 ;  /* 0x0000009e9f697221 */ /* 0x000fe20000000000 */
[----:B------:R-:W-:Y:S01]  /*1ac10*/  IMAD.MOV.U32 R155, RZ, RZ, R67 ;  /* 0x000000ffff9b7224 */ /* 0x000fe200078e0043 */
[C---:B------:R-:W-:Y:S01]  /*1ac20*/  HMMA.16816.F32.BF16 R68, R112.reuse, R160, R68 ;  /* 0x000000a07044723c */ /* 0x040fe20000041844 */
[----:B------:R-:W-:Y:S01]  /*1ac30*/  FADD R104, R205, R104 ;  /* 0x00000068cd687221 */ /* 0x000fe20000000000 */
[----:B------:R-:W-:Y:S01]  /*1ac40*/  FADD R105, R204, R105 ;  /* 0x00000069cc697221 */ /* 0x000fe20000000000 */
[----:B------:R-:W2:Y:S02]  /*1ac50*/  LDL.LU R205, [R1+0x1b0] ;  /* 0x0001b00001cd7983 */ /* 0x000ea40000300800 */
[----:B------:R-:W-:Y:S01]  /*1ac60*/  FADD R104, R7, R104 ;  /* 0x0000006807687221 */ /* 0x000fe20000000000 */
[----:B------:R-:W-:Y:S01]  /*1ac70*/  FADD R105, R212, R105 ;  /* 0x00000069d4697221 */ /* 0x000fe20000000000 */
[----:B------:R-:W3:Y:S02]  /*1ac80*/  LDL.LU R204, [R1+0x1ac] ;  /* 0x0001ac0001cc7983 */ /* 0x000ee40000300800 */
[----:B------:R-:W-:Y:S01]  /*1ac90*/  FADD R104, R201, R104 ;  /* 0x00000068c9687221 */ /* 0x000fe20000000000 */
[----:B------:R-:W-:Y:S01]  /*1aca0*/  FADD R105, R202, R105 ;  /* 0x00000069ca697221 */ /* 0x000fe20000000000 */
[----:B------:R-:W4:Y:S02]  /*1acb0*/  LDL.LU R7, [R1+0x1a8] ;  /* 0x0001a80001077983 */ /* 0x000f240000300800 */
[----:B------:R-:W-:Y:S01]  /*1acc0*/  FADD R104, R213, R104 ;  /* 0x00000068d5687221 */ /* 0x000fe20000000000 */
[----:B------:R-:W-:Y:S01]  /*1acd0*/  FADD R105, R208, R105 ;  /* 0x00000069d0697221 */ /* 0x000fe20000000000 */
[----:B------:R-:W2:Y:S02]  /*1ace0*/  LDL.LU R212, [R1+0x1a4] ;  /* 0x0001a40001d47983 */ /* 0x000ea40000300800 */
[----:B------:R-:W-:Y:S01]  /*1acf0*/  FADD R104, R209, R104 ;  /* 0x00000068d1687221 */ /* 0x000fe20000000000 */
[----:B------:R-:W-:Y:S01]  /*1ad00*/  FADD R105, R207, R105 ;  /* 0x00000069cf697221 */ /* 0x000fe20000000000 */
[----:B------:R-:W2:Y:S01]  /*1ad10*/  LDL.LU R213, [R1+0x1a0] ;  /* 0x0001a00001d57983 */ /* 0x000ea20000300800 */
[----:B------:R-:W-:Y:S03]  /*1ad20*/  HMMA.16816.F32.BF16 R64, R112, R162, R108 ;  /* 0x000000a27040723c */ /* 0x000fe6000004186c */
[----:B------:R-:W2:Y:S01]  /*1ad30*/  LDL.LU R208, [R1+0x19c] ;  /* 0x00019c0001d07983 */ /* 0x000ea20000300800 */
[----:B------:R-:W-:-:S03]  /*1ad40*/  FADD R104, R211, R104 ;  /* 0x00000068d3687221 */ /* 0x000fc60000000000 */
[----:B------:R-:W2:Y:S01]  /*1ad50*/  LDL.LU R209, [R1+0x198] ;  /* 0x0001980001d17983 */ /* 0x000ea20000300800 */
[----:B------:R-:W-:-:S03]  /*1ad60*/  FADD R105, R214, R105 ;  /* 0x00000069d6697221 */ /* 0x000fc60000000000 */
[----:B------:R-:W2:Y:S04]  /*1ad70*/  LDL.LU R207, [R1+0x194] ;  /* 0x0001940001cf7983 */ /* 0x000ea80000300800 */
[----:B------:R0:W-:Y:S01]  /*1ad80*/  LDSM.16.MT88.4 R160, [R210+0x3000] ;  /* 0x00300000d2a0783b */ /* 0x0001e20000004200 */
[----:B------:R-:W-:Y:S01]  /*1ad90*/  HMMA.16816.F32.BF16 R80, R112, R178, R80 ;  /* 0x000000b27050723c */ /* 0x000fe20000041850 */
[----:B------:R-:W-:Y:S01]  /*1ada0*/  FADD R235, R237, R235 ;  /* 0x000000ebedeb7221 */ /* 0x000fe20000000000 */
[----:B------:R-:W-:Y:S01]  /*1adb0*/  FADD R226, R229, R226 ;  /* 0x000000e2e5e27221 */ /* 0x000fe20000000000 */
[----:B------:R-:W-:Y:S04]  /*1adc0*/  LDSM.16.MT88.4 R156, [R200+0x3000] ;  /* 0x00300000c89c783b */ /* 0x000fe80000004200 */
[----:B0-----:R-:W2:Y:S04]  /*1add0*/  LDL.LU R210, [R1+0x190] ;  /* 0x0001900001d27983 */ /* 0x001ea80000300800 */
[----:B------:R-:W3:Y:S04]  /*1ade0*/  LDL.LU R211, [R1+0x18c] ;  /* 0x00018c0001d37983 */ /* 0x000ee80000300800 */
[----:B------:R-:W3:Y:S01]  /*1adf0*/  LDL.LU R214, [R1+0x188] ;  /* 0x0001880001d67983 */ /* 0x000ee20000300800 */
[----:B------:R-:W-:Y:S01]  /*1ae00*/  FADD R104, R203, R104 ;  /* 0x00000068cb687221 */ /* 0x000fe20000000000 */
[----:B------:R-:W-:-:S03]  /*1ae10*/  FADD R105, R245, R105 ;  /* 0x00000069f5697221 */ /* 0x000fc60000000000 */
[----:B------:R-:W-:Y:S01]  /*1ae20*/  FADD R104, R246, R104 ;  /* 0x00000068f6687221 */ /* 0x000fe20000000000 */
[----:B------:R-:W-:-:S03]  /*1ae30*/  FADD R105, R247, R105 ;  /* 0x00000069f7697221 */ /* 0x000fc60000000000 */
[----:B------:R-:W-:Y:S01]  /*1ae40*/  FADD R104, R252, R104 ;  /* 0x00000068fc687221 */ /* 0x000fe20000000000 */
[----:B------:R-:W-:Y:S02]  /*1ae50*/  FADD R105, R0, R105 ;  /* 0x0000006900697221 */ /* 0x000fe40000000000 */
[----:B------:R0:W5:Y:S01]  /*1ae60*/  LDL.LU R0, [R1+0x184] ;  /* 0x0001840001007983 */ /* 0x0001620000300800 */
[----:B------:R-:W-:-:S03]  /*1ae70*/  FADD R104, R3, R104 ;  /* 0x0000006803687221 */ /* 0x000fc60000000000 */
[----:B------:R0:W5:Y:S04]  /*1ae80*/  LDL.LU R3, [R1+0x180] ;  /* 0x0001800001037983 */ /* 0x0001680000300800 */
[----:B------:R-:W4:Y:S04]  /*1ae90*/  LDL.LU R185, [R1+0xe4] ;  /* 0x0000e40001b97983 */ /* 0x000f280000300800 */
[----:B------:R-:W4:Y:S04]  /*1aea0*/  LDL.LU R184, [R1+0xec] ;  /* 0x0000ec0001b87983 */ /* 0x000f280000300800 */
[----:B------:R-:W4:Y:S04]  /*1aeb0*/  LDL.LU R179, [R1+0xe8] ;  /* 0x0000e80001b37983 */ /* 0x000f280000300800 */
[----:B------:R-:W4:Y:S01]  /*1aec0*/  LDL.LU R178, [R1+0xf0] ;  /* 0x0000f00001b27983 */ /* 0x000f220000300800 */
[----:B------:R-:W-:Y:S01]  /*1aed0*/  FADD R235, R233, R235 ;  /* 0x000000ebe9eb7221 */ /* 0x000fe20000000000 */
[----:B------:R-:W-:-:S03]  /*1aee0*/  FADD R222, R222, R226 ;  /* 0x000000e2dede7221 */ /* 0x000fc60000000000 */
        /* <DEDUP_REMOVED lines=13> */
[----:B------:R-:W-:Y:S01]  /*1afc0*/  FADD R222, R223, R222 ;  /* 0x000000dedfde7221 */ /* 0x000fe20000000000 */
[C---:B------:R-:W-:Y:S02]  /*1afd0*/  HMMA.16816.F32.BF16 R52, R112.reuse, R48, R52 ;  /* 0x000000307034723c */ /* 0x040fe40000041834 */
[----:B------:R-:W-:Y:S01]  /*1afe0*/  FADD R219, R220, R219 ;  /* 0x000000dbdcdb7221 */ /* 0x000fe20000000000 */
[----:B------:R-:W-:Y:S01]  /*1aff0*/  FADD R222, R216, R222 ;  /* 0x000000ded8de7221 */ /* 0x000fe20000000000 */
[----:B------:R-:W-:Y:S02]  /*1b000*/  FADD R105, R251, R105 ;  /* 0x00000069fb697221 */ /* 0x000fe40000000000 */
[----:B------:R-:W-:Y:S02]  /*1b010*/  FADD R219, R218, R219 ;  /* 0x000000dbdadb7221 */ /* 0x000fe40000000000 */
[----:B------:R-:W-:Y:S01]  /*1b020*/  HMMA.16816.F32.BF16 R48, R112, R50, R96 ;  /* 0x000000327030723c */ /* 0x000fe20000041860 */
[----:B------:R-:W-:-:S06]  /*1b030*/  FADD R222, R215, R222 ;  /* 0x000000ded7de7221 */ /* 0x000fcc0000000000 */
[----:B------:R-:W-:Y:S02]  /*1b040*/  F2FP.BF16.F32.PACK_AB R96, R249, R250 ;  /* 0x000000faf960723e */ /* 0x000fe400000010ff */
[----:B------:R-:W-:Y:S02]  /*1b050*/  F2FP.BF16.F32.PACK_AB R97, R243, R248 ;  /* 0x000000f8f361723e */ /* 0x000fe400000010ff */
[----:B------:R-:W-:Y:S02]  /*1b060*/  F2FP.BF16.F32.PACK_AB R98, R241, R242 ;  /* 0x000000f2f162723e */ /* 0x000fe400000010ff */
[----:B------:R-:W-:Y:S01]  /*1b070*/  F2FP.BF16.F32.PACK_AB R99, R239, R240 ;  /* 0x000000f0ef63723e */ /* 0x000fe200000010ff */
[----:B------:R-:W-:Y:S01]  /*1b080*/  HMMA.16816.F32.BF16 R44, R112, R40, R44 ;  /* 0x00000028702c723c */ /* 0x000fe2000004182c */
[----:B------:R-:W-:Y:S01]  /*1b090*/  FADD R105, R248, R105 ;  /* 0x00000069f8697221 */ /* 0x000fe20000000000 */
[----:B------:R-:W-:-:S06]  /*1b0a0*/  FADD R104, R250, R104 ;  /* 0x00000068fa687221 */ /* 0x000fcc0000000000 */
[----:B------:R-:W-:Y:S01]  /*1b0b0*/  HMMA.16816.F32.BF16 R40, R112, R42, R20 ;  /* 0x0000002a7028723c */ /* 0x000fe20000041814 */
[----:B------:R-:W-:Y:S01]  /*1b0c0*/  FADD R105, R243, R105 ;  /* 0x00000069f3697221 */ /* 0x000fe20000000000 */
[----:B------:R-:W-:-:S06]  /*1b0d0*/  FADD R104, R249, R104 ;  /* 0x00000068f9687221 */ /* 0x000fcc0000000000 */
[----:B-1----:R-:W-:Y:S01]  /*1b0e0*/  HMMA.16816.F32.BF16 R20, R96, R146, R172 ;  /* 0x000000926014723c */ /* 0x002fe200000418ac */
[----:B------:R-:W-:Y:S01]  /*1b0f0*/  FADD R240, R240, R105 ;  /* 0x00000069f0f07221 */ /* 0x000fe20000000000 */
[----:B------:R-:W-:-:S03]  /*1b100*/  FADD R104, R242, R104 ;  /* 0x00000068f2687221 */ /* 0x000fc60000000000 */
[----:B------:R-:W-:Y:S01]  /*1b110*/  FADD R239, R239, R240 ;  /* 0x000000f0efef7221 */ /* 0x000fe20000000000 */
[----:B------:R-:W-:Y:S02]  /*1b120*/  FADD R241, R241, R104 ;  /* 0x00000068f1f17221 */ /* 0x000fe40000000000 */
[C---:B------:R-:W-:Y:S02]  /*1b130*/  HMMA.16816.F32.BF16 R84, R112.reuse, R176, R84 ;  /* 0x000000b07054723c */ /* 0x040fe40000041854 */
[----:B------:R-:W-:Y:S04]  /*1b140*/  SHFL.BFLY PT, R175, R239, 0x2, 0x1f ;  /* 0x0c401f00efaf7f89 */ /* 0x000fe800000e0000 */
[----:B------:R-:W-:Y:S02]  /*1b150*/  SHFL.BFLY PT, R173, R241, 0x2, 0x1f ;  /* 0x0c401f00f1ad7f89 */ /* 0x000fe400000e0000 */
[C---:B------:R-:W-:Y:S08]  /*1b160*/  HMMA.16816.F32.BF16 R88, R112.reuse, R186, R88 ;  /* 0x000000ba7058723c */ /* 0x040ff00000041858 */
[C---:B------:R-:W-:Y:S08]  /*1b170*/  HMMA.16816.F32.BF16 R76, R112.reuse, R168, R76 ;  /* 0x000000a8704c723c */ /* 0x040ff0000004184c */
[C---:B------:R-:W-:Y:S08]  /*1b180*/  HMMA.16816.F32.BF16 R72, R112.reuse, R170, R72 ;  /* 0x000000aa7048723c */ /* 0x040ff00000041848 */
[----:B------:R-:W-:Y:S08]  /*1b190*/  HMMA.16816.F32.BF16 R36, R112, R28, R36 ;  /* 0x0000001c7024723c */ /* 0x000ff00000041824 */
[----:B------:R-:W-:Y:S08]  /*1b1a0*/  HMMA.16816.F32.BF16 R24, R96, R144, R24 ;  /* 0x000000906018723c */ /* 0x000ff00000041818 */
[----:B------:R-:W-:Y:S08]  /*1b1b0*/  HMMA.16816.F32.BF16 R28, R112, R30, R16 ;  /* 0x0000001e701c723c */ /* 0x000ff00000041810 */
[C---:B------:R-:W-:Y:S01]  /*1b1c0*/  HMMA.16816.F32.BF16 R16, R96.reuse, R140, R164 ;  /* 0x0000008c6010723c */ /* 0x040fe200000418a4 */
[----:B------:R-:W-:Y:S07]  /*1b1d0*/  LDSM.16.MT88.4 R164, [R244+0x3000] ;  /* 0x00300000f4a4783b */ /* 0x000fee0000004200 */
[----:B------:R-:W-:Y:S08]  /*1b1e0*/  HMMA.16816.F32.BF16 R12, R96, R142, R12 ;  /* 0x0000008e600c723c */ /* 0x000ff0000004180c */
[----:B------:R-:W-:Y:S01]  /*1b1f0*/  HMMA.16816.F32.BF16 R56, R112, R150, R56 ;  /* 0x000000967038723c */ /* 0x000fe20000041838 */
[----:B------:R-:W-:Y:S04]  /*1b200*/  LDSM.16.MT88.4 R148, [R154+0x3000] ;  /* 0x003000009a94783b */ /* 0x000fe80000004200 */
[----:B------:R-:W-:Y:S01]  /*1b210*/  LDSM.16.MT88.4 R152, [R155+0x3000] ;  /* 0x003000009b98783b */ /* 0x000fe20000004200 */
[----:B------:R-:W-:-:S04]  /*1b220*/  UIADD3 UR4, UP0, UR4, 0x40, URZ ;  /* 0x0000004004047890 */ /* 0x000fc8000ff1e03f */
[----:B------:R-:W-:Y:S02]  /*1b230*/  UIADD3.X UR5, URZ, UR5, URZ, UP0, !UPT ;  /* 0x000000053f057290 */ /* 0x000fe400087fe43f */
[----:B------:R-:W-:-:S04]  /*1b240*/  UISETP.GE.U32.AND UP0, UPT, UR4, UR8, UPT ;  /* 0x000000080400728c */ /* 0x000fc8000bf06070 */
[----:B------:R-:W-:Y:S01]  /*1b250*/  UISETP.GE.U32.AND.EX UP0, UPT, UR5, URZ, UPT, UP0 ;  /* 0x0000003f0500728c */ /* 0x000fe2000bf06100 */
[----:B--2---:R-:W-:Y:S01]  /*1b260*/  FADD R222, R210, R222 ;  /* 0x000000ded2de7221 */ /* 0x004fe20000000000 */
[----:B---3--:R-:W-:-:S03]  /*1b270*/  FADD R219, R214, R219 ;  /* 0x000000dbd6db7221 */ /* 0x008fc60000000000 */
[----:B------:R-:W-:Y:S01]  /*1b280*/  FADD R172, R207, R222 ;  /* 0x000000decfac7221 */ /* 0x000fe20000000000 */
[----:B------:R-:W-:-:S03]  /*1b290*/  FADD R174, R211, R219 ;  /* 0x000000dbd3ae7221 */ /* 0x000fc60000000000 */
[----:B------:R-:W-:Y:S01]  /*1b2a0*/  FADD R172, R213, R172 ;  /* 0x000000acd5ac7221 */ /* 0x000fe20000000000 */
[----:B------:R-:W-:-:S03]  /*1b2b0*/  FADD R174, R209, R174 ;  /* 0x000000aed1ae7221 */ /* 0x000fc60000000000 */
[----:B------:R-:W-:Y:S01]  /*1b2c0*/  FADD R172, R212, R172 ;  /* 0x000000acd4ac7221 */ /* 0x000fe20000000000 */
[----:B------:R-:W-:-:S04]  /*1b2d0*/  FADD R174, R208, R174 ;  /* 0x000000aed0ae7221 */ /* 0x000fc80000000000 */
[----:B------:R-:W1:Y:S04]  /*1b2e0*/  SHFL.BFLY PT, R176, R172, 0x2, 0x1f ;  /* 0x0c401f00acb07f89 */ /* 0x000e6800000e0000 */
[----:B------:R-:W2:Y:S01]  /*1b2f0*/  SHFL.BFLY PT, R177, R174, 0x2, 0x1f ;  /* 0x0c401f00aeb17f89 */ /* 0x000ea200000e0000 */
[----:B------:R-:W-:Y:S02]  /*1b300*/  F2FP.BF16.F32.PACK_AB R168, R211, R214 ;  /* 0x000000d6d3a8723e */ /* 0x000fe400000010ff */
[----:B------:R-:W-:Y:S02]  /*1b310*/  F2FP.BF16.F32.PACK_AB R169, R207, R210 ;  /* 0x000000d2cfa9723e */ /* 0x000fe400000010ff */
[----:B------:R-:W-:Y:S02]  /*1b320*/  F2FP.BF16.F32.PACK_AB R170, R208, R209 ;  /* 0x000000d1d0aa723e */ /* 0x000fe400000010ff */
[----:B------:R-:W-:-:S07]  /*1b330*/  F2FP.BF16.F32.PACK_AB R171, R212, R213 ;  /* 0x000000d5d4ab723e */ /* 0x000fce00000010ff */
[C---:B------:R-:W-:Y:S07]  /*1b340*/  HMMA.16816.F32.BF16 R92, R168.reuse, R144, R92 ;  /* 0x00000090a85c723c */ /* 0x040fee000004185c */
[----:B-1----:R-:W-:Y:S01]  /*1b350*/  FADD R145, R172, R176 ;  /* 0x000000b0ac917221 */ /* 0x002fe20000000000 */
[----:B------:R-:W-:Y:S01]  /*1b360*/  HMMA.16816.F32.BF16 R84, R168, R140, R84 ;  /* 0x0000008ca854723c */ /* 0x000fe20000041854 */
[----:B--2---:R-:W-:-:S06]  /*1b370*/  FADD R144, R174, R177 ;  /* 0x000000b1ae907221 */ /* 0x004fcc0000000000 */
[----:B------:R-:W-:Y:S01]  /*1b380*/  FADD R140, R239, R175 ;  /* 0x000000afef8c7221 */ /* 0x000fe20000000000 */
[C---:B------:R-:W-:Y:S01]  /*1b390*/  HMMA.16816.F32.BF16 R88, R168.reuse, R146, R88 ;  /* 0x00000092a858723c */ /* 0x040fe20000041858 */
[----:B------:R-:W-:Y:S01]  /*1b3a0*/  FADD R141, R241, R173 ;  /* 0x000000adf18d7221 */ /* 0x000fe20000000000 */
[----:B------:R-:W1:Y:S04]  /*1b3b0*/  SHFL.BFLY PT, R147, R144, 0x1, 0x1f ;  /* 0x0c201f0090937f89 */ /* 0x000e6800000e0000 */
[----:B------:R-:W2:Y:S02]  /*1b3c0*/  SHFL.BFLY PT, R172, R145, 0x1, 0x1f ;  /* 0x0c201f0091ac7f89 */ /* 0x000ea400000e0000 */
[----:B------:R-:W-:Y:S02]  /*1b3d0*/  HMMA.16816.F32.BF16 R80, R168, R142, R80 ;  /* 0x0000008ea850723c */ /* 0x000fe40000041850 */
[----:B------:R-:W3:Y:S04]  /*1b3e0*/  SHFL.BFLY PT, R146, R140, 0x1, 0x1f ;  /* 0x0c201f008c927f89 */ /* 0x000ee800000e0000 */
[----:B------:R-:W0:Y:S01]  /*1b3f0*/  SHFL.BFLY PT, R142, R141, 0x1, 0x1f ;  /* 0x0c201f008d8e7f89 */ /* 0x000e2200000e0000 */
[----:B-1----:R-:W-:Y:S01]  /*1b400*/  FADD R147, R144, R147 ;  /* 0x0000009390937221 */ /* 0x002fe20000000000 */
[----:B--2---:R-:W-:-:S03]  /*1b410*/  FADD R145, R145, R172 ;  /* 0x000000ac91917221 */ /* 0x004fc60000000000 */
[----:B----4-:R-:W-:Y:S01]  /*1b420*/  FFMA R185, R6, R185, R147 ;  /* 0x000000b906b97223 */ /* 0x010fe20000000093 */
[----:B---3--:R-:W-:Y:S01]  /*1b430*/  FADD R146, R140, R146 ;  /* 0x000000928c927221 */ /* 0x008fe20000000000 */
[----:B------:R-:W-:Y:S01]  /*1b440*/  FFMA R184, R2, R184, R145 ;  /* 0x000000b802b87223 */ /* 0x000fe20000000091 */
[----:B0-----:R-:W-:Y:S02]  /*1b450*/  FADD R141, R141, R142 ;  /* 0x0000008e8d8d7221 */ /* 0x001fe40000000000 */
[----:B------:R-:W-:Y:S01]  /*1b460*/  FFMA R179, R5, R179, R146 ;  /* 0x000000b305b37223 */ /* 0x000fe20000000092 */
[----:B------:R0:W-:Y:S01]  /*1b470*/  STL [R1+0xe4], R185 ;  /* 0x0000e4b901007387 */ /* 0x0001e20000100800 */
[----:B------:R-:W-:-:S03]  /*1b480*/  FFMA R178, R4, R178, R141 ;  /* 0x000000b204b27223 */ /* 0x000fc6000000008d */
[----:B------:R0:W-:Y:S04]  /*1b490*/  STL [R1+0xec], R184 ;  /* 0x0000ecb801007387 */ /* 0x0001e80000100800 */
[----:B------:R0:W-:Y:S04]  /*1b4a0*/  STL [R1+0xe8], R179 ;  /* 0x0000e8b301007387 */ /* 0x0001e80000100800 */
[----:B------:R0:W-:Y:S04]  /*1b4b0*/  STL [R1+0xa4], R7 ;  /* 0x0000a40701007387 */ /* 0x0001e80000100800 */
[----:B------:R0:W-:Y:S04]  /*1b4c0*/  STL [R1+0xf0], R178 ;  /* 0x0000f0b201007387 */ /* 0x0001e80000100800 */
[----:B------:R0:W-:Y:S04]  /*1b4d0*/  STL [R1+0xa8], R204 ;  /* 0x0000a8cc01007387 */ /* 0x0001e80000100800 */
[----:B------:R0:W-:Y:S04]  /*1b4e0*/  STL [R1+0xac], R205 ;  /* 0x0000accd01007387 */ /* 0x0001e80000100800 */
[----:B------:R0:W-:Y:S01]  /*1b4f0*/  STL [R1+0xb0], R206 ;  /* 0x0000b0ce01007387 */ /* 0x0001e20000100800 */
[----:B------:R-:W-:Y:S01]  /*1b500*/  PLOP3.LUT P0, PT, PT, PT, UP0, 0x40, 0x0 ;  /* 0x000000000000781c */ /* 0x000fe20003f0e808 */
[----:B------:R-:W-:Y:S01]  /*1b510*/  ULDC UR6, c[0x0][0x1d4] ;  /* 0x0000750000067ab9 */ /* 0x000fe20000000800 */
[----:B------:R-:W-:Y:S01]  /*1b520*/  HMMA.16816.F32.BF16 R8, R96, R32, R8 ;  /* 0x000000206008723c */ /* 0x000fe20000041808 */
[----:B------:R-:W-:-:S02]  /*1b530*/  ULDC UR7, c[0x0][0x1cc] ;  /* 0x0000730000077ab9 */ /* 0x000fc40000000800 */
[----:B------:R-:W-:Y:S02]  /*1b540*/  ULEA UR9, UR6, UR9, 0x6 ;  /* 0x0000000906097291 */ /* 0x000fe4000f8e303f */
[----:B------:R-:W-:-:S03]  /*1b550*/  ULEA UR11, UR7, UR11, 0x6 ;  /* 0x0000000b070b7291 */ /* 0x000fc6000f8e303f */
        /* <DEDUP_REMOVED lines=25> */
.L_x_24:
[----:B------:R-:W2:Y:S04]  /*1b6f0*/  LDL.LU R6, [R1+0xe8] ;  /* 0x0000e80001067983 */ /* 0x000ea80000300800 */
[----:B------:R-:W3:Y:S04]  /*1b700*/  LDL.LU R4, [R1+0xec] ;  /* 0x0000ec0001047983 */ /* 0x000ee80000300800 */
[----:B------:R-:W4:Y:S04]  /*1b710*/  LDL.LU R5, [R1+0xe4] ;  /* 0x0000e40001057983 */ /* 0x000f280000300800 */
[----:B------:R-:W4:Y:S04]  /*1b720*/  LDL.LU R2, [R1+0xf0] ;  /* 0x0000f00001027983 */ /* 0x000f280000300800 */
[----:B------:R-:W4:Y:S04]  /*1b730*/  LDL.LU R150, [R1+0x40] ;  /* 0x0000400001967983 */ /* 0x000f280000300800 */
[----:B------:R-:W4:Y:S04]  /*1b740*/  LDL.LU R158, [R1+0x17c] ;  /* 0x00017c00019e7983 */ /* 0x000f280000300800 */
[----:B------:R-:W4:Y:S04]  /*1b750*/  LDL.LU R157, [R1+0x178] ;  /* 0x00017800019d7983 */ /* 0x000f280000300800 */
[----:B------:R-:W4:Y:S04]  /*1b760*/  LDL.LU R156, [R1+0x174] ;  /* 0x00017400019c7983 */ /* 0x000f280000300800 */
[----:B------:R-:W4:Y:S04]  /*1b770*/  LDL.LU R155, [R1+0x170] ;  /* 0x00017000019b7983 */ /* 0x000f280000300800 */
[----:B------:R-:W0:Y:S04]  /*1b780*/  S2R R140, SR_TID.X ;  /* 0x00000000008c7919 */ /* 0x000e280000002100 */
[----:B------:R-:W4:Y:S04]  /*1b790*/  LDL.LU R154, [R1+0x16c] ;  /* 0x00016c00019a7983 */ /* 0x000f280000300800 */
[----:B------:R-:W4:Y:S01]  /*1b7a0*/  LDL.LU R152, [R1+0x168] ;  /* 0x0001680001987983 */ /* 0x000f220000300800 */
[----:B0----5:R-:W-:-:S02]  /*1b7b0*/  LOP3.LUT R3, R140, 0x20, RZ, 0xc0, !PT ;  /* 0x000000208c037812 */ /* 0x021fc400078ec0ff */
[----:B------:R-:W-:Y:S02]  /*1b7c0*/  SHF.L.U32 R145, R140, 0x1, RZ ;  /* 0x000000018c917819 */ /* 0x000fe400000006ff */
[----:B------:R-:W-:Y:S02]  /*1b7d0*/  LOP3.LUT R3, R3, 0x40, R140, 0xf8, !PT ;  /* 0x0000004003037812 */ /* 0x000fe400078ef88c */
[----:B------:R-:W-:Y:S01]  /*1b7e0*/  LOP3.LUT R145, R145, 0x6, RZ, 0xc0, !PT ;  /* 0x0000000691917812 */ /* 0x000fe200078ec0ff */
[----:B------:R-:W-:Y:S01]  /*1b7f0*/  BAR.SYNC.DEFER_BLOCKING 0x0 ;  /* 0x0000000000007b1d */ /* 0x000fe20000010000 */
[----:B--2---:R-:W-:Y:S02]  /*1b800*/  IMAD.MOV.U32 R141, RZ, RZ, R6 ;  /* 0x000000ffff8d7224 */ /* 0x004fe400078e0006 */
[----:B---3--:R-:W-:-:S03]  /*1b810*/  IMAD.MOV.U32 R142, RZ, RZ, R4 ;  /* 0x000000ffff8e7224 */ /* 0x008fc600078e0004 */
[----:B------:R-:W-:Y:S01]  /*1b820*/  FSETP.GT.AND P2, PT, |R141|, 8.50705917302346158658e+37, PT ;  /* 0x7e8000008d00780b */ /* 0x000fe20003f44200 */
[----:B------:R-:W0:Y:S01]  /*1b830*/  S2R R4, SR_TID.X ;  /* 0x0000000000047919 */ /* 0x000e220000002100 */
[----:B----4-:R-:W-:Y:S02]  /*1b840*/  MOV R143, R5 ;  /* 0x00000005008f7202 */ /* 0x010fe40000000f00 */
[----:B------:R-:W-:Y:S02]  /*1b850*/  FSETP.GEU.AND P4, PT, |R142|, 1.175494350822287508e-38, PT ;  /* 0x008000008e00780b */ /* 0x000fe40003f8e200 */
[C---:B------:R-:W-:Y:S02]  /*1b860*/  FSETP.GT.AND P1, PT, |R2|.reuse, 8.50705917302346158658e+37, PT ;  /* 0x7e8000000200780b */ /* 0x040fe40003f24200 */
[----:B------:R-:W-:Y:S02]  /*1b870*/  FSETP.GT.AND P3, PT, |R143|, 8.50705917302346158658e+37, PT ;  /* 0x7e8000008f00780b */ /* 0x000fe40003f64200 */
[----:B------:R-:W-:-:S03]  /*1b880*/  FSETP.GEU.AND P0, PT, |R2|, 1.175494350822287508e-38, PT ;  /* 0x008000000200780b */ /* 0x000fc60003f0e200 */
[----:B------:R-:W-:Y:S01]  /*1b890*/  @P2 FMUL R26, R26, 0.25 ;  /* 0x3e8000001a1a2820 */ /* 0x000fe20000400000 */
        /* <DEDUP_REMOVED lines=39> */
[C---:B------:R-:W-:Y:S01]  /*1bb10*/  FSETP.GEU.AND P1, PT, |R141|.reuse, 1.175494350822287508e-38, PT ;  /* 0x008000008d00780b */ /* 0x040fe20003f2e200 */
        /* <DEDUP_REMOVED lines=60> */
[----:B------:R-:W-:Y:S01]  /*1bee0*/  FSETP.GT.AND P3, PT, |R142|, 8.50705917302346158658e+37, PT ;  /* 0x7e8000008e00780b */ /* 0x000fe20003f64200 */
[----:B------:R-:W-:Y:S01]  /*1bef0*/  @!P0 FMUL R2, R2, 16777216 ;  /* 0x4b80000002028820 */ /* 0x000fe20000400000 */
[----:B0-----:R-:W-:Y:S01]  /*1bf00*/  SHF.L.U32 R5, R4, 0x3, RZ ;  /* 0x0000000304057819 */ /* 0x001fe200000006ff */
[----:B------:R-:W-:Y:S01]  /*1bf10*/  @!P0 FMUL R24, R24, 16777216 ;  /* 0x4b80000018188820 */ /* 0x000fe20000400000 */
        /* <DEDUP_REMOVED lines=97> */
[----:B------:R-:W-:Y:S01]  /*1c530*/  LOP3.LUT R6, R5, 0x3f8, RZ, 0xc0, !PT ;  /* 0x000003f805067812 */ /* 0x000fe200078ec0ff */
[----:B------:R-:W-:Y:S01]  /*1c540*/  @!P2 FMUL R143, R143, 16777216 ;  /* 0x4b8000008f8fa820 */ /* 0x000fe20000400000 */
[----:B------:R-:W-:Y:S01]  /*1c550*/  LOP3.LUT P3, RZ, R0, 0x4, RZ, 0xc0, !PT ;  /* 0x0000000400ff7812 */ /* 0x000fe2000786c0ff */
[----:B------:R-:W-:Y:S01]  /*1c560*/  @!P2 FMUL R40, R40, 16777216 ;  /* 0x4b8000002828a820 */ /* 0x000fe20000400000 */
[C---:B------:R-:W-:Y:S01]  /*1c570*/  LOP3.LUT P0, RZ, R0.reuse, 0x1, RZ, 0xc0, !PT ;  /* 0x0000000100ff7812 */ /* 0x040fe2000780c0ff */
[----:B------:R-:W-:Y:S01]  /*1c580*/  @!P2 FMUL R41, R41, 16777216 ;  /* 0x4b8000002929a820 */ /* 0x000fe20000400000 */
[----:B------:R-:W-:Y:S01]  /*1c590*/  LOP3.LUT P1, RZ, R0, 0x2, RZ, 0xc0, !PT ;  /* 0x0000000200ff7812 */ /* 0x000fe2000782c0ff */
[----:B------:R-:W-:Y:S01]  /*1c5a0*/  IMAD.SHL.U32 R0, R140, 0x20, RZ ;  /* 0x000000208c007824 */ /* 0x000fe200078e00ff */
[----:B------:R-:W-:Y:S01]  /*1c5b0*/  LOP3.LUT R144, R6, 0x1c00, RZ, 0xfc, !PT ;  /* 0x00001c0006907812 */ /* 0x000fe200078efcff */
[----:B------:R-:W-:Y:S01]  /*1c5c0*/  @!P2 FMUL R56, R56, 16777216 ;  /* 0x4b8000003838a820 */ /* 0x000fe20000400000 */
[----:B------:R-:W-:Y:S01]  /*1c5d0*/  SHF.R.U32.HI R4, RZ, 0x4, R5 ;  /* 0x00000004ff047819 */ /* 0x000fe20000011605 */
[----:B------:R-:W-:Y:S01]  /*1c5e0*/  @!P4 FMUL R142, R142, 16777216 ;  /* 0x4b8000008e8ec820 */ /* 0x000fe20000400000 */
[----:B------:R-:W-:Y:S01]  /*1c5f0*/  LOP3.LUT R0, R0, 0x380, RZ, 0xc0, !PT ;  /* 0x0000038000007812 */ /* 0x000fe200078ec0ff */
[----:B------:R-:W-:Y:S01]  /*1c600*/  @!P2 FMUL R57, R57, 16777216 ;  /* 0x4b8000003939a820 */ /* 0x000fe20000400000 */
[----:B------:R-:W-:Y:S01]  /*1c610*/  SHF.R.U32.HI R144, RZ, 0x4, R144 ;  /* 0x00000004ff907819 */ /* 0x000fe20000011690 */
[----:B------:R-:W-:Y:S01]  /*1c620*/  @!P2 FMUL R52, R52, 16777216 ;  /* 0x4b8000003434a820 */ /* 0x000fe20000400000 */
[----:B------:R-:W-:Y:S01]  /*1c630*/  LEA R0, R3, R0, 0x6 ;  /* 0x0000000003007211 */ /* 0x000fe200078e30ff */
[----:B------:R-:W0:Y:S01]  /*1c640*/  MUFU.RCP R143, R143 ;  /* 0x0000008f008f7308 */ /* 0x000e220000001000 */
[----:B------:R-:W-:Y:S01]  /*1c650*/  LOP3.LUT R3, R4, 0x38, RZ, 0xc0, !PT ;  /* 0x0000003804037812 */ /* 0x000fe200078ec0ff */
[----:B------:R-:W-:Y:S01]  /*1c660*/  @!P2 FMUL R53, R53, 16777216 ;  /* 0x4b8000003535a820 */ /* 0x000fe20000400000 */
[----:B------:R-:W-:Y:S01]  /*1c670*/  LOP3.LUT R4, R6, 0x400, RZ, 0xfc, !PT ;  /* 0x0000040006047812 */ /* 0x000fe200078efcff */
[----:B------:R-:W-:Y:S01]  /*1c680*/  @!P4 FMUL R58, R58, 16777216 ;  /* 0x4b8000003a3ac820 */ /* 0x000fe20000400000 */
[----:B------:R-:W-:Y:S01]  /*1c690*/  LOP3.LUT R153, R144, 0x1f8, RZ, 0xc0, !PT ;  /* 0x000001f890997812 */ /* 0x000fe200078ec0ff */
[----:B------:R-:W-:Y:S01]  /*1c6a0*/  @!P4 FMUL R59, R59, 16777216 ;  /* 0x4b8000003b3bc820 */ /* 0x000fe20000400000 */
[----:B------:R-:W-:Y:S01]  /*1c6b0*/  LOP3.LUT R148, R5, 0x78, RZ, 0xc0, !PT ;  /* 0x0000007805947812 */ /* 0x000fe200078ec0ff */
[----:B------:R-:W1:Y:S01]  /*1c6c0*/  MUFU.RCP R144, R2 ;  /* 0x0000000200907308 */ /* 0x000e620000001000 */
[----:B------:R-:W-:Y:S01]  /*1c6d0*/  LOP3.LUT R5, R6, 0x800, RZ, 0xfc, !PT ;  /* 0x0000080006057812 */ /* 0x000fe200078efcff */
[----:B------:R-:W-:Y:S01]  /*1c6e0*/  @!P4 FMUL R54, R54, 16777216 ;  /* 0x4b8000003636c820 */ /* 0x000fe20000400000 */
[C---:B------:R-:W-:Y:S01]  /*1c6f0*/  LOP3.LUT R32, R6.reuse, 0xc00, RZ, 0xfc, !PT ;  /* 0x00000c0006207812 */ /* 0x040fe200078efcff */
[----:B------:R-:W-:Y:S01]  /*1c700*/  @!P4 FMUL R55, R55, 16777216 ;  /* 0x4b8000003737c820 */ /* 0x000fe20000400000 */
[----:B------:R-:W-:Y:S01]  /*1c710*/  LOP3.LUT R35, R6, 0x1800, RZ, 0xfc, !PT ;  /* 0x0000180006237812 */ /* 0x000fe200078efcff */
[----:B------:R-:W-:Y:S01]  /*1c720*/  @!P2 FMUL R48, R48, 16777216 ;  /* 0x4b8000003030a820 */ /* 0x000fe20000400000 */
[----:B------:R-:W-:Y:S01]  /*1c730*/  SHF.R.U32.HI R4, RZ, 0x4, R4 ;  /* 0x00000004ff047819 */ /* 0x000fe20000011604 */
[----:B------:R-:W2:Y:S01]  /*1c740*/  MUFU.RCP R141, R141 ;  /* 0x0000008d008d7308 */ /* 0x000ea20000001000 */
[----:B------:R-:W-:Y:S01]  /*1c750*/  LOP3.LUT R33, R6, 0x1000, RZ, 0xfc, !PT ;  /* 0x0000100006217812 */ /* 0x000fe200078efcff */
[----:B------:R-:W-:Y:S01]  /*1c760*/  @!P2 FMUL R49, R49, 16777216 ;  /* 0x4b8000003131a820 */ /* 0x000fe20000400000 */
[----:B------:R-:W-:Y:S01]  /*1c770*/  SHF.R.U32.HI R7, RZ, 0x4, R5 ;  /* 0x00000004ff077819 */ /* 0x000fe20000011605 */
[----:B------:R-:W-:Y:S01]  /*1c780*/  @!P2 FMUL R44, R44, 16777216 ;  /* 0x4b8000002c2ca820 */ /* 0x000fe20000400000 */
[----:B------:R-:W-:Y:S01]  /*1c790*/  SHF.R.U32.HI R32, RZ, 0x4, R32 ;  /* 0x00000004ff207819 */ /* 0x000fe20000011620 */
[----:B------:R-:W-:Y:S01]  /*1c7a0*/  @!P2 FMUL R45, R45, 16777216 ;  /* 0x4b8000002d2da820 */ /* 0x000fe20000400000 */
[----:B------:R-:W-:Y:S01]  /*1c7b0*/  SHF.R.U32.HI R140, RZ, 0x4, R35 ;  /* 0x00000004ff8c7819 */ /* 0x000fe20000011623 */
[----:B------:R-:W-:Y:S01]  /*1c7c0*/  @!P4 FMUL R50, R50, 16777216 ;  /* 0x4b8000003232c820 */ /* 0x000fe20000400000 */
[----:B------:R-:W-:Y:S01]  /*1c7d0*/  LOP3.LUT R5, R4, 0x78, RZ, 0xc0, !PT ;  /* 0x0000007804057812 */ /* 0x000fe200078ec0ff */
[----:B------:R-:W-:Y:S01]  /*1c7e0*/  @!P4 FMUL R51, R51, 16777216 ;  /* 0x4b8000003333c820 */ /* 0x000fe20000400000 */
[----:B------:R-:W-:Y:S01]  /*1c7f0*/  IADD3 R4, R0, 0x400, RZ ;  /* 0x0000040000047810 */ /* 0x000fe20007ffe0ff */
[----:B------:R-:W-:Y:S01]  /*1c800*/  @!P4 FMUL R46, R46, 16777216 ;  /* 0x4b8000002e2ec820 */ /* 0x000fe20000400000 */
[----:B------:R-:W-:Y:S01]  /*1c810*/  SHF.R.U32.HI R33, RZ, 0x4, R33 ;  /* 0x00000004ff217819 */ /* 0x000fe20000011621 */
[----:B------:R-:W-:Y:S01]  /*1c820*/  @!P4 FMUL R47, R47, 16777216 ;  /* 0x4b8000002f2fc820 */ /* 0x000fe20000400000 */
[----:B------:R-:W-:Y:S01]  /*1c830*/  LOP3.LUT R7, R7, 0xb8, RZ, 0xc0, !PT ;  /* 0x000000b807077812 */ /* 0x000fe200078ec0ff */
[----:B------:R-:W-:Y:S01]  /*1c840*/  @!P4 FMUL R42, R42, 16777216 ;  /* 0x4b8000002a2ac820 */ /* 0x000fe20000400000 */
[----:B------:R-:W-:Y:S01]  /*1c850*/  LOP3.LUT R35, R32, 0xf8, RZ, 0xc0, !PT ;  /* 0x000000f820237812 */ /* 0x000fe200078ec0ff */
[----:B------:R-:W-:Y:S01]  /*1c860*/  @!P4 FMUL R43, R43, 16777216 ;  /* 0x4b8000002b2bc820 */ /* 0x000fe20000400000 */
[----:B------:R-:W-:Y:S01]  /*1c870*/  LOP3.LUT R151, R140, 0x1b8, RZ, 0xc0, !PT ;  /* 0x000001b88c977812 */ /* 0x000fe200078ec0ff */
[----:B------:R-:W-:Y:S01]  /*1c880*/  @!P2 FMUL R64, R64, 16777216 ;  /* 0x4b8000004040a820 */ /* 0x000fe20000400000 */
[----:B------:R-:W-:Y:S01]  /*1c890*/  LOP3.LUT R145, R0, R145, RZ, 0xfc, !PT ;  /* 0x0000009100917212 */ /* 0x000fe200078efcff */
[C---:B0-----:R-:W-:Y:S01]  /*1c8a0*/  FMUL R40, R143.reuse, R40 ;  /* 0x000000288f287220 */ /* 0x041fe20000400000 */
[----:B------:R-:W-:Y:S01]  /*1c8b0*/  SHF.R.U32.HI R140, RZ, 0x4, R4 ;  /* 0x00000004ff8c7819 */ /* 0x000fe20000011604 */
[----:B------:R-:W-:Y:S01]  /*1c8c0*/  FMUL R41, R143, R41 ;  /* 0x000000298f297220 */ /* 0x000fe20000400000 */
[----:B------:R-:W-:Y:S01]  /*1c8d0*/  LOP3.LUT R147, R33, 0x138, RZ, 0xc0, !PT ;  /* 0x0000013821937812 */ /* 0x000fe200078ec0ff */
[----:B------:R-:W0:Y:S01]  /*1c8e0*/  MUFU.RCP R142, R142 ;  /* 0x0000008e008e7308 */ /* 0x000e220000001000 */
[C---:B------:R-:W-:Y:S01]  /*1c8f0*/  IADD3 R33, R6.reuse, R7, RZ ;  /* 0x0000000706217210 */ /* 0x040fe20007ffe0ff */
[----:B------:R-:W-:Y:S01]  /*1c900*/  IMAD.IADD R7, R6, 0x1, R35 ;  /* 0x0000000106077824 */ /* 0x000fe200078e0223 */
[----:B------:R-:W-:Y:S01]  /*1c910*/  LEA.HI R35, R0, R145, RZ, 0x1c ;  /* 0x0000009100237211 */ /* 0x000fe200078fe0ff */
[C---:B-1----:R-:W-:Y:S01]  /*1c920*/  FMUL R24, R144.reuse, R24 ;  /* 0x0000001890187220 */ /* 0x042fe20000400000 */
[----:B------:R-:W-:Y:S01]  /*1c930*/  FMUL R25, R144, R25 ;  /* 0x0000001990197220 */ /* 0x000fe20000400000 */
[----:B------:R-:W-:Y:S01]  /*1c940*/  LOP3.LUT R146, R140, 0x1f8, RZ, 0xc0, !PT ;  /* 0x000001f88c927812 */ /* 0x000fe200078ec0ff */
[----:B------:R-:W-:Y:S01]  /*1c950*/  IMAD.IADD R2, R145, 0x1, R140 ;  /* 0x0000000191027824 */ /* 0x000fe200078e028c */
[C---:B--2---:R-:W-:Y:S01]  /*1c960*/  FMUL R26, R141.reuse, R26 ;  /* 0x0000001a8d1a7220 */ /* 0x044fe20000400000 */
[C---:B------:R-:W-:Y:S01]  /*1c970*/  FMUL R27, R141.reuse, R27 ;  /* 0x0000001b8d1b7220 */ /* 0x040fe20000400000 */
[C---:B------:R-:W-:Y:S01]  /*1c980*/  FMUL R20, R144.reuse, R20 ;  /* 0x0000001490147220 */ /* 0x040fe20000400000 */
[C---:B------:R-:W-:Y:S01]  /*1c990*/  FMUL R21, R144.reuse, R21 ;  /* 0x0000001590157220 */ /* 0x040fe20000400000 */
[C---:B------:R-:W-:Y:S01]  /*1c9a0*/  FMUL R22, R141.reuse, R22 ;  /* 0x000000168d167220 */ /* 0x040fe20000400000 */
[----:B------:R-:W-:Y:S01]  /*1c9b0*/  FMUL R23, R141, R23 ;  /* 0x000000178d177220 */ /* 0x000fe20000400000 */
[C---:B------:R-:W-:Y:S01]  /*1c9c0*/  FMUL R16, R144.reuse, R16 ;  /* 0x0000001090107220 */ /* 0x040fe20000400000 */
[C---:B------:R-:W-:Y:S01]  /*1c9d0*/  FMUL R17, R144.reuse, R17 ;  /* 0x0000001190117220 */ /* 0x040fe20000400000 */
[----:B------:R-:W-:Y:S01]  /*1c9e0*/  F2FP.BF16.F32.PACK_AB R40, R41, R40 ;  /* 0x000000282928723e */ /* 0x000fe200000010ff */
[----:B------:R-:W-:Y:S01]  /*1c9f0*/  FMUL R18, R141, R18 ;  /* 0x000000128d127220 */ /* 0x000fe20000400000 */
[----:B------:R-:W-:Y:S01]  /*1ca00*/  IADD3 R140, R145, R146, RZ ;  /* 0x00000092918c7210 */ /* 0x000fe20007ffe0ff */
[----:B------:R-:W-:Y:S01]  /*1ca10*/  FMUL R19, R141, R19 ;  /* 0x000000138d137220 */ /* 0x000fe20000400000 */
[----:B------:R-:W-:Y:S01]  /*1ca20*/  F2FP.BF16.F32.PACK_AB R24, R25, R24 ;  /* 0x000000181918723e */ /* 0x000fe200000010ff */
[----:B------:R-:W-:Y:S01]  /*1ca30*/  IMAD.SHL.U32 R41, R35, 0x2, RZ ;  /* 0x0000000223297824 */ /* 0x000fe200078e00ff */
[C---:B------:R-:W-:Y:S01]  /*1ca40*/  FMUL R12, R144.reuse, R12 ;  /* 0x0000000c900c7220 */ /* 0x040fe20000400000 */
[----:B------:R-:W-:Y:S01]  /*1ca50*/  FMUL R13, R144, R13 ;  /* 0x0000000d900d7220 */ /* 0x000fe20000400000 */
[----:B------:R-:W-:Y:S01]  /*1ca60*/  F2FP.BF16.F32.PACK_AB R27, R27, R26 ;  /* 0x0000001a1b1b723e */ /* 0x000fe200000010ff */
[C---:B------:R-:W-:Y:S01]  /*1ca70*/  FMUL R14, R141.reuse, R14 ;  /* 0x0000000e8d0e7220 */ /* 0x040fe20000400000 */
[----:B------:R-:W-:Y:S01]  /*1ca80*/  SHF.L.U32 R2, R2, 0x1, RZ ;  /* 0x0000000102027819 */ /* 0x000fe200000006ff */
[----:B------:R-:W-:Y:S01]  /*1ca90*/  FMUL R15, R141, R15 ;  /* 0x0000000f8d0f7220 */ /* 0x000fe20000400000 */
[----:B------:R-:W-:Y:S01]  /*1caa0*/  F2FP.BF16.F32.PACK_AB R20, R21, R20 ;  /* 0x000000141514723e */ /* 0x000fe200000010ff */
[C---:B------:R-:W-:Y:S01]  /*1cab0*/  FMUL R8, R144.reuse, R8 ;  /* 0x0000000890087220 */ /* 0x040fe20000400000 */
[C---:B------:R-:W-:Y:S01]  /*1cac0*/  FMUL R9, R144.reuse, R9 ;  /* 0x0000000990097220 */ /* 0x040fe20000400000 */
[----:B------:R-:W-:Y:S01]  /*1cad0*/  F2FP.BF16.F32.PACK_AB R23, R23, R22 ;  /* 0x000000161717723e */ /* 0x000fe200000010ff */
[C---:B------:R-:W-:Y:S01]  /*1cae0*/  FMUL R10, R141.reuse, R10 ;  /* 0x0000000a8d0a7220 */ /* 0x040fe20000400000 */
[----:B------:R-:W-:Y:S01]  /*1caf0*/  FMUL R11, R141, R11 ;  /* 0x0000000b8d0b7220 */ /* 0x000fe20000400000 */
[----:B------:R-:W-:Y:S01]  /*1cb00*/  F2FP.BF16.F32.PACK_AB R16, R17, R16 ;  /* 0x000000101110723e */ /* 0x000fe200000010ff */
[C---:B------:R-:W-:Y:S01]  /*1cb10*/  FMUL R136, R144.reuse, R136 ;  /* 0x0000008890887220 */ /* 0x040fe20000400000 */
[----:B------:R-:W-:Y:S01]  /*1cb20*/  FMUL R137, R144, R137 ;  /* 0x0000008990897220 */ /* 0x000fe20000400000 */
[----:B------:R-:W-:Y:S01]  /*1cb30*/  F2FP.BF16.F32.PACK_AB R19, R19, R18 ;  /* 0x000000121313723e */ /* 0x000fe200000010ff */
[----:B------:R-:W-:Y:S01]  /*1cb40*/  STS [R41], R24 ;  /* 0x0000001829007388 */ /* 0x000fe20000000800 */
[----:B------:R-:W-:Y:S01]  /*1cb50*/  IMAD.SHL.U32 R140, R140, 0x2, RZ ;  /* 0x000000028c8c7824 */ /* 0x000fe200078e00ff */
[C---:B------:R-:W-:Y:S01]  /*1cb60*/  FMUL R138, R141.reuse, R138 ;  /* 0x0000008a8d8a7220 */ /* 0x040fe20000400000 */
[----:B------:R-:W-:Y:S01]  /*1cb70*/  FMUL R139, R141, R139 ;  /* 0x0000008b8d8b7220 */ /* 0x000fe20000400000 */
[----:B------:R-:W-:Y:S01]  /*1cb80*/  F2FP.BF16.F32.PACK_AB R12, R13, R12 ;  /* 0x0000000c0d0c723e */ /* 0x000fe200000010ff */
[----:B------:R-:W-:Y:S01]  /*1cb90*/  STS [R2+0x800], R27 ;  /* 0x0008001b02007388 */ /* 0x000fe20000000800 */
[C---:B------:R-:W-:Y:S01]  /*1cba0*/  FMUL R132, R144.reuse, R132 ;  /* 0x0000008490847220 */ /* 0x040fe20000400000 */
[C---:B------:R-:W-:Y:S01]  /*1cbb0*/  FMUL R133, R144.reuse, R133 ;  /* 0x0000008590857220 */ /* 0x040fe20000400000 */
[----:B------:R-:W-:Y:S01]  /*1cbc0*/  F2FP.BF16.F32.PACK_AB R15, R15, R14 ;  /* 0x0000000e0f0f723e */ /* 0x000fe200000010ff */
[----:B------:R-:W-:Y:S01]  /*1cbd0*/  STS [R41+0x10], R20 ;  /* 0x0000101429007388 */ /* 0x000fe20000000800 */
        /* <DEDUP_REMOVED lines=76> */
[----:B------:R-:W-:Y:S01]  /*1d0a0*/  F2FP.BF16.F32.PACK_AB R107, R107, R106 ;  /* 0x0000006a6b6b723e */ /* 0x000fe200000010ff */
[----:B------:R-:W-:Y:S01]  /*1d0b0*/  @!P2 FMUL R65, R65, 16777216 ;  /* 0x4b8000004141a820 */ /* 0x000fe20000400000 */
[----:B------:R-:W-:Y:S01]  /*1d0c0*/  F2FP.BF16.F32.PACK_AB R100, R101, R100 ;  /* 0x000000646564723e */ /* 0x000fe200000010ff */
[----:B------:R-:W-:Y:S01]  /*1d0d0*/  STS [R41+0xb0], R112 ;  /* 0x0000b07029007388 */ /* 0x000fe20000000800 */
[----:B------:R-:W-:Y:S01]  /*1d0e0*/  F2FP.BF16.F32.PACK_AB R103, R103, R102 ;  /* 0x000000666767723e */ /* 0x000fe200000010ff */
[----:B------:R-:W-:Y:S01]  /*1d0f0*/  @!P4 FMUL R62, R62, 16777216 ;  /* 0x4b8000003e3ec820 */ /* 0x000fe20000400000 */
[C---:B------:R-:W-:Y:S01]  /*1d100*/  LOP3.LUT R34, R6.reuse, 0x1400, RZ, 0xfc, !PT ;  /* 0x0000140006227812 */ /* 0x040fe200078efcff */
[----:B------:R-:W-:Y:S01]  /*1d110*/  STS [R140+0x8b0], R115 ;  /* 0x0008b0738c007388 */ /* 0x000fe20000000800 */
[----:B------:R-:W-:Y:S01]  /*1d120*/  F2FP.BF16.F32.PACK_AB R96, R97, R96 ;  /* 0x000000606160723e */ /* 0x000fe200000010ff */
[----:B------:R-:W-:Y:S01]  /*1d130*/  FMUL R56, R143, R56 ;  /* 0x000000388f387220 */ /* 0x000fe20000400000 */
[----:B------:R-:W-:Y:S01]  /*1d140*/  F2FP.BF16.F32.PACK_AB R99, R99, R98 ;  /* 0x000000626363723e */ /* 0x000fe200000010ff */
[----:B------:R-:W-:Y:S01]  /*1d150*/  STS [R41+0xc0], R108 ;  /* 0x0000c06c29007388 */ /* 0x000fe20000000800 */
[----:B------:R-:W-:Y:S01]  /*1d160*/  SHF.R.U32.HI R34, RZ, 0x4, R34 ;  /* 0x00000004ff227819 */ /* 0x000fe20000011622 */
[C---:B------:R-:W-:Y:S01]  /*1d170*/  FMUL R57, R143.reuse, R57 ;  /* 0x000000398f397220 */ /* 0x040fe20000400000 */
[----:B------:R-:W-:Y:S01]  /*1d180*/  FMUL R52, R143, R52 ;  /* 0x000000348f347220 */ /* 0x000fe20000400000 */
[----:B------:R-:W-:Y:S01]  /*1d190*/  STS [R140+0x8c0], R111 ;  /* 0x0008c06f8c007388 */ /* 0x000fe20000000800 */
[----:B------:R-:W-:Y:S01]  /*1d1a0*/  @!P4 FMUL R63, R63, 16777216 ;  /* 0x4b8000003f3fc820 */ /* 0x000fe20000400000 */
[----:B------:R-:W-:Y:S01]  /*1d1b0*/  IMAD.IADD R3, R6, 0x1, R3 ;  /* 0x0000000106037824 */ /* 0x000fe200078e0203 */
[----:B------:R-:W-:Y:S01]  /*1d1c0*/  @!P2 FMUL R28, R28, 16777216 ;  /* 0x4b8000001c1ca820 */ /* 0x000fe20000400000 */
[----:B------:R-:W-:Y:S01]  /*1d1d0*/  STS [R41+0xd0], R104 ;  /* 0x0000d06829007388 */ /* 0x000fe20000000800 */
[----:B------:R-:W-:Y:S01]  /*1d1e0*/  @!P2 FMUL R29, R29, 16777216 ;  /* 0x4b8000001d1da820 */ /* 0x000fe20000400000 */
[----:B------:R-:W-:Y:S01]  /*1d1f0*/  @!P4 FMUL R30, R30, 16777216 ;  /* 0x4b8000001e1ec820 */ /* 0x000fe20000400000 */
        /* <DEDUP_REMOVED lines=18> */
[----:B------:R-:W-:Y:S01]  /*1d320*/  LOP3.LUT R149, R34, 0x178, RZ, 0xc0, !PT ;  /* 0x0000017822957812 */ /* 0x000fe200078ec0ff */
[----:B------:R-:W-:Y:S01]  /*1d330*/  IMAD.IADD R34, R6, 0x1, R5 ;  /* 0x0000000106227824 */ /* 0x000fe200078e0205 */
[C---:B------:R-:W-:Y:S01]  /*1d340*/  FMUL R53, R143.reuse, R53 ;  /* 0x000000358f357220 */ /* 0x040fe20000400000 */
[C---:B0-----:R-:W-:Y:S01]  /*1d350*/  FMUL R58, R142.reuse, R58 ;  /* 0x0000003a8e3a7220 */ /* 0x041fe20000400000 */
[C---:B------:R-:W-:Y:S01]  /*1d360*/  FMUL R59, R142.reuse, R59 ;  /* 0x0000003b8e3b7220 */ /* 0x040fe20000400000 */
[C---:B------:R-:W-:Y:S01]  /*1d370*/  FMUL R54, R142.reuse, R54 ;  /* 0x000000368e367220 */ /* 0x040fe20000400000 */
[----:B------:R-:W-:Y:S01]  /*1d380*/  FMUL R55, R142, R55 ;  /* 0x000000378e377220 */ /* 0x000fe20000400000 */
[C---:B------:R-:W-:Y:S01]  /*1d390*/  IADD3 R5, R6.reuse, R147, RZ ;  /* 0x0000009306057210 */ /* 0x040fe20007ffe0ff */
[C---:B------:R-:W-:Y:S01]  /*1d3a0*/  IMAD.IADD R4, R6.reuse, 0x1, R149 ;  /* 0x0000000106047824 */ /* 0x040fe200078e0295 */
[----:B------:R-:W-:Y:S01]  /*1d3b0*/  IADD3 R32, R6, R151, RZ ;  /* 0x0000009706207210 */ /* 0x000fe20007ffe0ff */
        /* <DEDUP_REMOVED lines=10> */
[----:B------:R-:W-:Y:S01]  /*1d460*/  IADD3 R6, R6, R153, RZ ;  /* 0x0000009906067210 */ /* 0x000fe20007ffe0ff */
[C---:B------:R-:W-:Y:S01]  /*1d470*/  FMUL R64, R143.reuse, R64 ;  /* 0x000000408f407220 */ /* 0x040fe20000400000 */
[----:B------:R-:W-:Y:S01]  /*1d480*/  FMUL R65, R143, R65 ;  /* 0x000000418f417220 */ /* 0x000fe20000400000 */
[C---:B------:R-:W-:Y:S01]  /*1d490*/  FMUL R62, R142.reuse, R62 ;  /* 0x0000003e8e3e7220 */ /* 0x040fe20000400000 */
[C---:B------:R-:W-:Y:S01]  /*1d4a0*/  FMUL R63, R142.reuse, R63 ;  /* 0x0000003f8e3f7220 */ /* 0x040fe20000400000 */
[----:B------:R-:W-:Y:S01]  /*1d4b0*/  F2FP.BF16.F32.PACK_AB R56, R57, R56 ;  /* 0x000000383938723e */ /* 0x000fe200000010ff */
[----:B------:R-:W-:Y:S01]  /*1d4c0*/  FMUL R28, R143, R28 ;  /* 0x0000001c8f1c7220 */ /* 0x000fe20000400000 */
[----:B------:R-:W-:Y:S01]  /*1d4d0*/  F2FP.BF16.F32.PACK_AB R59, R59, R58 ;  /* 0x0000003a3b3b723e */ /* 0x000fe200000010ff */
[----:B------:R-:W-:Y:S01]  /*1d4e0*/  FMUL R29, R143, R29 ;  /* 0x0000001d8f1d7220 */ /* 0x000fe20000400000 */
[----:B------:R-:W-:Y:S01]  /*1d4f0*/  F2FP.BF16.F32.PACK_AB R52, R53, R52 ;  /* 0x000000343534723e */ /* 0x000fe200000010ff */
[C---:B------:R-:W-:Y:S01]  /*1d500*/  FMUL R30, R142.reuse, R30 ;  /* 0x0000001e8e1e7220 */ /* 0x040fe20000400000 */
[----:B------:R-:W-:Y:S01]  /*1d510*/  F2FP.BF16.F32.PACK_AB R55, R55, R54 ;  /* 0x000000363737723e */ /* 0x000fe200000010ff */
[----:B------:R-:W-:Y:S01]  /*1d520*/  FMUL R31, R142, R31 ;  /* 0x0000001f8e1f7220 */ /* 0x000fe20000400000 */
[----:B------:R-:W-:Y:S01]  /*1d530*/  F2FP.BF16.F32.PACK_AB R54, R49, R48 ;  /* 0x000000303136723e */ /* 0x000fe200000010ff */
[----:B------:R-:W-:Y:S01]  /*1d540*/  IMAD.SHL.U32 R48, R4, 0x2, RZ ;  /* 0x0000000204307824 */ /* 0x000fe200078e00ff */
[----:B------:R-:W-:Y:S01]  /*1d550*/  BAR.SYNC.DEFER_BLOCKING 0x0 ;  /* 0x0000000000007b1d */ /* 0x000fe20000010000 */
[----:B------:R-:W-:Y:S01]  /*1d560*/  F2FP.BF16.F32.PACK_AB R51, R51, R50 ;  /* 0x000000323333723e */ /* 0x000fe200000010ff */
[----:B------:R-:W-:Y:S01]  /*1d570*/  IMAD.SHL.U32 R50, R6, 0x2, RZ ;  /* 0x0000000206327824 */ /* 0x000fe200078e00ff */
[----:B------:R-:W-:Y:S01]  /*1d580*/  F2FP.BF16.F32.PACK_AB R58, R45, R44 ;  /* 0x0000002c2d3a723e */ /* 0x000fe200000010ff */
[----:B------:R-:W-:Y:S01]  /*1d590*/  IMAD.SHL.U32 R44, R34, 0x2, RZ ;  /* 0x00000002222c7824 */ /* 0x000fe200078e00ff */
[----:B------:R-:W-:Y:S01]  /*1d5a0*/  F2FP.BF16.F32.PACK_AB R53, R47, R46 ;  /* 0x0000002e2f35723e */ /* 0x000fe200000010ff */
[----:B------:R-:W-:Y:S01]  /*1d5b0*/  IMAD.SHL.U32 R46, R7, 0x2, RZ ;  /* 0x00000002072e7824 */ /* 0x000fe200078e00ff */
[----:B------:R-:W-:Y:S01]  /*1d5c0*/  F2FP.BF16.F32.PACK_AB R57, R43, R42 ;  /* 0x0000002a2b39723e */ /* 0x000fe200000010ff */
[----:B------:R-:W-:Y:S01]  /*1d5d0*/  @!P2 FMUL R80, R80, 16777216 ;  /* 0x4b8000005050a820 */ /* 0x000fe20000400000 */
[----:B------:R-:W-:Y:S01]  /*1d5e0*/  SHF.L.U32 R43, R3, 0x1, RZ ;  /* 0x00000001032b7819 */ /* 0x000fe200000006ff */
[----:B------:R-:W-:Y:S01]  /*1d5f0*/  @!P2 FMUL R81, R81, 16777216 ;  /* 0x4b8000005151a820 */ /* 0x000fe20000400000 */
[----:B------:R-:W-:Y:S01]  /*1d600*/  SHF.L.U32 R45, R33, 0x1, RZ ;  /* 0x00000001212d7819 */ /* 0x000fe200000006ff */
[----:B------:R-:W-:Y:S01]  /*1d610*/  @!P4 FMUL R82, R82, 16777216 ;  /* 0x4b8000005252c820 */ /* 0x000fe20000400000 */
[----:B------:R-:W-:Y:S01]  /*1d620*/  SHF.L.U32 R47, R5, 0x1, RZ ;  /* 0x00000001052f7819 */ /* 0x000fe200000006ff */
[----:B------:R-:W-:Y:S01]  /*1d630*/  @!P4 FMUL R83, R83, 16777216 ;  /* 0x4b8000005353c820 */ /* 0x000fe20000400000 */
[----:B------:R-:W-:Y:S01]  /*1d640*/  SHF.L.U32 R49, R32, 0x1, RZ ;  /* 0x0000000120317819 */ /* 0x000fe200000006ff */
[----:B------:R-:W-:Y:S01]  /*1d650*/  @!P2 FMUL R76, R76, 16777216 ;  /* 0x4b8000004c4ca820 */ /* 0x000fe20000400000 */
[----:B------:R-:W-:Y:S01]  /*1d660*/  F2FP.BF16.F32.PACK_AB R64, R65, R64 ;  /* 0x000000404140723e */ /* 0x000fe200000010ff */
[----:B------:R-:W-:Y:S01]  /*1d670*/  @!P2 FMUL R77, R77, 16777216 ;  /* 0x4b8000004d4da820 */ /* 0x000fe20000400000 */
[----:B------:R-:W-:Y:S01]  /*1d680*/  F2FP.BF16.F32.PACK_AB R63, R63, R62 ;  /* 0x0000003e3f3f723e */ /* 0x000fe200000010ff */
[----:B------:R-:W-:Y:S01]  /*1d690*/  @!P4 FMUL R78, R78, 16777216 ;  /* 0x4b8000004e4ec820 */ /* 0x000fe20000400000 */
[----:B------:R-:W-:Y:S01]  /*1d6a0*/  F2FP.BF16.F32.PACK_AB R62, R29, R28 ;  /* 0x0000001c1d3e723e */ /* 0x000fe200000010ff */
[----:B------:R-:W-:Y:S01]  /*1d6b0*/  @!P4 FMUL R79, R79, 16777216 ;  /* 0x4b8000004f4fc820 */ /* 0x000fe20000400000 */
[----:B------:R-:W-:Y:S01]  /*1d6c0*/  F2FP.BF16.F32.PACK_AB R65, R31, R30 ;  /* 0x0000001e1f41723e */ /* 0x000fe200000010ff */
[----:B------:R-:W0:Y:S01]  /*1d6d0*/  LDS.128 R32, [R43] ;  /* 0x000000002b207984 */ /* 0x000e220000000c00 */
[----:B------:R-:W-:Y:S01]  /*1d6e0*/  @!P2 FMUL R72, R72, 16777216 ;  /* 0x4b8000004848a820 */ /* 0x000fe20000400000 */
[----:B------:R-:W-:Y:S01]  /*1d6f0*/  @!P2 FMUL R73, R73, 16777216 ;  /* 0x4b8000004949a820 */ /* 0x000fe20000400000 */
[----:B------:R-:W-:Y:S01]  /*1d700*/  @!P4 FMUL R74, R74, 16777216 ;  /* 0x4b8000004a4ac820 */ /* 0x000fe20000400000 */
[----:B------:R-:W1:Y:S01]  /*1d710*/  LDS.128 R28, [R44+0x800] ;  /* 0x000800002c1c7984 */ /* 0x000e620000000c00 */
[----:B------:R-:W-:Y:S01]  /*1d720*/  @!P4 FMUL R75, R75, 16777216 ;  /* 0x4b8000004b4bc820 */ /* 0x000fe20000400000 */
[----:B------:R-:W-:Y:S01]  /*1d730*/  @!P2 FMUL R68, R68, 16777216 ;  /* 0x4b8000004444a820 */ /* 0x000fe20000400000 */
[----:B------:R-:W-:Y:S01]  /*1d740*/  @!P2 FMUL R69, R69, 16777216 ;  /* 0x4b8000004545a820 */ /* 0x000fe20000400000 */
[----:B------:R-:W2:Y:S01]  /*1d750*/  LDS.128 R24, [R45+0x1000] ;  /* 0x001000002d187984 */ /* 0x000ea20000000c00 */
[----:B------:R-:W-:Y:S01]  /*1d760*/  @!P4 FMUL R70, R70, 16777216 ;  /* 0x4b8000004646c820 */ /* 0x000fe20000400000 */
[----:B------:R-:W-:Y:S01]  /*1d770*/  @!P4 FMUL R71, R71, 16777216 ;  /* 0x4b8000004747c820 */ /* 0x000fe20000400000 */
[----:B------:R-:W-:Y:S01]  /*1d780*/  @!P4 FMUL R66, R66, 16777216 ;  /* 0x4b8000004242c820 */ /* 0x000fe20000400000 */
[----:B------:R-:W3:Y:S01]  /*1d790*/  LDS.128 R20, [R46+0x1800] ;  /* 0x001800002e147984 */ /* 0x000ee20000000c00 */
[----:B------:R-:W-:Y:S01]  /*1d7a0*/  @!P4 FMUL R67, R67, 16777216 ;  /* 0x4b8000004343c820 */ /* 0x000fe20000400000 */
[----:B------:R-:W-:Y:S01]  /*1d7b0*/  @!P2 FMUL R60, R60, 16777216 ;  /* 0x4b8000003c3ca820 */ /* 0x000fe20000400000 */
[----:B------:R-:W-:Y:S01]  /*1d7c0*/  @!P2 FMUL R61, R61, 16777216 ;  /* 0x4b8000003d3da820 */ /* 0x000fe20000400000 */
[----:B------:R-:W2:Y:S01]  /*1d7d0*/  LDS.128 R16, [R47+0x2000] ;  /* 0x002000002f107984 */ /* 0x000ea20000000c00 */
[----:B------:R-:W-:Y:S01]  /*1d7e0*/  @!P2 FMUL R36, R36, 16777216 ;  /* 0x4b8000002424a820 */ /* 0x000fe20000400000 */
[----:B------:R-:W-:Y:S01]  /*1d7f0*/  @!P2 FMUL R37, R37, 16777216 ;  /* 0x4b8000002525a820 */ /* 0x000fe20000400000 */
[----:B------:R-:W-:Y:S01]  /*1d800*/  @!P4 FMUL R38, R38, 16777216 ;  /* 0x4b8000002626c820 */ /* 0x000fe20000400000 */
[----:B------:R-:W0:Y:S01]  /*1d810*/  LDS.128 R12, [R48+0x2800] ;  /* 0x00280000300c7984 */ /* 0x000e220000000c00 */
[----:B------:R-:W-:Y:S01]  /*1d820*/  @!P4 FMUL R39, R39, 16777216 ;  /* 0x4b8000002727c820 */ /* 0x000fe20000400000 */
[----:B------:R-:W-:-:S02]  /*1d830*/  LOP3.LUT P6, RZ, R150, 0x80000000, RZ, 0xc0, !PT ;  /* 0x8000000096ff7812 */ /* 0x000fc400078cc0ff */
[----:B------:R-:W0:Y:S01]  /*1d840*/  LDS.128 R8, [R49+0x3000] ;  /* 0x0030000031087984 */ /* 0x000e220000000c00 */
[----:B------:R-:W-:-:S03]  /*1d850*/  LOP3.LUT P5, RZ, R150, 0x40000000, RZ, 0xc0, !PT ;  /* 0x4000000096ff7812 */ /* 0x000fc600078ac0ff */
[----:B------:R-:W0:Y:S01]  /*1d860*/  LDS.128 R4, [R50+0x3800] ;  /* 0x0038000032047984 */ /* 0x000e220000000c00 */
        /* <DEDUP_REMOVED lines=13> */
[----:B------:R-:W-:Y:S01]  /*1d940*/  BAR.SYNC.DEFER_BLOCKING 0x0 ;  /* 0x0000000000007b1d */ /* 0x000fe20000010000 */
[C---:B------:R-:W-:Y:S01]  /*1d950*/  FMUL R80, R143.reuse, R80 ;  /* 0x000000508f507220 */ /* 0x040fe20000400000 */
        /* <DEDUP_REMOVED lines=20> */
[----:B------:R-:W-:Y:S01]  /*1daa0*/  STS [R41], R92 ;  /* 0x0000005c29007388 */ /* 0x000fe20000000800 */
[C---:B------:R-:W-:Y:S01]  /*1dab0*/  FMUL R70, R142.reuse, R70 ;  /* 0x000000468e467220 */ /* 0x040fe20000400000 */
[----:B------:R-:W-:-:S02]  /*1dac0*/  FMUL R71, R142, R71 ;  /* 0x000000478e477220 */ /* 0x000fc40000400000 */
[----:B------:R-:W-:Y:S01]  /*1dad0*/  STS [R2+0x800], R95 ;  /* 0x0008005f02007388 */ /* 0x000fe20000000800 */
[----:B------:R-:W-:-:S03]  /*1dae0*/  F2FP.BF16.F32.PACK_AB R76, R77, R76 ;  /* 0x0000004c4d4c723e */ /* 0x000fc600000010ff */
[----:B------:R-:W-:Y:S01]  /*1daf0*/  STS [R41+0x10], R88 ;  /* 0x0000105829007388 */ /* 0x000fe20000000800 */
[----:B------:R-:W-:Y:S01]  /*1db00*/  F2FP.BF16.F32.PACK_AB R79, R79, R78 ;  /* 0x0000004e4f4f723e */ /* 0x000fe200000010ff */
[C---:B------:R-:W-:Y:S02]  /*1db10*/  FMUL R66, R142.reuse, R66 ;  /* 0x000000428e427220 */ /* 0x040fe40000400000 */
[----:B------:R-:W-:Y:S01]  /*1db20*/  STS [R2+0x810], R91 ;  /* 0x0008105b02007388 */ /* 0x000fe20000000800 */
[----:B------:R-:W-:Y:S01]  /*1db30*/  FMUL R67, R142, R67 ;  /* 0x000000438e437220 */ /* 0x000fe20000400000 */
[----:B------:R-:W-:Y:S02]  /*1db40*/  F2FP.BF16.F32.PACK_AB R72, R73, R72 ;  /* 0x000000484948723e */ /* 0x000fe400000010ff */
[----:B------:R-:W-:Y:S01]  /*1db50*/  STS [R41+0x20], R84 ;  /* 0x0000205429007388 */ /* 0x000fe20000000800 */
[C---:B------:R-:W-:Y:S01]  /*1db60*/  FMUL R60, R143.reuse, R60 ;  /* 0x0000003c8f3c7220 */ /* 0x040fe20000400000 */
[----:B------:R-:W-:Y:S01]  /*1db70*/  FMUL R61, R143, R61 ;  /* 0x0000003d8f3d7220 */ /* 0x000fe20000400000 */
[----:B------:R-:W-:Y:S01]  /*1db80*/  F2FP.BF16.F32.PACK_AB R75, R75, R74 ;  /* 0x0000004a4b4b723e */ /* 0x000fe200000010ff */
[----:B------:R-:W-:Y:S01]  /*1db90*/  STS [R140+0x820], R87 ;  /* 0x000820578c007388 */ /* 0x000fe20000000800 */
[----:B------:R-:W-:-:S03]  /*1dba0*/  F2FP.BF16.F32.PACK_AB R68, R69, R68 ;  /* 0x000000444544723e */ /* 0x000fc600000010ff */
[----:B------:R-:W-:Y:S01]  /*1dbb0*/  STS [R41+0x30], R80 ;  /* 0x0000305029007388 */ /* 0x000fe20000000800 */
[----:B------:R-:W-:-:S03]  /*1dbc0*/  F2FP.BF16.F32.PACK_AB R71, R71, R70 ;  /* 0x000000464747723e */ /* 0x000fc600000010ff */
[----:B------:R-:W-:Y:S01]  /*1dbd0*/  STS [R140+0x830], R83 ;  /* 0x000830538c007388 */ /* 0x000fe20000000800 */
[----:B------:R-:W-:-:S03]  /*1dbe0*/  F2FP.BF16.F32.PACK_AB R67, R67, R66 ;  /* 0x000000424343723e */ /* 0x000fc600000010ff */
[----:B------:R-:W-:Y:S01]  /*1dbf0*/  STS [R41+0x40], R76 ;  /* 0x0000404c29007388 */ /* 0x000fe20000000800 */
[----:B------:R-:W-:-:S03]  /*1dc00*/  F2FP.BF16.F32.PACK_AB R60, R61, R60 ;  /* 0x0000003c3d3c723e */ /* 0x000fc600000010ff */
[----:B------:R-:W-:Y:S04]  /*1dc10*/  STS [R140+0x840], R79 ;  /* 0x0008404f8c007388 */ /* 0x000fe80000000800 */
[----:B------:R-:W-:Y:S04]  /*1dc20*/  STS [R41+0x50], R72 ;  /* 0x0000504829007388 */ /* 0x000fe80000000800 */
[----:B------:R-:W-:Y:S04]  /*1dc30*/  STS [R140+0x850], R75 ;  /* 0x0008504b8c007388 */ /* 0x000fe80000000800 */
[----:B------:R-:W-:Y:S04]  /*1dc40*/  STS [R41+0x60], R68 ;  /* 0x0000604429007388 */ /* 0x000fe80000000800 */
[----:B------:R-:W-:Y:S04]  /*1dc50*/  STS [R140+0x860], R71 ;  /* 0x000860478c007388 */ /* 0x000fe80000000800 */
[----:B------:R-:W-:Y:S01]  /*1dc60*/  STS [R41+0x70], R64 ;  /* 0x0000704029007388 */ /* 0x000fe20000000800 */
[----:B------:R-:W-:-:S03]  /*1dc70*/  FMUL R36, R143, R36 ;  /* 0x000000248f247220 */ /* 0x000fc60000400000 */
[----:B------:R0:W-:Y:S01]  /*1dc80*/  STS [R140+0x870], R67 ;  /* 0x000870438c007388 */ /* 0x0001e20000000800 */
[----:B------:R-:W-:-:S03]  /*1dc90*/  FMUL R37, R143, R37 ;  /* 0x000000258f257220 */ /* 0x000fc60000400000 */
[----:B------:R-:W-:Y:S01]  /*1dca0*/  STS [R41+0x80], R60 ;  /* 0x0000803c29007388 */ /* 0x000fe20000000800 */
[C---:B------:R-:W-:Y:S01]  /*1dcb0*/  FMUL R38, R142.reuse, R38 ;  /* 0x000000268e267220 */ /* 0x040fe20000400000 */
[----:B------:R-:W-:Y:S02]  /*1dcc0*/  FMUL R39, R142, R39 ;  /* 0x000000278e277220 */ /* 0x000fe40000400000 */
[----:B------:R-:W-:Y:S04]  /*1dcd0*/  STS [R140+0x880], R63 ;  /* 0x0008803f8c007388 */ /* 0x000fe80000000800 */
[----:B------:R-:W-:Y:S04]  /*1dce0*/  STS [R41+0x90], R56 ;  /* 0x0000903829007388 */ /* 0x000fe80000000800 */
        /* <DEDUP_REMOVED lines=8> */
[----:B------:R0:W-:Y:S04]  /*1dd70*/  STS [R140+0x8c0], R53 ;  /* 0x0008c0358c007388 */ /* 0x0001e80000000800 */
[----:B------:R-:W-:Y:S04]  /*1dd80*/  STS [R41+0xd0], R40 ;  /* 0x0000d02829007388 */ /* 0x000fe80000000800 */
[----:B------:R-:W-:Y:S04]  /*1dd90*/  STS [R140+0x8d0], R57 ;  /* 0x0008d0398c007388 */ /* 0x000fe80000000800 */
[----:B------:R-:W-:Y:S04]  /*1dda0*/  STS [R41+0xe0], R42 ;  /* 0x0000e02a29007388 */ /* 0x000fe80000000800 */
[----:B------:R-:W-:Y:S04]  /*1ddb0*/  STS [R140+0x8e0], R61 ;  /* 0x0008e03d8c007388 */ /* 0x000fe80000000800 */
[----:B------:R-:W-:Y:S04]  /*1ddc0*/  STS [R41+0xf0], R62 ;  /* 0x0000f03e29007388 */ /* 0x000fe80000000800 */
[----:B------:R-:W-:Y:S01]  /*1ddd0*/  STS [R140+0x8f0], R65 ;  /* 0x0008f0418c007388 */ /* 0x000fe20000000800 */
[----:B------:R-:W-:Y:S01]  /*1dde0*/  IMAD.U32 R147, RZ, RZ, UR18 ;  /* 0x00000012ff937e24 */ /* 0x000fe2000f8e00ff */
[----:B0-----:R-:W-:-:S02]  /*1ddf0*/  MOV R67, 0x2 ;  /* 0x0000000200437802 */ /* 0x001fc40000000f00 */
[----:B------:R-:W4:Y:S01]  /*1de00*/  LDL.LU R53, [R1+0x164] ;  /* 0x0001640001357983 */ /* 0x000f220000300800 */
[----:B------:R-:W-:-:S03]  /*1de10*/  IMAD R0, R147, c[0x0][0x1e0], R148 ;  /* 0x0000780093007a24 */ /* 0x000fc600078e0294 */
[----:B------:R-:W4:Y:S01]  /*1de20*/  LDL.LU R52, [R1+0x160] ;  /* 0x0001600001347983 */ /* 0x000f220000300800 */
[----:B------:R-:W-:-:S04]  /*1de30*/  IMAD R2, R158, c[0x0][0x1dc], R0 ;  /* 0x000077009e027a24 */ /* 0x000fc800078e0200 */
[----:B------:R-:W-:Y:S01]  /*1de40*/  IMAD.WIDE R2, R2, R67, c[0x0][0x1b8] ;  /* 0x00006e0002027625 */ /* 0x000fe200078e0243 */
[----:B------:R-:W-:Y:S06]  /*1de50*/  BAR.SYNC.DEFER_BLOCKING 0x0 ;  /* 0x0000000000007b1d */ /* 0x000fec0000010000 */
[----:B------:R0:W-:Y:S04]  /*1de60*/  @!P3 STG.E.128 [R2.64], R32 ;  /* 0x000000200200b986 */ /* 0x0001e8000c101d10 */
[----:B0-----:R-:W4:Y:S01]  /*1de70*/  LDL.LU R33, [R1+0x15c] ;  /* 0x00015c0001217983 */ /* 0x001f220000300800 */
[----:B------:R-:W-:-:S02]  /*1de80*/  IMAD R36, R157, c[0x0][0x1dc], R0 ;  /* 0x000077009d247a24 */ /* 0x000fc400078e0200 */
[--C-:B------:R-:W-:Y:S01]  /*1de90*/  IMAD R38, R156, c[0x0][0x1dc], R0.reuse ;  /* 0x000077009c267a24 */ /* 0x100fe200078e0200 */
[----:B------:R-:W4:Y:S01]  /*1dea0*/  LDL.LU R58, [R1+0x158] ;  /* 0x00015800013a7983 */ /* 0x000f220000300800 */
[--C-:B------:R-:W-:Y:S02]  /*1deb0*/  IMAD R40, R155, c[0x0][0x1dc], R0.reuse ;  /* 0x000077009b287a24 */ /* 0x100fe400078e0200 */
[-C--:B------:R-:W-:Y:S01]  /*1dec0*/  IMAD.WIDE R36, R36, R67.reuse, c[0x0][0x1b8] ;  /* 0x00006e0024247625 */ /* 0x080fe200078e0243 */
[----:B------:R-:W4:Y:S03]  /*1ded0*/  LDL.LU R57, [R1+0x154] ;  /* 0x0001540001397983 */ /* 0x000f260000300800 */
[-C--:B------:R-:W-:Y:S01]  /*1dee0*/  IMAD.WIDE R38, R38, R67.reuse, c[0x0][0x1b8] ;  /* 0x00006e0026267625 */ /* 0x080fe200078e0243 */
[----:B-1----:R-:W-:Y:S03]  /*1def0*/  @!P1 STG.E.128 [R36.64], R28 ;  /* 0x0000001c24009986 */ /* 0x002fe6000c101d10 */
[----:B------:R-:W-:Y:S01]  /*1df00*/  IMAD.WIDE R40, R40, R67, c[0x0][0x1b8] ;  /* 0x00006e0028287625 */ /* 0x000fe200078e0243 */
[----:B--2---:R-:W-:Y:S04]  /*1df10*/  @!P0 STG.E.128 [R38.64], R24 ;  /* 0x0000001826008986 */ /* 0x004fe8000c101d10 */
[----:B------:R-:W2:Y:S04]  /*1df20*/  LDL.LU R56, [R1+0x150] ;  /* 0x0001500001387983 */ /* 0x000ea80000300800 */
[----:B---3--:R0:W-:Y:S04]  /*1df30*/  @!P6 STG.E.128 [R40.64], R20 ;  /* 0x000000142800e986 */ /* 0x0081e8000c101d10 */
[----:B------:R-:W3:Y:S01]  /*1df40*/  LDL.LU R51, [R1+0x14c] ;  /* 0x00014c0001337983 */ /* 0x000ee20000300800 */
[----:B------:R-:W-:Y:S01]  /*1df50*/  IMAD R42, R154, c[0x0][0x1dc], R0 ;  /* 0x000077009a2a7a24 */ /* 0x000fe200078e0200 */
[----:B------:R-:W-:-:S02]  /*1df60*/  LOP3.LUT P3, RZ, R150, 0x20000000, RZ, 0xc0, !PT ;  /* 0x2000000096ff7812 */ /* 0x000fc4000786c0ff */
[----:B------:R-:W-:Y:S01]  /*1df70*/  LOP3.LUT P2, RZ, R150, 0x10000000, RZ, 0xc0, !PT ;  /* 0x1000000096ff7812 */ /* 0x000fe2000784c0ff */
[----:B------:R-:W-:Y:S01]  /*1df80*/  IMAD R32, R152, c[0x0][0x1dc], R0 ;  /* 0x0000770098207a24 */ /* 0x000fe200078e0200 */
[----:B------:R-:W-:Y:S04]  /*1df90*/  LDS.128 R36, [R48+0x2800] ;  /* 0x0028000030247984 */ /* 0x000fe80000000c00 */
[----:B0-----:R-:W3:Y:S04]  /*1dfa0*/  LDL.LU R23, [R1+0x148] ;  /* 0x0001480001177983 */ /* 0x001ee80000300800 */
[----:B------:R-:W3:Y:S01]  /*1dfb0*/  LDL.LU R22, [R1+0x144] ;  /* 0x0001440001167983 */ /* 0x000ee20000300800 */
[----:B------:R-:W-:-:S03]  /*1dfc0*/  IMAD.WIDE R2, R42, R67, c[0x0][0x1b8] ;  /* 0x00006e002a027625 */ /* 0x000fc600078e0243 */
[----:B------:R-:W0:Y:S01]  /*1dfd0*/  LDS.128 R40, [R43] ;  /* 0x000000002b287984 */ /* 0x000e220000000c00 */
[----:B------:R-:W-:-:S03]  /*1dfe0*/  IMAD.WIDE R28, R32, R67, c[0x0][0x1b8] ;  /* 0x00006e00201c7625 */ /* 0x000fc600078e0243 */
[----:B------:R1:W-:Y:S04]  /*1dff0*/  @!P5 STG.E.128 [R2.64], R16 ;  /* 0x000000100200d986 */ /* 0x0003e8000c101d10 */
[----:B------:R-:W-:Y:S04]  /*1e000*/  @!P3 STG.E.128 [R28.64], R12 ;  /* 0x0000000c1c00b986 */ /* 0x000fe8000c101d10 */
[----:B------:R-:W0:Y:S01]  /*1e010*/  LDS.128 R16, [R44+0x800] ;  /* 0x000800002c107984 */ /* 0x000e220000000c00 */
[C---:B------:R-:W-:Y:S02]  /*1e020*/  LOP3.LUT P1, RZ, R150.reuse, 0x8000000, RZ, 0xc0, !PT ;  /* 0x0800000096ff7812 */ /* 0x040fe4000782c0ff */
[----:B------:R-:W-:-:S02]  /*1e030*/  LOP3.LUT P0, RZ, R150, 0x4000000, RZ, 0xc0, !PT ;  /* 0x0400000096ff7812 */ /* 0x000fc4000780c0ff */
[C---:B------:R-:W-:Y:S02]  /*1e040*/  LOP3.LUT P6, RZ, R150.reuse, 0x2000000, RZ, 0xc0, !PT ;  /* 0x0200000096ff7812 */ /* 0x040fe400078cc0ff */
[C---:B------:R-:W-:Y:S02]  /*1e050*/  LOP3.LUT P5, RZ, R150.reuse, 0x1000000, RZ, 0xc0, !PT ;  /* 0x0100000096ff7812 */ /* 0x040fe400078ac0ff */
[C---:B------:R-:W-:Y:S02]  /*1e060*/  LOP3.LUT P4, RZ, R150.reuse, 0x800000, RZ, 0xc0, !PT ;  /* 0x0080000096ff7812 */ /* 0x040fe4000788c0ff */
[----:B------:R-:W-:Y:S01]  /*1e070*/  LOP3.LUT P3, RZ, R150, 0x400000, RZ, 0xc0, !PT ;  /* 0x0040000096ff7812 */ /* 0x000fe2000786c0ff */
[----:B----4-:R-:W-:-:S04]  /*1e080*/  IMAD R30, R53, c[0x0][0x1dc], R0 ;  /* 0x00007700351e7a24 */ /* 0x010fc800078e0200 */
[-C--:B------:R-:W-:Y:S02]  /*1e090*/  IMAD.WIDE R24, R30, R67.reuse, c[0x0][0x1b8] ;  /* 0x00006e001e187625 */ /* 0x080fe400078e0243 */
[----:B------:R-:W4:Y:S02]  /*1e0a0*/  LDS.128 R28, [R45+0x1000] ;  /* 0x001000002d1c7984 */ /* 0x000f240000000c00 */
[----:B------:R-:W-:Y:S02]  /*1e0b0*/  IMAD R26, R52, c[0x0][0x1dc], R0 ;  /* 0x00007700341a7a24 */ /* 0x000fe400078e0200 */
[----:B------:R-:W-:Y:S02]  /*1e0c0*/  @!P2 STG.E.128 [R24.64], R8 ;  /* 0x000000081800a986 */ /* 0x000fe4000c101d10 */
[----:B------:R-:W-:Y:S02]  /*1e0d0*/  IMAD.WIDE R20, R26, R67, c[0x0][0x1b8] ;  /* 0x00006e001a147625 */ /* 0x000fe400078e0243 */
[----:B------:R-:W-:Y:S04]  /*1e0e0*/  LDS.128 R24, [R47+0x2000] ;  /* 0x002000002f187984 */ /* 0x000fe80000000c00 */
[----:B------:R-:W-:Y:S01]  /*1e0f0*/  LDS.128 R52, [R49+0x3000] ;  /* 0x0030000031347984 */ /* 0x000fe20000000c00 */
[----:B------:R-:W-:-:S03]  /*1e100*/  LOP3.LUT P2, RZ, R150, 0x200000, RZ, 0xc0, !PT ;  /* 0x0020000096ff7812 */ /* 0x000fc6000784c0ff */
[----:B------:R0:W-:Y:S01]  /*1e110*/  @!P1 STG.E.128 [R20.64], R4 ;  /* 0x0000000414009986 */ /* 0x0001e2000c101d10 */
[----:B-1----:R-:W-:-:S03]  /*1e120*/  IMAD R2, R33, c[0x0][0x1dc], R0 ;  /* 0x0000770021027a24 */ /* 0x002fc600078e0200 */
[----:B------:R-:W1:Y:S01]  /*1e130*/  LDS.128 R32, [R46+0x1800] ;  /* 0x001800002e207984 */ /* 0x000e620000000c00 */
[----:B------:R-:W-:Y:S01]  /*1e140*/  IMAD.WIDE R2, R2, R67, c[0x0][0x1b8] ;  /* 0x00006e0002027625 */ /* 0x000fe200078e0243 */
[----:B------:R-:W-:-:S03]  /*1e150*/  LOP3.LUT P1, RZ, R150, 0x100000, RZ, 0xc0, !PT ;  /* 0x0010000096ff7812 */ /* 0x000fc6000782c0ff */
[--C-:B0-----:R-:W-:Y:S01]  /*1e160*/  IMAD R4, R58, c[0x0][0x1dc], R0.reuse ;  /* 0x000077003a047a24 */ /* 0x101fe200078e0200 */
[----:B------:R0:W-:Y:S01]  /*1e170*/  @!P0 STG.E.128 [R2.64], R40 ;  /* 0x0000002802008986 */ /* 0x0001e2000c101d10 */
[----:B------:R-:W-:Y:S01]  /*1e180*/  IMAD R6, R57, c[0x0][0x1dc], R0 ;  /* 0x0000770039067a24 */ /* 0x000fe200078e0200 */
[----:B------:R-:W-:Y:S01]  /*1e190*/  LOP3.LUT P0, RZ, R150, 0x80000, RZ, 0xc0, !PT ;  /* 0x0008000096ff7812 */ /* 0x000fe2000780c0ff */
[----:B------:R-:W-:-:S04]  /*1e1a0*/  IMAD.WIDE R4, R4, R67, c[0x0][0x1b8] ;  /* 0x00006e0004047625 */ /* 0x000fc800078e0243 */
[--C-:B--2---:R-:W-:Y:S01]  /*1e1b0*/  IMAD R7, R56, c[0x0][0x1dc], R0.reuse ;  /* 0x0000770038077a24 */ /* 0x104fe200078e0200 */
[----:B------:R2:W-:Y:S01]  /*1e1c0*/  @!P6 STG.E.128 [R4.64], R16 ;  /* 0x000000100400e986 */ /* 0x0005e2000c101d10 */
[----:B---3--:R-:W-:Y:S02]  /*1e1d0*/  IMAD R8, R51, c[0x0][0x1dc], R0 ;  /* 0x0000770033087a24 */ /* 0x008fe400078e0200 */
[----:B0-----:R-:W-:-:S04]  /*1e1e0*/  IMAD.WIDE R2, R6, R67, c[0x0][0x1b8] ;  /* 0x00006e0006027625 */ /* 0x001fc800078e0243 */
[-C--:B------:R-:W-:Y:S01]  /*1e1f0*/  IMAD.WIDE R6, R7, R67.reuse, c[0x0][0x1b8] ;  /* 0x00006e0007067625 */ /* 0x080fe200078e0243 */
[----:B----4-:R2:W-:Y:S03]  /*1e200*/  @!P5 STG.E.128 [R2.64], R28 ;  /* 0x0000001c0200d986 */ /* 0x0105e6000c101d10 */
[----:B------:R-:W-:-:S04]  /*1e210*/  IMAD.WIDE R8, R8, R67, c[0x0][0x1b8] ;  /* 0x00006e0008087625 */ /* 0x000fc800078e0243 */
[--C-:B------:R-:W-:Y:S02]  /*1e220*/  IMAD R10, R23, c[0x0][0x1dc], R0.reuse ;  /* 0x00007700170a7a24 */ /* 0x100fe400078e0200 */
[----:B------:R-:W-:Y:S02]  /*1e230*/  IMAD R12, R22, c[0x0][0x1dc], R0 ;  /* 0x00007700160c7a24 */ /* 0x000fe400078e0200 */
[-C--:B------:R-:W-:Y:S01]  /*1e240*/  IMAD.WIDE R10, R10, R67.reuse, c[0x0][0x1b8] ;  /* 0x00006e000a0a7625 */ /* 0x080fe200078e0243 */
[----:B-1----:R2:W-:Y:S03]  /*1e250*/  @!P4 STG.E.128 [R6.64], R32 ;  /* 0x000000200600c986 */ /* 0x0025e6000c101d10 */
[----:B------:R-:W-:Y:S01]  /*1e260*/  IMAD.WIDE R12, R12, R67, c[0x0][0x1b8] ;  /* 0x00006e000c0c7625 */ /* 0x000fe200078e0243 */
[----:B------:R2:W-:Y:S04]  /*1e270*/  @!P3 STG.E.128 [R8.64], R24 ;  /* 0x000000180800b986 */ /* 0x0005e8000c101d10 */
[----:B------:R2:W-:Y:S04]  /*1e280*/  @!P2 STG.E.128 [R10.64], R36 ;  /* 0x000000240a00a986 */ /* 0x0005e8000c101d10 */
[----:B------:R2:W-:Y:S01]  /*1e290*/  @!P1 STG.E.128 [R12.64], R52 ;  /* 0x000000340c009986 */ /* 0x0005e2000c101d10 */
[----:B------:R-:W-:Y:S05]  /*1e2a0*/  @P0 EXIT ;  /* 0x000000000000094d */ /* 0x000fea0003800000 */
[----:B------:R-:W3:Y:S04]  /*1e2b0*/  LDL.LU R14, [R1+0x140] ;  /* 0x00014000010e7983 */ /* 0x000ee80000300800 */
[----:B------:R-:W0:Y:S01]  /*1e2c0*/  LDS.128 R48, [R50+0x3800] ;  /* 0x0038000032307984 */ /* 0x000e220000000c00 */
[----:B--23--:R-:W-:-:S04]  /*1e2d0*/  IMAD R2, R14, c[0x0][0x1dc], R0 ;  /* 0x000077000e027a24 */ /* 0x00cfc800078e0200 */
[----:B------:R-:W-:-:S05]  /*1e2e0*/  IMAD.WIDE R2, R2, R67, c[0x0][0x1b8] ;  /* 0x00006e0002027625 */ /* 0x000fca00078e0243 */
[----:B0-----:R-:W-:Y:S01]  /*1e2f0*/  STG.E.128 [R2.64], R48 ;  /* 0x0000003002007986 */ /* 0x001fe2000c101d10 */
[----:B------:R-:W-:Y:S05]  /*1e300*/  EXIT ;  /* 0x000000000000794d */ /* 0x000fea0003800000 */
.L_x_26:
[----:B------:R-:W-:-:S00]  /*1e310*/  BRA `(.L_x_26) ;  /* 0xfffffff000007947 */ /* 0x000fc0000383ffff */
[----:B------:R-:W-:-:S00]  /*1e320*/  NOP ;  /* 0x0000000000007918 */ /* 0x000fc00000000000 */
        /* <DEDUP_REMOVED lines=13> */
.L_x_27:


//--------------------- .nv.shared._fwd_kernel    --------------------------
	.section	.nv.shared._fwd_kernel,"aw",@nobits
	.sectionflags	@""
	.align	16
